// Copyright (c) 2024, Jay Shah, Ganesh Bikshandi, Ying Zhang, Vijay Thakkar, Pradeep Ramani, Tri Dao.
// Splitting the different template instantiations to different files to speed up compilation.
// This file is auto-generated. See "generate_kernels.py"

#include "flash_fwd_hdim64_bf16_softcap_packgqa_sm90.cu"
#include "flash_fwd_hdim96_bf16_softcap_packgqa_sm90.cu"
#include "flash_fwd_hdim128_bf16_softcap_packgqa_sm90.cu"
#include "flash_fwd_hdim192_bf16_softcap_packgqa_sm90.cu"
#include "flash_fwd_hdim256_bf16_softcap_packgqa_sm90.cu"

// ===== COMPILED SASS (sm_103a) =====

	.target	sm_103a

	.elftype	@"ET_EXEC"


//--------------------- .note.nv.tkinfo           --------------------------
	.section	.note.nv.tkinfo,"",@"SHT_NOTE"
	.sectionflags	@"SHF_NOTE_NV_TKINFO"
	.tkinfo
        /*0018*/ 	.word	0x00000002
        /*0030*/ 	.string	""
        /*0030*/ 	.string	"ptxas"
        /*0030*/ 	.string	"Cuda compilation tools, release 13.0, V13.0.88"
        /*0030*/ 	.string	"Build cuda_13.0.r13.0/compiler.36424714_0"
        /*0030*/ 	.string	"-arch sm_103a -m 64 "



//--------------------- .note.nv.cuinfo           --------------------------
	.section	.note.nv.cuinfo,"",@"SHT_NOTE"
	.sectionflags	@"SHF_NOTE_NV_CUINFO"
        /*0018*/ 	.short	0x0002
        /*001a*/ 	.short	0x0067
        /*001c*/ 	.short	0x0082
	.zero		2


//--------------------- .nv.info                  --------------------------
	.section	.nv.info,"",@"SHT_CUDA_INFO"
	.align	4


	//----- nvinfo : EIATTR_REGCOUNT
	.align		4
        /*0000*/ 	.byte	0x04, 0x2f
        /*0002*/ 	.short	(.L_12 - .L_11)
	.align		4
.L_11:
        /*0004*/ 	.word	index@(_ZN7cutlass13device_kernelIN5flash11enable_sm90INS1_16FlashAttnFwdSm90INS1_25CollectiveMainloopFwdSm90ILi2EN4cute5tupleIJNS5_1CILi1EEES8_S8_EEENS6_IJNS7_ILi192EEENS7_ILi128EEENS7_ILi64EEEEEELi64ENS_10bfloat16_tEfNS_4arch4Sm90ELb1ELb0ELb1ELb1ELb0ELb1ELb0ELb1ELb1ELb1ELb0ELb0EEENS1_21CollectiveEpilogueFwdINS6_IJSA_SC_SB_EEES9_SE_SG_Li384ELb1ELb1ELb0ELb0EEENS1_36VarlenDynamicPersistentTileSchedulerILi192ELi128ELi384ELi128ELb0ELb1ELb1ELb1ELb1ELb1EEEEEEEEEvNT_6ParamsE)
        /*0008*/ 	.word	0x00000004


	//----- nvinfo : EIATTR_FRAME_SIZE
	.align		4
.L_12:
        /*000c*/ 	.byte	0x04, 0x11
        /*000e*/ 	.short	(.L_14 - .L_13)
	.align		4
.L_13:
        /*0010*/ 	.word	index@(_ZN7cutlass13device_kernelIN5flash11enable_sm90INS1_16FlashAttnFwdSm90INS1_25CollectiveMainloopFwdSm90ILi2EN4cute5tupleIJNS5_1CILi1EEES8_S8_EEENS6_IJNS7_ILi192EEENS7_ILi128EEENS7_ILi64EEEEEELi64ENS_10bfloat16_tEfNS_4arch4Sm90ELb1ELb0ELb1ELb1ELb0ELb1ELb0ELb1ELb1ELb1ELb0ELb0EEENS1_21CollectiveEpilogueFwdINS6_IJSA_SC_SB_EEES9_SE_SG_Li384ELb1ELb1ELb0ELb0EEENS1_36VarlenDynamicPersistentTileSchedulerILi192ELi128ELi384ELi128ELb0ELb1ELb1ELb1ELb1ELb1EEEEEEEEEvNT_6ParamsE)
        /*0014*/ 	.word	0x00000000


	//----- nvinfo : EIATTR_REGCOUNT
	.align		4
.L_14:
        /*0018*/ 	.byte	0x04, 0x2f
        /*001a*/ 	.short	(.L_16 - .L_15)
	.align		4
.L_15:
        /*001c*/ 	.word	index@(_ZN7cutlass13device_kernelIN5flash11enable_sm90INS1_16FlashAttnFwdSm90INS1_25CollectiveMainloopFwdSm90ILi2EN4cute5tupleIJNS5_1CILi1EEES8_S8_EEENS6_IJNS7_ILi192EEENS7_ILi128EEENS7_ILi64EEEEEELi64ENS_10bfloat16_tEfNS_4arch4Sm90ELb1ELb0ELb1ELb1ELb0ELb0ELb0ELb1ELb1ELb1ELb0ELb0EEENS1_21CollectiveEpilogueFwdINS6_IJSA_SC_SB_EEES9_SE_SG_Li384ELb1ELb1ELb0ELb0EEENS1_36VarlenDynamicPersistentTileSchedulerILi192ELi128ELi384ELi128ELb0ELb1ELb1ELb1ELb1ELb1EEEEEEEEEvNT_6ParamsE)
        /*0020*/ 	.word	0x00000004


	//----- nvinfo : EIATTR_FRAME_SIZE
	.align		4
.L_16:
        /*0024*/ 	.byte	0x04, 0x11
        /*0026*/ 	.short	(.L_18 - .L_17)
	.align		4
.L_17:
        /*0028*/ 	.word	index@(_ZN7cutlass13device_kernelIN5flash11enable_sm90INS1_16FlashAttnFwdSm90INS1_25CollectiveMainloopFwdSm90ILi2EN4cute5tupleIJNS5_1CILi1EEES8_S8_EEENS6_IJNS7_ILi192EEENS7_ILi128EEENS7_ILi64EEEEEELi64ENS_10bfloat16_tEfNS_4arch4Sm90ELb1ELb0ELb1ELb1ELb0ELb0ELb0ELb1ELb1ELb1ELb0ELb0EEENS1_21CollectiveEpilogueFwdINS6_IJSA_SC_SB_EEES9_SE_SG_Li384ELb1ELb1ELb0ELb0EEENS1_36VarlenDynamicPersistentTileSchedulerILi192ELi128ELi384ELi128ELb0ELb1ELb1ELb1ELb1ELb1EEEEEEEEEvNT_6ParamsE)
        /*002c*/ 	.word	0x00000000


	//----- nvinfo : EIATTR_REGCOUNT
	.align		4
.L_18:
        /*0030*/ 	.byte	0x04, 0x2f
        /*0032*/ 	.short	(.L_20 - .L_19)
	.align		4
.L_19:
        /*0034*/ 	.word	index@(_ZN7cutlass13device_kernelIN5flash11enable_sm90INS1_16FlashAttnFwdSm90INS1_25CollectiveMainloopFwdSm90ILi2EN4cute5tupleIJNS5_1CILi1EEES8_S8_EEENS6_IJNS7_ILi192EEENS7_ILi128EEENS7_ILi64EEEEEELi64ENS_10bfloat16_tEfNS_4arch4Sm90ELb1ELb0ELb1ELb0ELb0ELb0ELb0ELb1ELb1ELb1ELb0ELb0EEENS1_21CollectiveEpilogueFwdINS6_IJSA_SC_SB_EEES9_SE_SG_Li384ELb0ELb1ELb0ELb0EEENS1_30DynamicPersistentTileSchedulerILi384ELi128ELb0ELb1ELb1EEEEEEEEEvNT_6ParamsE)
        /*0038*/ 	.word	0x00000004


	//----- nvinfo : EIATTR_FRAME_SIZE
	.align		4
.L_20:
        /*003c*/ 	.byte	0x04, 0x11
        /*003e*/ 	.short	(.L_22 - .L_21)
	.align		4
.L_21:
        /*0040*/ 	.word	index@(_ZN7cutlass13device_kernelIN5flash11enable_sm90INS1_16FlashAttnFwdSm90INS1_25CollectiveMainloopFwdSm90ILi2EN4cute5tupleIJNS5_1CILi1EEES8_S8_EEENS6_IJNS7_ILi192EEENS7_ILi128EEENS7_ILi64EEEEEELi64ENS_10bfloat16_tEfNS_4arch4Sm90ELb1ELb0ELb1ELb0ELb0ELb0ELb0ELb1ELb1ELb1ELb0ELb0EEENS1_21CollectiveEpilogueFwdINS6_IJSA_SC_SB_EEES9_SE_SG_Li384ELb0ELb1ELb0ELb0EEENS1_30DynamicPersistentTileSchedulerILi384ELi128ELb0ELb1ELb1EEEEEEEEEvNT_6ParamsE)
        /*0044*/ 	.word	0x00000000


	//----- nvinfo : EIATTR_REGCOUNT
	.align		4
.L_22:
        /*0048*/ 	.byte	0x04, 0x2f
        /*004a*/ 	.short	(.L_24 - .L_23)
	.align		4
.L_23:
        /*004c*/ 	.word	index@(_ZN7cutlass13device_kernelIN5flash11enable_sm90INS1_16FlashAttnFwdSm90INS1_25CollectiveMainloopFwdSm90ILi2EN4cute5tupleIJNS5_1CILi1EEES8_S8_EEENS6_IJNS7_ILi192EEENS7_ILi128EEENS7_ILi64EEEEEELi64ENS_10bfloat16_tEfNS_4arch4Sm90ELb0ELb1ELb1ELb1ELb0ELb1ELb0ELb1ELb1ELb1ELb0ELb0EEENS1_21CollectiveEpilogueFwdINS6_IJSA_SC_SB_EEES9_SE_SG_Li384ELb1ELb1ELb0ELb0EEENS1_36VarlenDynamicPersistentTileSchedulerILi192ELi128ELi384ELi128ELb0ELb1ELb1ELb1ELb0ELb1EEEEEEEEEvNT_6ParamsE)
        /*0050*/ 	.word	0x00000004


	//----- nvinfo : EIATTR_FRAME_SIZE
	.align		4
.L_24:
        /*0054*/ 	.byte	0x04, 0x11
        /*0056*/ 	.short	(.L_26 - .L_25)
	.align		4
.L_25:
        /*0058*/ 	.word	index@(_ZN7cutlass13device_kernelIN5flash11enable_sm90INS1_16FlashAttnFwdSm90INS1_25CollectiveMainloopFwdSm90ILi2EN4cute5tupleIJNS5_1CILi1EEES8_S8_EEENS6_IJNS7_ILi192EEENS7_ILi128EEENS7_ILi64EEEEEELi64ENS_10bfloat16_tEfNS_4arch4Sm90ELb0ELb1ELb1ELb1ELb0ELb1ELb0ELb1ELb1ELb1ELb0ELb0EEENS1_21CollectiveEpilogueFwdINS6_IJSA_SC_SB_EEES9_SE_SG_Li384ELb1ELb1ELb0ELb0EEENS1_36VarlenDynamicPersistentTileSchedulerILi192ELi128ELi384ELi128ELb0ELb1ELb1ELb1ELb0ELb1EEEEEEEEEvNT_6ParamsE)
        /*005c*/ 	.word	0x00000000


	//----- nvinfo : EIATTR_REGCOUNT
	.align		4
.L_26:
        /*0060*/ 	.byte	0x04, 0x2f
        /*0062*/ 	.short	(.L_28 - .L_27)
	.align		4
.L_27:
        /*0064*/ 	.word	index@(_ZN7cutlass13device_kernelIN5flash11enable_sm90INS1_16FlashAttnFwdSm90INS1_25CollectiveMainloopFwdSm90ILi2EN4cute5tupleIJNS5_1CILi1EEES8_S8_EEENS6_IJNS7_ILi192EEENS7_ILi128EEENS7_ILi64EEEEEELi64ENS_10bfloat16_tEfNS_4arch4Sm90ELb0ELb1ELb1ELb1ELb0ELb0ELb0ELb1ELb1ELb1ELb0ELb0EEENS1_21CollectiveEpilogueFwdINS6_IJSA_SC_SB_EEES9_SE_SG_Li384ELb1ELb1ELb0ELb0EEENS1_36VarlenDynamicPersistentTileSchedulerILi192ELi128ELi384ELi128ELb0ELb1ELb1ELb1ELb0ELb1EEEEEEEEEvNT_6ParamsE)
        /*0068*/ 	.word	0x00000004


	//----- nvinfo : EIATTR_FRAME_SIZE
	.align		4
.L_28:
        /*006c*/ 	.byte	0x04, 0x11
        /*006e*/ 	.short	(.L_30 - .L_29)
	.align		4
.L_29:
        /*0070*/ 	.word	index@(_ZN7cutlass13device_kernelIN5flash11enable_sm90INS1_16FlashAttnFwdSm90INS1_25CollectiveMainloopFwdSm90ILi2EN4cute5tupleIJNS5_1CILi1EEES8_S8_EEENS6_IJNS7_ILi192EEENS7_ILi128EEENS7_ILi64EEEEEELi64ENS_10bfloat16_tEfNS_4arch4Sm90ELb0ELb1ELb1ELb1ELb0ELb0ELb0ELb1ELb1ELb1ELb0ELb0EEENS1_21CollectiveEpilogueFwdINS6_IJSA_SC_SB_EEES9_SE_SG_Li384ELb1ELb1ELb0ELb0EEENS1_36VarlenDynamicPersistentTileSchedulerILi192ELi128ELi384ELi128ELb0ELb1ELb1ELb1ELb0ELb1EEEEEEEEEvNT_6ParamsE)
        /*0074*/ 	.word	0x00000000


	//----- nvinfo : EIATTR_REGCOUNT
	.align		4
.L_30:
        /*0078*/ 	.byte	0x04, 0x2f
        /*007a*/ 	.short	(.L_32 - .L_31)
	.align		4
.L_31:
        /*007c*/ 	.word	index@(_ZN7cutlass13device_kernelIN5flash11enable_sm90INS1_16FlashAttnFwdSm90INS1_25CollectiveMainloopFwdSm90ILi2EN4cute5tupleIJNS5_1CILi1EEES8_S8_EEENS6_IJNS7_ILi192EEENS7_ILi128EEENS7_ILi64EEEEEELi64ENS_10bfloat16_tEfNS_4arch4Sm90ELb0ELb1ELb1ELb0ELb0ELb0ELb0ELb1ELb1ELb1ELb0ELb0EEENS1_21CollectiveEpilogueFwdINS6_IJSA_SC_SB_EEES9_SE_SG_Li384ELb0ELb1ELb0ELb0EEENS1_30DynamicPersistentTileSchedulerILi384ELi128ELb0ELb1ELb1EEEEEEEEEvNT_6ParamsE)
        /*0080*/ 	.word	0x00000004


	//----- nvinfo : EIATTR_FRAME_SIZE
	.align		4
.L_32:
        /*0084*/ 	.byte	0x04, 0x11
        /*0086*/ 	.short	(.L_34 - .L_33)
	.align		4
.L_33:
        /*0088*/ 	.word	index@(_ZN7cutlass13device_kernelIN5flash11enable_sm90INS1_16FlashAttnFwdSm90INS1_25CollectiveMainloopFwdSm90ILi2EN4cute5tupleIJNS5_1CILi1EEES8_S8_EEENS6_IJNS7_ILi192EEENS7_ILi128EEENS7_ILi64EEEEEELi64ENS_10bfloat16_tEfNS_4arch4Sm90ELb0ELb1ELb1ELb0ELb0ELb0ELb0ELb1ELb1ELb1ELb0ELb0EEENS1_21CollectiveEpilogueFwdINS6_IJSA_SC_SB_EEES9_SE_SG_Li384ELb0ELb1ELb0ELb0EEENS1_30DynamicPersistentTileSchedulerILi384ELi128ELb0ELb1ELb1EEEEEEEEEvNT_6ParamsE)
        /*008c*/ 	.word	0x00000000


	//----- nvinfo : EIATTR_REGCOUNT
	.align		4
.L_34:
        /*0090*/ 	.byte	0x04, 0x2f
        /*0092*/ 	.short	(.L_36 - .L_35)
	.align		4
.L_35:
        /*0094*/ 	.word	index@(_ZN7cutlass13device_kernelIN5flash11enable_sm90INS1_16FlashAttnFwdSm90INS1_25CollectiveMainloopFwdSm90ILi2EN4cute5tupleIJNS5_1CILi1EEES8_S8_EEENS6_IJNS7_ILi192EEESA_NS7_ILi64EEEEEELi64ENS_10bfloat16_tEfNS_4arch4Sm90ELb0ELb0ELb1ELb1ELb0ELb1ELb0ELb0ELb1ELb1ELb0ELb0EEENS1_21CollectiveEpilogueFwdINS6_IJSA_SB_SA_EEES9_SD_SF_Li384ELb1ELb1ELb0ELb0EEENS1_36VarlenDynamicPersistentTileSchedulerILi192ELi192ELi384ELi128ELb0ELb1ELb1ELb0ELb1ELb1EEEEEEEEEvNT_6ParamsE)
        /*0098*/ 	.word	0x00000004


	//----- nvinfo : EIATTR_FRAME_SIZE
	.align		4
.L_36:
        /*009c*/ 	.byte	0x04, 0x11
        /*009e*/ 	.short	(.L_38 - .L_37)
	.align		4
.L_37:
        /*00a0*/ 	.word	index@(_ZN7cutlass13device_kernelIN5flash11enable_sm90INS1_16FlashAttnFwdSm90INS1_25CollectiveMainloopFwdSm90ILi2EN4cute5tupleIJNS5_1CILi1EEES8_S8_EEENS6_IJNS7_ILi192EEESA_NS7_ILi64EEEEEELi64ENS_10bfloat16_tEfNS_4arch4Sm90ELb0ELb0ELb1ELb1ELb0ELb1ELb0ELb0ELb1ELb1ELb0ELb0EEENS1_21CollectiveEpilogueFwdINS6_IJSA_SB_SA_EEES9_SD_SF_Li384ELb1ELb1ELb0ELb0EEENS1_36VarlenDynamicPersistentTileSchedulerILi192ELi192ELi384ELi128ELb0ELb1ELb1ELb0ELb1ELb1EEEEEEEEEvNT_6ParamsE)
        /*00a4*/ 	.word	0x00000000


	//----- nvinfo : EIATTR_REGCOUNT
	.align		4
.L_38:
        /*00a8*/ 	.byte	0x04, 0x2f
        /*00aa*/ 	.short	(.L_40 - .L_39)
	.align		4
.L_39:
        /*00ac*/ 	.word	index@(_ZN7cutlass13device_kernelIN5flash11enable_sm90INS1_16FlashAttnFwdSm90INS1_25CollectiveMainloopFwdSm90ILi2EN4cute5tupleIJNS5_1CILi1EEES8_S8_EEENS6_IJNS7_ILi192EEESA_NS7_ILi64EEEEEELi64ENS_10bfloat16_tEfNS_4arch4Sm90ELb0ELb0ELb1ELb1ELb0ELb0ELb0ELb0ELb1ELb1ELb0ELb0EEENS1_21CollectiveEpilogueFwdINS6_IJSA_SB_SA_EEES9_SD_SF_Li384ELb1ELb1ELb0ELb0EEENS1_36VarlenDynamicPersistentTileSchedulerILi192ELi192ELi384ELi128ELb0ELb1ELb1ELb0ELb1ELb1EEEEEEEEEvNT_6ParamsE)
        /*00b0*/ 	.word	0x00000004


	//----- nvinfo : EIATTR_FRAME_SIZE
	.align		4
.L_40:
        /*00b4*/ 	.byte	0x04, 0x11
        /*00b6*/ 	.short	(.L_42 - .L_41)
	.align		4
.L_41:
        /*00b8*/ 	.word	index@(_ZN7cutlass13device_kernelIN5flash11enable_sm90INS1_16FlashAttnFwdSm90INS1_25CollectiveMainloopFwdSm90ILi2EN4cute5tupleIJNS5_1CILi1EEES8_S8_EEENS6_IJNS7_ILi192EEESA_NS7_ILi64EEEEEELi64ENS_10bfloat16_tEfNS_4arch4Sm90ELb0ELb0ELb1ELb1ELb0ELb0ELb0ELb0ELb1ELb1ELb0ELb0EEENS1_21CollectiveEpilogueFwdINS6_IJSA_SB_SA_EEES9_SD_SF_Li384ELb1ELb1ELb0ELb0EEENS1_36VarlenDynamicPersistentTileSchedulerILi192ELi192ELi384ELi128ELb0ELb1ELb1ELb0ELb1ELb1EEEEEEEEEvNT_6ParamsE)
        /*00bc*/ 	.word	0x00000000


	//----- nvinfo : EIATTR_REGCOUNT
	.align		4
.L_42:
        /*00c0*/ 	.byte	0x04, 0x2f
        /*00c2*/ 	.short	(.L_44 - .L_43)
	.align		4
.L_43:
        /*00c4*/ 	.word	index@(_ZN7cutlass13device_kernelIN5flash11enable_sm90INS1_16FlashAttnFwdSm90INS1_25CollectiveMainloopFwdSm90ILi2EN4cute5tupleIJNS5_1CILi1EEES8_S8_EEENS6_IJNS7_ILi192EEESA_NS7_ILi64EEEEEELi64ENS_10bfloat16_tEfNS_4arch4Sm90ELb0ELb0ELb1ELb0ELb0ELb0ELb0ELb0ELb1ELb1ELb0ELb0EEENS1_21CollectiveEpilogueFwdINS6_IJSA_SB_SA_EEES9_SD_SF_Li384ELb0ELb1ELb0ELb0EEENS1_29StaticPersistentTileSchedulerILb0EEEEEEEEEvNT_6ParamsE)
        /*00c8*/ 	.word	0x00000004


	//----- nvinfo : EIATTR_FRAME_SIZE
	.align		4
.L_44:
        /*00cc*/ 	.byte	0x04, 0x11
        /*00ce*/ 	.short	(.L_46 - .L_45)
	.align		4
.L_45:
        /*00d0*/ 	.word	index@(_ZN7cutlass13device_kernelIN5flash11enable_sm90INS1_16FlashAttnFwdSm90INS1_25CollectiveMainloopFwdSm90ILi2EN4cute5tupleIJNS5_1CILi1EEES8_S8_EEENS6_IJNS7_ILi192EEESA_NS7_ILi64EEEEEELi64ENS_10bfloat16_tEfNS_4arch4Sm90ELb0ELb0ELb1ELb0ELb0ELb0ELb0ELb0ELb1ELb1ELb0ELb0EEENS1_21CollectiveEpilogueFwdINS6_IJSA_SB_SA_EEES9_SD_SF_Li384ELb0ELb1ELb0ELb0EEENS1_29StaticPersistentTileSchedulerILb0EEEEEEEEEvNT_6ParamsE)
        /*00d4*/ 	.word	0x00000000


	//----- nvinfo : EIATTR_REGCOUNT
	.align		4
.L_46:
        /*00d8*/ 	.byte	0x04, 0x2f
        /*00da*/ 	.short	(.L_48 - .L_47)
	.align		4
.L_47:
        /*00dc*/ 	.word	index@(_ZN7cutlass13device_kernelIN5flash11enable_sm90INS1_16FlashAttnFwdSm90INS1_25CollectiveMainloopFwdSm90ILi2EN4cute5tupleIJNS5_1CILi1EEES8_S8_EEENS6_IJNS7_ILi192EEENS7_ILi144EEENS7_ILi96EEEEEELi96ENS_10bfloat16_tEfNS_4arch4Sm90ELb1ELb0ELb1ELb1ELb0ELb1ELb0ELb0ELb1ELb1ELb0ELb0EEENS1_21CollectiveEpilogueFwdINS6_IJSA_SC_SB_EEES9_SE_SG_Li384ELb1ELb1ELb0ELb0EEENS1_36VarlenDynamicPersistentTileSchedulerILi192ELi144ELi384ELi128ELb0ELb1ELb1ELb1ELb1ELb1EEEEEEEEEvNT_6ParamsE)
        /*00e0*/ 	.word	0x00000004


	//----- nvinfo : EIATTR_FRAME_SIZE
	.align		4
.L_48:
        /*00e4*/ 	.byte	0x04, 0x11
        /*00e6*/ 	.short	(.L_50 - .L_49)
	.align		4
.L_49:
        /*00e8*/ 	.word	index@(_ZN7cutlass13device_kernelIN5flash11enable_sm90INS1_16FlashAttnFwdSm90INS1_25CollectiveMainloopFwdSm90ILi2EN4cute5tupleIJNS5_1CILi1EEES8_S8_EEENS6_IJNS7_ILi192EEENS7_ILi144EEENS7_ILi96EEEEEELi96ENS_10bfloat16_tEfNS_4arch4Sm90ELb1ELb0ELb1ELb1ELb0ELb1ELb0ELb0ELb1ELb1ELb0ELb0EEENS1_21CollectiveEpilogueFwdINS6_IJSA_SC_SB_EEES9_SE_SG_Li384ELb1ELb1ELb0ELb0EEENS1_36VarlenDynamicPersistentTileSchedulerILi192ELi144ELi384ELi128ELb0ELb1ELb1ELb1ELb1ELb1EEEEEEEEEvNT_6ParamsE)
        /*00ec*/ 	.word	0x00000000


	//----- nvinfo : EIATTR_REGCOUNT
	.align		4
.L_50:
        /*00f0*/ 	.byte	0x04, 0x2f
        /*00f2*/ 	.short	(.L_52 - .L_51)
	.align		4
.L_51:
        /*00f4*/ 	.word	index@(_ZN7cutlass13device_kernelIN5flash11enable_sm90INS1_16FlashAttnFwdSm90INS1_25CollectiveMainloopFwdSm90ILi2EN4cute5tupleIJNS5_1CILi1EEES8_S8_EEENS6_IJNS7_ILi192EEENS7_ILi144EEENS7_ILi96EEEEEELi96ENS_10bfloat16_tEfNS_4arch4Sm90ELb1ELb0ELb1ELb1ELb0ELb0ELb0ELb0ELb1ELb1ELb0ELb0EEENS1_21CollectiveEpilogueFwdINS6_IJSA_SC_SB_EEES9_SE_SG_Li384ELb1ELb1ELb0ELb0EEENS1_36VarlenDynamicPersistentTileSchedulerILi192ELi144ELi384ELi128ELb0ELb1ELb1ELb1ELb1ELb1EEEEEEEEEvNT_6ParamsE)
        /*00f8*/ 	.word	0x00000004


	//----- nvinfo : EIATTR_FRAME_SIZE
	.align		4
.L_52:
        /*00fc*/ 	.byte	0x04, 0x11
        /*00fe*/ 	.short	(.L_54 - .L_53)
	.align		4
.L_53:
        /*0100*/ 	.word	index@(_ZN7cutlass13device_kernelIN5flash11enable_sm90INS1_16FlashAttnFwdSm90INS1_25CollectiveMainloopFwdSm90ILi2EN4cute5tupleIJNS5_1CILi1EEES8_S8_EEENS6_IJNS7_ILi192EEENS7_ILi144EEENS7_ILi96EEEEEELi96ENS_10bfloat16_tEfNS_4arch4Sm90ELb1ELb0ELb1ELb1ELb0ELb0ELb0ELb0ELb1ELb1ELb0ELb0EEENS1_21CollectiveEpilogueFwdINS6_IJSA_SC_SB_EEES9_SE_SG_Li384ELb1ELb1ELb0ELb0EEENS1_36VarlenDynamicPersistentTileSchedulerILi192ELi144ELi384ELi128ELb0ELb1ELb1ELb1ELb1ELb1EEEEEEEEEvNT_6ParamsE)
        /*0104*/ 	.word	0x00000000


	//----- nvinfo : EIATTR_REGCOUNT
	.align		4
.L_54:
        /*0108*/ 	.byte	0x04, 0x2f
        /*010a*/ 	.short	(.L_56 - .L_55)
	.align		4
.L_55:
        /*010c*/ 	.word	index@(_ZN7cutlass13device_kernelIN5flash11enable_sm90INS1_16FlashAttnFwdSm90INS1_25CollectiveMainloopFwdSm90ILi2EN4cute5tupleIJNS5_1CILi1EEES8_S8_EEENS6_IJNS7_ILi192EEENS7_ILi144EEENS7_ILi96EEEEEELi96ENS_10bfloat16_tEfNS_4arch4Sm90ELb1ELb0ELb1ELb0ELb0ELb0ELb0ELb0ELb1ELb1ELb0ELb0EEENS1_21CollectiveEpilogueFwdINS6_IJSA_SC_SB_EEES9_SE_SG_Li384ELb0ELb1ELb0ELb0EEENS1_30DynamicPersistentTileSchedulerILi384ELi128ELb0ELb1ELb1EEEEEEEEEvNT_6ParamsE)
        /*0110*/ 	.word	0x00000004


	//----- nvinfo : EIATTR_FRAME_SIZE
	.align		4
.L_56:
        /*0114*/ 	.byte	0x04, 0x11
        /*0116*/ 	.short	(.L_58 - .L_57)
	.align		4
.L_57:
        /*0118*/ 	.word	index@(_ZN7cutlass13device_kernelIN5flash11enable_sm90INS1_16FlashAttnFwdSm90INS1_25CollectiveMainloopFwdSm90ILi2EN4cute5tupleIJNS5_1CILi1EEES8_S8_EEENS6_IJNS7_ILi192EEENS7_ILi144EEENS7_ILi96EEEEEELi96ENS_10bfloat16_tEfNS_4arch4Sm90ELb1ELb0ELb1ELb0ELb0ELb0ELb0ELb0ELb1ELb1ELb0ELb0EEENS1_21CollectiveEpilogueFwdINS6_IJSA_SC_SB_EEES9_SE_SG_Li384ELb0ELb1ELb0ELb0EEENS1_30DynamicPersistentTileSchedulerILi384ELi128ELb0ELb1ELb1EEEEEEEEEvNT_6ParamsE)
        /*011c*/ 	.word	0x00000000


	//----- nvinfo : EIATTR_REGCOUNT
	.align		4
.L_58:
        /*0120*/ 	.byte	0x04, 0x2f
        /*0122*/ 	.short	(.L_60 - .L_59)
	.align		4
.L_59:
        /*0124*/ 	.word	index@(_ZN7cutlass13device_kernelIN5flash11enable_sm90INS1_16FlashAttnFwdSm90INS1_25CollectiveMainloopFwdSm90ILi2EN4cute5tupleIJNS5_1CILi1EEES8_S8_EEENS6_IJNS7_ILi192EEENS7_ILi128EEENS7_ILi96EEEEEELi96ENS_10bfloat16_tEfNS_4arch4Sm90ELb0ELb1ELb1ELb1ELb0ELb1ELb0ELb0ELb1ELb1ELb0ELb0EEENS1_21CollectiveEpilogueFwdINS6_IJSA_SC_SB_EEES9_SE_SG_Li384ELb1ELb1ELb0ELb0EEENS1_36VarlenDynamicPersistentTileSchedulerILi192ELi128ELi384ELi128ELb0ELb1ELb1ELb1ELb0ELb1EEEEEEEEEvNT_6ParamsE)
        /*0128*/ 	.word	0x00000004


	//----- nvinfo : EIATTR_FRAME_SIZE
	.align		4
.L_60:
        /*012c*/ 	.byte	0x04, 0x11
        /*012e*/ 	.short	(.L_62 - .L_61)
	.align		4
.L_61:
        /*0130*/ 	.word	index@(_ZN7cutlass13device_kernelIN5flash11enable_sm90INS1_16FlashAttnFwdSm90INS1_25CollectiveMainloopFwdSm90ILi2EN4cute5tupleIJNS5_1CILi1EEES8_S8_EEENS6_IJNS7_ILi192EEENS7_ILi128EEENS7_ILi96EEEEEELi96ENS_10bfloat16_tEfNS_4arch4Sm90ELb0ELb1ELb1ELb1ELb0ELb1ELb0ELb0ELb1ELb1ELb0ELb0EEENS1_21CollectiveEpilogueFwdINS6_IJSA_SC_SB_EEES9_SE_SG_Li384ELb1ELb1ELb0ELb0EEENS1_36VarlenDynamicPersistentTileSchedulerILi192ELi128ELi384ELi128ELb0ELb1ELb1ELb1ELb0ELb1EEEEEEEEEvNT_6ParamsE)
        /*0134*/ 	.word	0x00000000


	//----- nvinfo : EIATTR_REGCOUNT
	.align		4
.L_62:
        /*0138*/ 	.byte	0x04, 0x2f
        /*013a*/ 	.short	(.L_64 - .L_63)
	.align		4
.L_63:
        /*013c*/ 	.word	index@(_ZN7cutlass13device_kernelIN5flash11enable_sm90INS1_16FlashAttnFwdSm90INS1_25CollectiveMainloopFwdSm90ILi2EN4cute5tupleIJNS5_1CILi1EEES8_S8_EEENS6_IJNS7_ILi192EEENS7_ILi128EEENS7_ILi96EEEEEELi96ENS_10bfloat16_tEfNS_4arch4Sm90ELb0ELb1ELb1ELb1ELb0ELb0ELb0ELb0ELb1ELb1ELb0ELb0EEENS1_21CollectiveEpilogueFwdINS6_IJSA_SC_SB_EEES9_SE_SG_Li384ELb1ELb1ELb0ELb0EEENS1_36VarlenDynamicPersistentTileSchedulerILi192ELi128ELi384ELi128ELb0ELb1ELb1ELb1ELb0ELb1EEEEEEEEEvNT_6ParamsE)
        /*0140*/ 	.word	0x00000004


	//----- nvinfo : EIATTR_FRAME_SIZE
	.align		4
.L_64:
        /*0144*/ 	.byte	0x04, 0x11
        /*0146*/ 	.short	(.L_66 - .L_65)
	.align		4
.L_65:
        /*0148*/ 	.word	index@(_ZN7cutlass13device_kernelIN5flash11enable_sm90INS1_16FlashAttnFwdSm90INS1_25CollectiveMainloopFwdSm90ILi2EN4cute5tupleIJNS5_1CILi1EEES8_S8_EEENS6_IJNS7_ILi192EEENS7_ILi128EEENS7_ILi96EEEEEELi96ENS_10bfloat16_tEfNS_4arch4Sm90ELb0ELb1ELb1ELb1ELb0ELb0ELb0ELb0ELb1ELb1ELb0ELb0EEENS1_21CollectiveEpilogueFwdINS6_IJSA_SC_SB_EEES9_SE_SG_Li384ELb1ELb1ELb0ELb0EEENS1_36VarlenDynamicPersistentTileSchedulerILi192ELi128ELi384ELi128ELb0ELb1ELb1ELb1ELb0ELb1EEEEEEEEEvNT_6ParamsE)
        /*014c*/ 	.word	0x00000000


	//----- nvinfo : EIATTR_REGCOUNT
	.align		4
.L_66:
        /*0150*/ 	.byte	0x04, 0x2f
        /*0152*/ 	.short	(.L_68 - .L_67)
	.align		4
.L_67:
        /*0154*/ 	.word	index@(_ZN7cutlass13device_kernelIN5flash11enable_sm90INS1_16FlashAttnFwdSm90INS1_25CollectiveMainloopFwdSm90ILi2EN4cute5tupleIJNS5_1CILi1EEES8_S8_EEENS6_IJNS7_ILi192EEENS7_ILi128EEENS7_ILi96EEEEEELi96ENS_10bfloat16_tEfNS_4arch4Sm90ELb0ELb1ELb1ELb0ELb0ELb0ELb0ELb0ELb1ELb1ELb0ELb0EEENS1_21CollectiveEpilogueFwdINS6_IJSA_SC_SB_EEES9_SE_SG_Li384ELb0ELb1ELb0ELb0EEENS1_30DynamicPersistentTileSchedulerILi384ELi128ELb0ELb1ELb1EEEEEEEEEvNT_6ParamsE)
        /*0158*/ 	.word	0x00000004


	//----- nvinfo : EIATTR_FRAME_SIZE
	.align		4
.L_68:
        /*015c*/ 	.byte	0x04, 0x11
        /*015e*/ 	.short	(.L_70 - .L_69)
	.align		4
.L_69:
        /*0160*/ 	.word	index@(_ZN7cutlass13device_kernelIN5flash11enable_sm90INS1_16FlashAttnFwdSm90INS1_25CollectiveMainloopFwdSm90ILi2EN4cute5tupleIJNS5_1CILi1EEES8_S8_EEENS6_IJNS7_ILi192EEENS7_ILi128EEENS7_ILi96EEEEEELi96ENS_10bfloat16_tEfNS_4arch4Sm90ELb0ELb1ELb1ELb0ELb0ELb0ELb0ELb0ELb1ELb1ELb0ELb0EEENS1_21CollectiveEpilogueFwdINS6_IJSA_SC_SB_EEES9_SE_SG_Li384ELb0ELb1ELb0ELb0EEENS1_30DynamicPersistentTileSchedulerILi384ELi128ELb0ELb1ELb1EEEEEEEEEvNT_6ParamsE)
        /*0164*/ 	.word	0x00000000


	//----- nvinfo : EIATTR_REGCOUNT
	.align		4
.L_70:
        /*0168*/ 	.byte	0x04, 0x2f
        /*016a*/ 	.short	(.L_72 - .L_71)
	.align		4
.L_71:
        /*016c*/ 	.word	index@(_ZN7cutlass13device_kernelIN5flash11enable_sm90INS1_16FlashAttnFwdSm90INS1_25CollectiveMainloopFwdSm90ILi2EN4cute5tupleIJNS5_1CILi1EEES8_S8_EEENS6_IJNS7_ILi192EEENS7_ILi144EEENS7_ILi96EEEEEELi96ENS_10bfloat16_tEfNS_4arch4Sm90ELb0ELb0ELb1ELb1ELb0ELb1ELb0ELb0ELb1ELb1ELb0ELb0EEENS1_21CollectiveEpilogueFwdINS6_IJSA_SC_SB_EEES9_SE_SG_Li384ELb1ELb1ELb0ELb0EEENS1_36VarlenDynamicPersistentTileSchedulerILi192ELi144ELi384ELi128ELb0ELb1ELb1ELb0ELb1ELb1EEEEEEEEEvNT_6ParamsE)
        /*0170*/ 	.word	0x00000004


	//----- nvinfo : EIATTR_FRAME_SIZE
	.align		4
.L_72:
        /*0174*/ 	.byte	0x04, 0x11
        /*0176*/ 	.short	(.L_74 - .L_73)
	.align		4
.L_73:
        /*0178*/ 	.word	index@(_ZN7cutlass13device_kernelIN5flash11enable_sm90INS1_16FlashAttnFwdSm90INS1_25CollectiveMainloopFwdSm90ILi2EN4cute5tupleIJNS5_1CILi1EEES8_S8_EEENS6_IJNS7_ILi192EEENS7_ILi144EEENS7_ILi96EEEEEELi96ENS_10bfloat16_tEfNS_4arch4Sm90ELb0ELb0ELb1ELb1ELb0ELb1ELb0ELb0ELb1ELb1ELb0ELb0EEENS1_21CollectiveEpilogueFwdINS6_IJSA_SC_SB_EEES9_SE_SG_Li384ELb1ELb1ELb0ELb0EEENS1_36VarlenDynamicPersistentTileSchedulerILi192ELi144ELi384ELi128ELb0ELb1ELb1ELb0ELb1ELb1EEEEEEEEEvNT_6ParamsE)
        /*017c*/ 	.word	0x00000000


	//----- nvinfo : EIATTR_REGCOUNT
	.align		4
.L_74:
        /*0180*/ 	.byte	0x04, 0x2f
        /*0182*/ 	.short	(.L_76 - .L_75)
	.align		4
.L_75:
        /*0184*/ 	.word	index@(_ZN7cutlass13device_kernelIN5flash11enable_sm90INS1_16FlashAttnFwdSm90INS1_25CollectiveMainloopFwdSm90ILi2EN4cute5tupleIJNS5_1CILi1EEES8_S8_EEENS6_IJNS7_ILi192EEENS7_ILi144EEENS7_ILi96EEEEEELi96ENS_10bfloat16_tEfNS_4arch4Sm90ELb0ELb0ELb1ELb1ELb0ELb0ELb0ELb0ELb1ELb1ELb0ELb0EEENS1_21CollectiveEpilogueFwdINS6_IJSA_SC_SB_EEES9_SE_SG_Li384ELb1ELb1ELb0ELb0EEENS1_36VarlenDynamicPersistentTileSchedulerILi192ELi144ELi384ELi128ELb0ELb1ELb1ELb0ELb1ELb1EEEEEEEEEvNT_6ParamsE)
        /*0188*/ 	.word	0x00000004


	//----- nvinfo : EIATTR_FRAME_SIZE
	.align		4
.L_76:
        /*018c*/ 	.byte	0x04, 0x11
        /*018e*/ 	.short	(.L_78 - .L_77)
	.align		4
.L_77:
        /*0190*/ 	.word	index@(_ZN7cutlass13device_kernelIN5flash11enable_sm90INS1_16FlashAttnFwdSm90INS1_25CollectiveMainloopFwdSm90ILi2EN4cute5tupleIJNS5_1CILi1EEES8_S8_EEENS6_IJNS7_ILi192EEENS7_ILi144EEENS7_ILi96EEEEEELi96ENS_10bfloat16_tEfNS_4arch4Sm90ELb0ELb0ELb1ELb1ELb0ELb0ELb0ELb0ELb1ELb1ELb0ELb0EEENS1_21CollectiveEpilogueFwdINS6_IJSA_SC_SB_EEES9_SE_SG_Li384ELb1ELb1ELb0ELb0EEENS1_36VarlenDynamicPersistentTileSchedulerILi192ELi144ELi384ELi128ELb0ELb1ELb1ELb0ELb1ELb1EEEEEEEEEvNT_6ParamsE)
        /*0194*/ 	.word	0x00000000


	//----- nvinfo : EIATTR_REGCOUNT
	.align		4
.L_78:
        /*0198*/ 	.byte	0x04, 0x2f
        /*019a*/ 	.short	(.L_80 - .L_79)
	.align		4
.L_79:
        /*019c*/ 	.word	index@(_ZN7cutlass13device_kernelIN5flash11enable_sm90INS1_16FlashAttnFwdSm90INS1_25CollectiveMainloopFwdSm90ILi2EN4cute5tupleIJNS5_1CILi1EEES8_S8_EEENS6_IJNS7_ILi192EEENS7_ILi144EEENS7_ILi96EEEEEELi96ENS_10bfloat16_tEfNS_4arch4Sm90ELb0ELb0ELb1ELb0ELb0ELb0ELb0ELb0ELb1ELb1ELb0ELb0EEENS1_21CollectiveEpilogueFwdINS6_IJSA_SC_SB_EEES9_SE_SG_Li384ELb0ELb1ELb0ELb0EEENS1_29StaticPersistentTileSchedulerILb0EEEEEEEEEvNT_6ParamsE)
        /*01a0*/ 	.word	0x00000004


	//----- nvinfo : EIATTR_FRAME_SIZE
	.align		4
.L_80:
        /*01a4*/ 	.byte	0x04, 0x11
        /*01a6*/ 	.short	(.L_82 - .L_81)
	.align		4
.L_81:
        /*01a8*/ 	.word	index@(_ZN7cutlass13device_kernelIN5flash11enable_sm90INS1_16FlashAttnFwdSm90INS1_25CollectiveMainloopFwdSm90ILi2EN4cute5tupleIJNS5_1CILi1EEES8_S8_EEENS6_IJNS7_ILi192EEENS7_ILi144EEENS7_ILi96EEEEEELi96ENS_10bfloat16_tEfNS_4arch4Sm90ELb0ELb0ELb1ELb0ELb0ELb0ELb0ELb0ELb1ELb1ELb0ELb0EEENS1_21CollectiveEpilogueFwdINS6_IJSA_SC_SB_EEES9_SE_SG_Li384ELb0ELb1ELb0ELb0EEENS1_29StaticPersistentTileSchedulerILb0EEEEEEEEEvNT_6ParamsE)
        /*01ac*/ 	.word	0x00000000


	//----- nvinfo : EIATTR_REGCOUNT
	.align		4
.L_82:
        /*01b0*/ 	.byte	0x04, 0x2f
        /*01b2*/ 	.short	(.L_84 - .L_83)
	.align		4
.L_83:
        /*01b4*/ 	.word	index@(_ZN7cutlass13device_kernelIN5flash11enable_sm90INS1_16FlashAttnFwdSm90INS1_25CollectiveMainloopFwdSm90ILi2EN4cute5tupleIJNS5_1CILi1EEES8_S8_EEENS6_IJNS7_ILi128EEESA_SA_EEELi128ENS_10bfloat16_tEfNS_4arch4Sm90ELb1ELb0ELb1ELb1ELb0ELb1ELb0ELb1ELb1ELb1ELb0ELb0EEENS1_21CollectiveEpilogueFwdISB_S9_SC_SE_Li256ELb1ELb1ELb0ELb0EEENS1_36VarlenDynamicPersistentTileSchedulerILi128ELi128ELi256ELi128ELb0ELb1ELb1ELb1ELb1ELb1EEEEEEEEEvNT_6ParamsE)
        /*01b8*/ 	.word	0x00000004


	//----- nvinfo : EIATTR_FRAME_SIZE
	.align		4
.L_84:
        /*01bc*/ 	.byte	0x04, 0x11
        /*01be*/ 	.short	(.L_86 - .L_85)
	.align		4
.L_85:
        /*01c0*/ 	.word	index@(_ZN7cutlass13device_kernelIN5flash11enable_sm90INS1_16FlashAttnFwdSm90INS1_25CollectiveMainloopFwdSm90ILi2EN4cute5tupleIJNS5_1CILi1EEES8_S8_EEENS6_IJNS7_ILi128EEESA_SA_EEELi128ENS_10bfloat16_tEfNS_4arch4Sm90ELb1ELb0ELb1ELb1ELb0ELb1ELb0ELb1ELb1ELb1ELb0ELb0EEENS1_21CollectiveEpilogueFwdISB_S9_SC_SE_Li256ELb1ELb1ELb0ELb0EEENS1_36VarlenDynamicPersistentTileSchedulerILi128ELi128ELi256ELi128ELb0ELb1ELb1ELb1ELb1ELb1EEEEEEEEEvNT_6ParamsE)
        /*01c4*/ 	.word	0x00000000


	//----- nvinfo : EIATTR_REGCOUNT
	.align		4
.L_86:
        /*01c8*/ 	.byte	0x04, 0x2f
        /*01ca*/ 	.short	(.L_88 - .L_87)
	.align		4
.L_87:
        /*01cc*/ 	.word	index@(_ZN7cutlass13device_kernelIN5flash11enable_sm90INS1_16FlashAttnFwdSm90INS1_25CollectiveMainloopFwdSm90ILi2EN4cute5tupleIJNS5_1CILi1EEES8_S8_EEENS6_IJNS7_ILi128EEESA_SA_EEELi128ENS_10bfloat16_tEfNS_4arch4Sm90ELb1ELb0ELb1ELb1ELb0ELb0ELb0ELb1ELb1ELb1ELb0ELb0EEENS1_21CollectiveEpilogueFwdISB_S9_SC_SE_Li256ELb1ELb1ELb0ELb0EEENS1_36VarlenDynamicPersistentTileSchedulerILi128ELi128ELi256ELi128ELb0ELb1ELb1ELb1ELb1ELb1EEEEEEEEEvNT_6ParamsE)
        /*01d0*/ 	.word	0x00000004


	//----- nvinfo : EIATTR_FRAME_SIZE
	.align		4
.L_88:
        /*01d4*/ 	.byte	0x04, 0x11
        /*01d6*/ 	.short	(.L_90 - .L_89)
	.align		4
.L_89:
        /*01d8*/ 	.word	index@(_ZN7cutlass13device_kernelIN5flash11enable_sm90INS1_16FlashAttnFwdSm90INS1_25CollectiveMainloopFwdSm90ILi2EN4cute5tupleIJNS5_1CILi1EEES8_S8_EEENS6_IJNS7_ILi128EEESA_SA_EEELi128ENS_10bfloat16_tEfNS_4arch4Sm90ELb1ELb0ELb1ELb1ELb0ELb0ELb0ELb1ELb1ELb1ELb0ELb0EEENS1_21CollectiveEpilogueFwdISB_S9_SC_SE_Li256ELb1ELb1ELb0ELb0EEENS1_36VarlenDynamicPersistentTileSchedulerILi128ELi128ELi256ELi128ELb0ELb1ELb1ELb1ELb1ELb1EEEEEEEEEvNT_6ParamsE)
        /*01dc*/ 	.word	0x00000000


	//----- nvinfo : EIATTR_REGCOUNT
	.align		4
.L_90:
        /*01e0*/ 	.byte	0x04, 0x2f
        /*01e2*/ 	.short	(.L_92 - .L_91)
	.align		4
.L_91:
        /*01e4*/ 	.word	index@(_ZN7cutlass13device_kernelIN5flash11enable_sm90INS1_16FlashAttnFwdSm90INS1_25CollectiveMainloopFwdSm90ILi2EN4cute5tupleIJNS5_1CILi1EEES8_S8_EEENS6_IJNS7_ILi128EEESA_SA_EEELi128ENS_10bfloat16_tEfNS_4arch4Sm90ELb1ELb0ELb1ELb0ELb0ELb0ELb0ELb1ELb1ELb1ELb0ELb0EEENS1_21CollectiveEpilogueFwdISB_S9_SC_SE_Li256ELb0ELb1ELb0ELb0EEENS1_30DynamicPersistentTileSchedulerILi256ELi128ELb0ELb1ELb1EEEEEEEEEvNT_6ParamsE)
        /*01e8*/ 	.word	0x00000004


	//----- nvinfo : EIATTR_FRAME_SIZE
	.align		4
.L_92:
        /*01ec*/ 	.byte	0x04, 0x11
        /*01ee*/ 	.short	(.L_94 - .L_93)
	.align		4
.L_93:
        /*01f0*/ 	.word	index@(_ZN7cutlass13device_kernelIN5flash11enable_sm90INS1_16FlashAttnFwdSm90INS1_25CollectiveMainloopFwdSm90ILi2EN4cute5tupleIJNS5_1CILi1EEES8_S8_EEENS6_IJNS7_ILi128EEESA_SA_EEELi128ENS_10bfloat16_tEfNS_4arch4Sm90ELb1ELb0ELb1ELb0ELb0ELb0ELb0ELb1ELb1ELb1ELb0ELb0EEENS1_21CollectiveEpilogueFwdISB_S9_SC_SE_Li256ELb0ELb1ELb0ELb0EEENS1_30DynamicPersistentTileSchedulerILi256ELi128ELb0ELb1ELb1EEEEEEEEEvNT_6ParamsE)
        /*01f4*/ 	.word	0x00000000


	//----- nvinfo : EIATTR_REGCOUNT
	.align		4
.L_94:
        /*01f8*/ 	.byte	0x04, 0x2f
        /*01fa*/ 	.short	(.L_96 - .L_95)
	.align		4
.L_95:
        /*01fc*/ 	.word	index@(_ZN7cutlass13device_kernelIN5flash11enable_sm90INS1_16FlashAttnFwdSm90INS1_25CollectiveMainloopFwdSm90ILi2EN4cute5tupleIJNS5_1CILi1EEES8_S8_EEENS6_IJNS7_ILi128EEESA_SA_EEELi128ENS_10bfloat16_tEfNS_4arch4Sm90ELb0ELb1ELb1ELb1ELb0ELb1ELb0ELb1ELb1ELb1ELb0ELb0EEENS1_21CollectiveEpilogueFwdISB_S9_SC_SE_Li256ELb1ELb1ELb0ELb0EEENS1_36VarlenDynamicPersistentTileSchedulerILi128ELi128ELi256ELi128ELb0ELb1ELb1ELb1ELb0ELb1EEEEEEEEEvNT_6ParamsE)
        /*0200*/ 	.word	0x00000004


	//----- nvinfo : EIATTR_FRAME_SIZE
	.align		4
.L_96:
        /*0204*/ 	.byte	0x04, 0x11
        /*0206*/ 	.short	(.L_98 - .L_97)
	.align		4
.L_97:
        /*0208*/ 	.word	index@(_ZN7cutlass13device_kernelIN5flash11enable_sm90INS1_16FlashAttnFwdSm90INS1_25CollectiveMainloopFwdSm90ILi2EN4cute5tupleIJNS5_1CILi1EEES8_S8_EEENS6_IJNS7_ILi128EEESA_SA_EEELi128ENS_10bfloat16_tEfNS_4arch4Sm90ELb0ELb1ELb1ELb1ELb0ELb1ELb0ELb1ELb1ELb1ELb0ELb0EEENS1_21CollectiveEpilogueFwdISB_S9_SC_SE_Li256ELb1ELb1ELb0ELb0EEENS1_36VarlenDynamicPersistentTileSchedulerILi128ELi128ELi256ELi128ELb0ELb1ELb1ELb1ELb0ELb1EEEEEEEEEvNT_6ParamsE)
        /*020c*/ 	.word	0x00000000


	//----- nvinfo : EIATTR_REGCOUNT
	.align		4
.L_98:
        /*0210*/ 	.byte	0x04, 0x2f
        /*0212*/ 	.short	(.L_100 - .L_99)
	.align		4
.L_99:
        /*0214*/ 	.word	index@(_ZN7cutlass13device_kernelIN5flash11enable_sm90INS1_16FlashAttnFwdSm90INS1_25CollectiveMainloopFwdSm90ILi2EN4cute5tupleIJNS5_1CILi1EEES8_S8_EEENS6_IJNS7_ILi128EEESA_SA_EEELi128ENS_10bfloat16_tEfNS_4arch4Sm90ELb0ELb1ELb1ELb1ELb0ELb0ELb0ELb1ELb1ELb1ELb0ELb0EEENS1_21CollectiveEpilogueFwdISB_S9_SC_SE_Li256ELb1ELb1ELb0ELb0EEENS1_36VarlenDynamicPersistentTileSchedulerILi128ELi128ELi256ELi128ELb0ELb1ELb1ELb1ELb0ELb1EEEEEEEEEvNT_6ParamsE)
        /*0218*/ 	.word	0x00000004


	//----- nvinfo : EIATTR_FRAME_SIZE
	.align		4
.L_100:
        /*021c*/ 	.byte	0x04, 0x11
        /*021e*/ 	.short	(.L_102 - .L_101)
	.align		4
.L_101:
        /*0220*/ 	.word	index@(_ZN7cutlass13device_kernelIN5flash11enable_sm90INS1_16FlashAttnFwdSm90INS1_25CollectiveMainloopFwdSm90ILi2EN4cute5tupleIJNS5_1CILi1EEES8_S8_EEENS6_IJNS7_ILi128EEESA_SA_EEELi128ENS_10bfloat16_tEfNS_4arch4Sm90ELb0ELb1ELb1ELb1ELb0ELb0ELb0ELb1ELb1ELb1ELb0ELb0EEENS1_21CollectiveEpilogueFwdISB_S9_SC_SE_Li256ELb1ELb1ELb0ELb0EEENS1_36VarlenDynamicPersistentTileSchedulerILi128ELi128ELi256ELi128ELb0ELb1ELb1ELb1ELb0ELb1EEEEEEEEEvNT_6ParamsE)
        /*0224*/ 	.word	0x00000000


	//----- nvinfo : EIATTR_REGCOUNT
	.align		4
.L_102:
        /*0228*/ 	.byte	0x04, 0x2f
        /*022a*/ 	.short	(.L_104 - .L_103)
	.align		4
.L_103:
        /*022c*/ 	.word	index@(_ZN7cutlass13device_kernelIN5flash11enable_sm90INS1_16FlashAttnFwdSm90INS1_25CollectiveMainloopFwdSm90ILi2EN4cute5tupleIJNS5_1CILi1EEES8_S8_EEENS6_IJNS7_ILi128EEESA_SA_EEELi128ENS_10bfloat16_tEfNS_4arch4Sm90ELb0ELb1ELb1ELb0ELb0ELb0ELb0ELb1ELb1ELb1ELb0ELb0EEENS1_21CollectiveEpilogueFwdISB_S9_SC_SE_Li256ELb0ELb1ELb0ELb0EEENS1_30DynamicPersistentTileSchedulerILi256ELi128ELb0ELb1ELb1EEEEEEEEEvNT_6ParamsE)
        /*0230*/ 	.word	0x00000004


	//----- nvinfo : EIATTR_FRAME_SIZE
	.align		4
.L_104:
        /*0234*/ 	.byte	0x04, 0x11
        /*0236*/ 	.short	(.L_106 - .L_105)
	.align		4
.L_105:
        /*0238*/ 	.word	index@(_ZN7cutlass13device_kernelIN5flash11enable_sm90INS1_16FlashAttnFwdSm90INS1_25CollectiveMainloopFwdSm90ILi2EN4cute5tupleIJNS5_1CILi1EEES8_S8_EEENS6_IJNS7_ILi128EEESA_SA_EEELi128ENS_10bfloat16_tEfNS_4arch4Sm90ELb0ELb1ELb1ELb0ELb0ELb0ELb0ELb1ELb1ELb1ELb0ELb0EEENS1_21CollectiveEpilogueFwdISB_S9_SC_SE_Li256ELb0ELb1ELb0ELb0EEENS1_30DynamicPersistentTileSchedulerILi256ELi128ELb0ELb1ELb1EEEEEEEEEvNT_6ParamsE)
        /*023c*/ 	.word	0x00000000


	//----- nvinfo : EIATTR_REGCOUNT
	.align		4
.L_106:
        /*0240*/ 	.byte	0x04, 0x2f
        /*0242*/ 	.short	(.L_108 - .L_107)
	.align		4
.L_107:
        /*0244*/ 	.word	index@(_ZN7cutlass13device_kernelIN5flash11enable_sm90INS1_16FlashAttnFwdSm90INS1_25CollectiveMainloopFwdSm90ILi2EN4cute5tupleIJNS5_1CILi1EEES8_S8_EEENS6_IJNS7_ILi128EEENS7_ILi176EEESA_EEELi128ENS_10bfloat16_tEfNS_4arch4Sm90ELb0ELb0ELb1ELb1ELb0ELb1ELb0ELb1ELb1ELb1ELb0ELb0EEENS1_21CollectiveEpilogueFwdINS6_IJSA_SA_SB_EEES9_SD_SF_Li256ELb1ELb1ELb0ELb0EEENS1_36VarlenDynamicPersistentTileSchedulerILi128ELi176ELi256ELi128ELb0ELb1ELb1ELb0ELb1ELb1EEEEEEEEEvNT_6ParamsE)
        /*0248*/ 	.word	0x00000004


	//----- nvinfo : EIATTR_FRAME_SIZE
	.align		4
.L_108:
        /*024c*/ 	.byte	0x04, 0x11
        /*024e*/ 	.short	(.L_110 - .L_109)
	.align		4
.L_109:
        /*0250*/ 	.word	index@(_ZN7cutlass13device_kernelIN5flash11enable_sm90INS1_16FlashAttnFwdSm90INS1_25CollectiveMainloopFwdSm90ILi2EN4cute5tupleIJNS5_1CILi1EEES8_S8_EEENS6_IJNS7_ILi128EEENS7_ILi176EEESA_EEELi128ENS_10bfloat16_tEfNS_4arch4Sm90ELb0ELb0ELb1ELb1ELb0ELb1ELb0ELb1ELb1ELb1ELb0ELb0EEENS1_21CollectiveEpilogueFwdINS6_IJSA_SA_SB_EEES9_SD_SF_Li256ELb1ELb1ELb0ELb0EEENS1_36VarlenDynamicPersistentTileSchedulerILi128ELi176ELi256ELi128ELb0ELb1ELb1ELb0ELb1ELb1EEEEEEEEEvNT_6ParamsE)
        /*0254*/ 	.word	0x00000000


	//----- nvinfo : EIATTR_REGCOUNT
	.align		4
.L_110:
        /*0258*/ 	.byte	0x04, 0x2f
        /*025a*/ 	.short	(.L_112 - .L_111)
	.align		4
.L_111:
        /*025c*/ 	.word	index@(_ZN7cutlass13device_kernelIN5flash11enable_sm90INS1_16FlashAttnFwdSm90INS1_25CollectiveMainloopFwdSm90ILi2EN4cute5tupleIJNS5_1CILi1EEES8_S8_EEENS6_IJNS7_ILi128EEENS7_ILi176EEESA_EEELi128ENS_10bfloat16_tEfNS_4arch4Sm90ELb0ELb0ELb1ELb1ELb0ELb0ELb0ELb1ELb1ELb1ELb0ELb0EEENS1_21CollectiveEpilogueFwdINS6_IJSA_SA_SB_EEES9_SD_SF_Li256ELb1ELb1ELb0ELb0EEENS1_36VarlenDynamicPersistentTileSchedulerILi128ELi176ELi256ELi128ELb0ELb1ELb1ELb0ELb1ELb1EEEEEEEEEvNT_6ParamsE)
        /*0260*/ 	.word	0x00000004


	//----- nvinfo : EIATTR_FRAME_SIZE
	.align		4
.L_112:
        /*0264*/ 	.byte	0x04, 0x11
        /*0266*/ 	.short	(.L_114 - .L_113)
	.align		4
.L_113:
        /*0268*/ 	.word	index@(_ZN7cutlass13device_kernelIN5flash11enable_sm90INS1_16FlashAttnFwdSm90INS1_25CollectiveMainloopFwdSm90ILi2EN4cute5tupleIJNS5_1CILi1EEES8_S8_EEENS6_IJNS7_ILi128EEENS7_ILi176EEESA_EEELi128ENS_10bfloat16_tEfNS_4arch4Sm90ELb0ELb0ELb1ELb1ELb0ELb0ELb0ELb1ELb1ELb1ELb0ELb0EEENS1_21CollectiveEpilogueFwdINS6_IJSA_SA_SB_EEES9_SD_SF_Li256ELb1ELb1ELb0ELb0EEENS1_36VarlenDynamicPersistentTileSchedulerILi128ELi176ELi256ELi128ELb0ELb1ELb1ELb0ELb1ELb1EEEEEEEEEvNT_6ParamsE)
        /*026c*/ 	.word	0x00000000


	//----- nvinfo : EIATTR_REGCOUNT
	.align		4
.L_114:
        /*0270*/ 	.byte	0x04, 0x2f
        /*0272*/ 	.short	(.L_116 - .L_115)
	.align		4
.L_115:
        /*0274*/ 	.word	index@(_ZN7cutlass13device_kernelIN5flash11enable_sm90INS1_16FlashAttnFwdSm90INS1_25CollectiveMainloopFwdSm90ILi2EN4cute5tupleIJNS5_1CILi2EEENS7_ILi1EEES9_EEENS6_IJNS7_ILi128EEENS7_ILi176EEESB_EEELi128ENS_10bfloat16_tEfNS_4arch4Sm90ELb0ELb0ELb1ELb0ELb0ELb0ELb0ELb1ELb1ELb1ELb0ELb0EEENS1_21CollectiveEpilogueFwdINS6_IJSB_SB_SC_EEESA_SE_SG_Li256ELb0ELb1ELb0ELb0EEENS1_29StaticPersistentTileSchedulerILb0EEEEEEEEEvNT_6ParamsE)
        /*0278*/ 	.word	0x00000004


	//----- nvinfo : EIATTR_FRAME_SIZE
	.align		4
.L_116:
        /*027c*/ 	.byte	0x04, 0x11
        /*027e*/ 	.short	(.L_118 - .L_117)
	.align		4
.L_117:
        /*0280*/ 	.word	index@(_ZN7cutlass13device_kernelIN5flash11enable_sm90INS1_16FlashAttnFwdSm90INS1_25CollectiveMainloopFwdSm90ILi2EN4cute5tupleIJNS5_1CILi2EEENS7_ILi1EEES9_EEENS6_IJNS7_ILi128EEENS7_ILi176EEESB_EEELi128ENS_10bfloat16_tEfNS_4arch4Sm90ELb0ELb0ELb1ELb0ELb0ELb0ELb0ELb1ELb1ELb1ELb0ELb0EEENS1_21CollectiveEpilogueFwdINS6_IJSB_SB_SC_EEESA_SE_SG_Li256ELb0ELb1ELb0ELb0EEENS1_29StaticPersistentTileSchedulerILb0EEEEEEEEEvNT_6ParamsE)
        /*0284*/ 	.word	0x00000000


	//----- nvinfo : EIATTR_REGCOUNT
	.align		4
.L_118:
        /*0288*/ 	.byte	0x04, 0x2f
        /*028a*/ 	.short	(.L_120 - .L_119)
	.align		4
.L_119:
        /*028c*/ 	.word	index@(_ZN7cutlass13device_kernelIN5flash11enable_sm90INS1_16FlashAttnFwdSm90INS1_25CollectiveMainloopFwdSm90ILi2EN4cute5tupleIJNS5_1CILi1EEES8_S8_EEENS6_IJNS7_ILi128EEENS7_ILi176EEESA_EEELi128ENS_10bfloat16_tEfNS_4arch4Sm90ELb0ELb0ELb1ELb0ELb0ELb0ELb0ELb1ELb1ELb1ELb0ELb0EEENS1_21CollectiveEpilogueFwdINS6_IJSA_SA_SB_EEES9_SD_SF_Li256ELb0ELb1ELb0ELb0EEENS1_29StaticPersistentTileSchedulerILb0EEEEEEEEEvNT_6ParamsE)
        /*0290*/ 	.word	0x00000004


	//----- nvinfo : EIATTR_FRAME_SIZE
	.align		4
.L_120:
        /*0294*/ 	.byte	0x04, 0x11
        /*0296*/ 	.short	(.L_122 - .L_121)
	.align		4
.L_121:
        /*0298*/ 	.word	index@(_ZN7cutlass13device_kernelIN5flash11enable_sm90INS1_16FlashAttnFwdSm90INS1_25CollectiveMainloopFwdSm90ILi2EN4cute5tupleIJNS5_1CILi1EEES8_S8_EEENS6_IJNS7_ILi128EEENS7_ILi176EEESA_EEELi128ENS_10bfloat16_tEfNS_4arch4Sm90ELb0ELb0ELb1ELb0ELb0ELb0ELb0ELb1ELb1ELb1ELb0ELb0EEENS1_21CollectiveEpilogueFwdINS6_IJSA_SA_SB_EEES9_SD_SF_Li256ELb0ELb1ELb0ELb0EEENS1_29StaticPersistentTileSchedulerILb0EEEEEEEEEvNT_6ParamsE)
        /*029c*/ 	.word	0x00000000


	//----- nvinfo : EIATTR_REGCOUNT
	.align		4
.L_122:
        /*02a0*/ 	.byte	0x04, 0x2f
        /*02a2*/ 	.short	(.L_124 - .L_123)
	.align		4
.L_123:
        /*02a4*/ 	.word	index@(_ZN7cutlass13device_kernelIN5flash11enable_sm90INS1_16FlashAttnFwdSm90INS1_25CollectiveMainloopFwdSm90ILi2EN4cute5tupleIJNS5_1CILi1EEES8_S8_EEENS6_IJNS7_ILi128EEENS7_ILi112EEENS7_ILi192EEEEEELi192ENS_10bfloat16_tEfNS_4arch4Sm90ELb1ELb0ELb1ELb1ELb0ELb1ELb0ELb1ELb1ELb1ELb0ELb0EEENS1_21CollectiveEpilogueFwdINS6_IJSA_SC_SB_EEES9_SE_SG_Li256ELb1ELb1ELb0ELb0EEENS1_36VarlenDynamicPersistentTileSchedulerILi128ELi112ELi256ELi128ELb0ELb1ELb1ELb1ELb1ELb1EEEEEEEEEvNT_6ParamsE)
        /*02a8*/ 	.word	0x00000004


	//----- nvinfo : EIATTR_FRAME_SIZE
	.align		4
.L_124:
        /*02ac*/ 	.byte	0x04, 0x11
        /*02ae*/ 	.short	(.L_126 - .L_125)
	.align		4
.L_125:
        /*02b0*/ 	.word	index@(_ZN7cutlass13device_kernelIN5flash11enable_sm90INS1_16FlashAttnFwdSm90INS1_25CollectiveMainloopFwdSm90ILi2EN4cute5tupleIJNS5_1CILi1EEES8_S8_EEENS6_IJNS7_ILi128EEENS7_ILi112EEENS7_ILi192EEEEEELi192ENS_10bfloat16_tEfNS_4arch4Sm90ELb1ELb0ELb1ELb1ELb0ELb1ELb0ELb1ELb1ELb1ELb0ELb0EEENS1_21CollectiveEpilogueFwdINS6_IJSA_SC_SB_EEES9_SE_SG_Li256ELb1ELb1ELb0ELb0EEENS1_36VarlenDynamicPersistentTileSchedulerILi128ELi112ELi256ELi128ELb0ELb1ELb1ELb1ELb1ELb1EEEEEEEEEvNT_6ParamsE)
        /*02b4*/ 	.word	0x00000000


	//----- nvinfo : EIATTR_REGCOUNT
	.align		4
.L_126:
        /*02b8*/ 	.byte	0x04, 0x2f
        /*02ba*/ 	.short	(.L_128 - .L_127)
	.align		4
.L_127:
        /*02bc*/ 	.word	index@(_ZN7cutlass13device_kernelIN5flash11enable_sm90INS1_16FlashAttnFwdSm90INS1_25CollectiveMainloopFwdSm90ILi2EN4cute5tupleIJNS5_1CILi1EEES8_S8_EEENS6_IJNS7_ILi128EEENS7_ILi112EEENS7_ILi192EEEEEELi192ENS_10bfloat16_tEfNS_4arch4Sm90ELb1ELb0ELb1ELb1ELb0ELb0ELb0ELb1ELb1ELb1ELb0ELb0EEENS1_21CollectiveEpilogueFwdINS6_IJSA_SC_SB_EEES9_SE_SG_Li256ELb1ELb1ELb0ELb0EEENS1_36VarlenDynamicPersistentTileSchedulerILi128ELi112ELi256ELi128ELb0ELb1ELb1ELb1ELb1ELb1EEEEEEEEEvNT_6ParamsE)
        /*02c0*/ 	.word	0x00000004


	//----- nvinfo : EIATTR_FRAME_SIZE
	.align		4
.L_128:
        /*02c4*/ 	.byte	0x04, 0x11
        /*02c6*/ 	.short	(.L_130 - .L_129)
	.align		4
.L_129:
        /*02c8*/ 	.word	index@(_ZN7cutlass13device_kernelIN5flash11enable_sm90INS1_16FlashAttnFwdSm90INS1_25CollectiveMainloopFwdSm90ILi2EN4cute5tupleIJNS5_1CILi1EEES8_S8_EEENS6_IJNS7_ILi128EEENS7_ILi112EEENS7_ILi192EEEEEELi192ENS_10bfloat16_tEfNS_4arch4Sm90ELb1ELb0ELb1ELb1ELb0ELb0ELb0ELb1ELb1ELb1ELb0ELb0EEENS1_21CollectiveEpilogueFwdINS6_IJSA_SC_SB_EEES9_SE_SG_Li256ELb1ELb1ELb0ELb0EEENS1_36VarlenDynamicPersistentTileSchedulerILi128ELi112ELi256ELi128ELb0ELb1ELb1ELb1ELb1ELb1EEEEEEEEEvNT_6ParamsE)
        /*02cc*/ 	.word	0x00000000


	//----- nvinfo : EIATTR_REGCOUNT
	.align		4
.L_130:
        /*02d0*/ 	.byte	0x04, 0x2f
        /*02d2*/ 	.short	(.L_132 - .L_131)
	.align		4
.L_131:
        /*02d4*/ 	.word	index@(_ZN7cutlass13device_kernelIN5flash11enable_sm90INS1_16FlashAttnFwdSm90INS1_25CollectiveMainloopFwdSm90ILi2EN4cute5tupleIJNS5_1CILi1EEES8_S8_EEENS6_IJNS7_ILi128EEENS7_ILi112EEENS7_ILi192EEEEEELi192ENS_10bfloat16_tEfNS_4arch4Sm90ELb1ELb0ELb1ELb0ELb0ELb0ELb0ELb1ELb1ELb1ELb0ELb0EEENS1_21CollectiveEpilogueFwdINS6_IJSA_SC_SB_EEES9_SE_SG_Li256ELb0ELb1ELb0ELb0EEENS1_30DynamicPersistentTileSchedulerILi256ELi128ELb0ELb1ELb1EEEEEEEEEvNT_6ParamsE)
        /*02d8*/ 	.word	0x00000004


	//----- nvinfo : EIATTR_FRAME_SIZE
	.align		4
.L_132:
        /*02dc*/ 	.byte	0x04, 0x11
        /*02de*/ 	.short	(.L_134 - .L_133)
	.align		4
.L_133:
        /*02e0*/ 	.word	index@(_ZN7cutlass13device_kernelIN5flash11enable_sm90INS1_16FlashAttnFwdSm90INS1_25CollectiveMainloopFwdSm90ILi2EN4cute5tupleIJNS5_1CILi1EEES8_S8_EEENS6_IJNS7_ILi128EEENS7_ILi112EEENS7_ILi192EEEEEELi192ENS_10bfloat16_tEfNS_4arch4Sm90ELb1ELb0ELb1ELb0ELb0ELb0ELb0ELb1ELb1ELb1ELb0ELb0EEENS1_21CollectiveEpilogueFwdINS6_IJSA_SC_SB_EEES9_SE_SG_Li256ELb0ELb1ELb0ELb0EEENS1_30DynamicPersistentTileSchedulerILi256ELi128ELb0ELb1ELb1EEEEEEEEEvNT_6ParamsE)
        /*02e4*/ 	.word	0x00000000


	//----- nvinfo : EIATTR_REGCOUNT
	.align		4
.L_134:
        /*02e8*/ 	.byte	0x04, 0x2f
        /*02ea*/ 	.short	(.L_136 - .L_135)
	.align		4
.L_135:
        /*02ec*/ 	.word	index@(_ZN7cutlass13device_kernelIN5flash11enable_sm90INS1_16FlashAttnFwdSm90INS1_25CollectiveMainloopFwdSm90ILi2EN4cute5tupleIJNS5_1CILi1EEES8_S8_EEENS6_IJNS7_ILi128EEENS7_ILi96EEENS7_ILi192EEEEEELi192ENS_10bfloat16_tEfNS_4arch4Sm90ELb0ELb1ELb1ELb1ELb0ELb1ELb0ELb1ELb1ELb1ELb0ELb0EEENS1_21CollectiveEpilogueFwdINS6_IJSA_SC_SB_EEES9_SE_SG_Li256ELb1ELb1ELb0ELb0EEENS1_36VarlenDynamicPersistentTileSchedulerILi128ELi96ELi256ELi128ELb0ELb1ELb1ELb1ELb0ELb1EEEEEEEEEvNT_6ParamsE)
        /*02f0*/ 	.word	0x00000004


	//----- nvinfo : EIATTR_FRAME_SIZE
	.align		4
.L_136:
        /*02f4*/ 	.byte	0x04, 0x11
        /*02f6*/ 	.short	(.L_138 - .L_137)
	.align		4
.L_137:
        /*02f8*/ 	.word	index@(_ZN7cutlass13device_kernelIN5flash11enable_sm90INS1_16FlashAttnFwdSm90INS1_25CollectiveMainloopFwdSm90ILi2EN4cute5tupleIJNS5_1CILi1EEES8_S8_EEENS6_IJNS7_ILi128EEENS7_ILi96EEENS7_ILi192EEEEEELi192ENS_10bfloat16_tEfNS_4arch4Sm90ELb0ELb1ELb1ELb1ELb0ELb1ELb0ELb1ELb1ELb1ELb0ELb0EEENS1_21CollectiveEpilogueFwdINS6_IJSA_SC_SB_EEES9_SE_SG_Li256ELb1ELb1ELb0ELb0EEENS1_36VarlenDynamicPersistentTileSchedulerILi128ELi96ELi256ELi128ELb0ELb1ELb1ELb1ELb0ELb1EEEEEEEEEvNT_6ParamsE)
        /*02fc*/ 	.word	0x00000000


	//----- nvinfo : EIATTR_REGCOUNT
	.align		4
.L_138:
        /*0300*/ 	.byte	0x04, 0x2f
        /*0302*/ 	.short	(.L_140 - .L_139)
	.align		4
.L_139:
        /*0304*/ 	.word	index@(_ZN7cutlass13device_kernelIN5flash11enable_sm90INS1_16FlashAttnFwdSm90INS1_25CollectiveMainloopFwdSm90ILi2EN4cute5tupleIJNS5_1CILi1EEES8_S8_EEENS6_IJNS7_ILi128EEENS7_ILi96EEENS7_ILi192EEEEEELi192ENS_10bfloat16_tEfNS_4arch4Sm90ELb0ELb1ELb1ELb1ELb0ELb0ELb0ELb1ELb1ELb1ELb0ELb0EEENS1_21CollectiveEpilogueFwdINS6_IJSA_SC_SB_EEES9_SE_SG_Li256ELb1ELb1ELb0ELb0EEENS1_36VarlenDynamicPersistentTileSchedulerILi128ELi96ELi256ELi128ELb0ELb1ELb1ELb1ELb0ELb1EEEEEEEEEvNT_6ParamsE)
        /*0308*/ 	.word	0x00000004


	//----- nvinfo : EIATTR_FRAME_SIZE
	.align		4
.L_140:
        /*030c*/ 	.byte	0x04, 0x11
        /*030e*/ 	.short	(.L_142 - .L_141)
	.align		4
.L_141:
        /*0310*/ 	.word	index@(_ZN7cutlass13device_kernelIN5flash11enable_sm90INS1_16FlashAttnFwdSm90INS1_25CollectiveMainloopFwdSm90ILi2EN4cute5tupleIJNS5_1CILi1EEES8_S8_EEENS6_IJNS7_ILi128EEENS7_ILi96EEENS7_ILi192EEEEEELi192ENS_10bfloat16_tEfNS_4arch4Sm90ELb0ELb1ELb1ELb1ELb0ELb0ELb0ELb1ELb1ELb1ELb0ELb0EEENS1_21CollectiveEpilogueFwdINS6_IJSA_SC_SB_EEES9_SE_SG_Li256ELb1ELb1ELb0ELb0EEENS1_36VarlenDynamicPersistentTileSchedulerILi128ELi96ELi256ELi128ELb0ELb1ELb1ELb1ELb0ELb1EEEEEEEEEvNT_6ParamsE)
        /*0314*/ 	.word	0x00000000


	//----- nvinfo : EIATTR_REGCOUNT
	.align		4
.L_142:
        /*0318*/ 	.byte	0x04, 0x2f
        /*031a*/ 	.short	(.L_144 - .L_143)
	.align		4
.L_143:
        /*031c*/ 	.word	index@(_ZN7cutlass13device_kernelIN5flash11enable_sm90INS1_16FlashAttnFwdSm90INS1_25CollectiveMainloopFwdSm90ILi2EN4cute5tupleIJNS5_1CILi1EEES8_S8_EEENS6_IJNS7_ILi128EEENS7_ILi96EEENS7_ILi192EEEEEELi192ENS_10bfloat16_tEfNS_4arch4Sm90ELb0ELb1ELb1ELb0ELb0ELb0ELb0ELb1ELb1ELb1ELb0ELb0EEENS1_21CollectiveEpilogueFwdINS6_IJSA_SC_SB_EEES9_SE_SG_Li256ELb0ELb1ELb0ELb0EEENS1_30DynamicPersistentTileSchedulerILi256ELi128ELb0ELb1ELb1EEEEEEEEEvNT_6ParamsE)
        /*0320*/ 	.word	0x00000004


	//----- nvinfo : EIATTR_FRAME_SIZE
	.align		4
.L_144:
        /*0324*/ 	.byte	0x04, 0x11
        /*0326*/ 	.short	(.L_146 - .L_145)
	.align		4
.L_145:
        /*0328*/ 	.word	index@(_ZN7cutlass13device_kernelIN5flash11enable_sm90INS1_16FlashAttnFwdSm90INS1_25CollectiveMainloopFwdSm90ILi2EN4cute5tupleIJNS5_1CILi1EEES8_S8_EEENS6_IJNS7_ILi128EEENS7_ILi96EEENS7_ILi192EEEEEELi192ENS_10bfloat16_tEfNS_4arch4Sm90ELb0ELb1ELb1ELb0ELb0ELb0ELb0ELb1ELb1ELb1ELb0ELb0EEENS1_21CollectiveEpilogueFwdINS6_IJSA_SC_SB_EEES9_SE_SG_Li256ELb0ELb1ELb0ELb0EEENS1_30DynamicPersistentTileSchedulerILi256ELi128ELb0ELb1ELb1EEEEEEEEEvNT_6ParamsE)
        /*032c*/ 	.word	0x00000000


	//----- nvinfo : EIATTR_REGCOUNT
	.align		4
.L_146:
        /*0330*/ 	.byte	0x04, 0x2f
        /*0332*/ 	.short	(.L_148 - .L_147)
	.align		4
.L_147:
        /*0334*/ 	.word	index@(_ZN7cutlass13device_kernelIN5flash11enable_sm90INS1_16FlashAttnFwdSm90INS1_25CollectiveMainloopFwdSm90ILi2EN4cute5tupleIJNS5_1CILi1EEES8_S8_EEENS6_IJNS7_ILi128EEENS7_ILi112EEENS7_ILi192EEEEEELi192ENS_10bfloat16_tEfNS_4arch4Sm90ELb0ELb0ELb1ELb1ELb0ELb1ELb0ELb1ELb1ELb1ELb0ELb0EEENS1_21CollectiveEpilogueFwdINS6_IJSA_SC_SB_EEES9_SE_SG_Li256ELb1ELb1ELb0ELb0EEENS1_36VarlenDynamicPersistentTileSchedulerILi128ELi112ELi256ELi128ELb0ELb1ELb1ELb0ELb1ELb1EEEEEEEEEvNT_6ParamsE)
        /*0338*/ 	.word	0x00000004


	//----- nvinfo : EIATTR_FRAME_SIZE
	.align		4
.L_148:
        /*033c*/ 	.byte	0x04, 0x11
        /*033e*/ 	.short	(.L_150 - .L_149)
	.align		4
.L_149:
        /*0340*/ 	.word	index@(_ZN7cutlass13device_kernelIN5flash11enable_sm90INS1_16FlashAttnFwdSm90INS1_25CollectiveMainloopFwdSm90ILi2EN4cute5tupleIJNS5_1CILi1EEES8_S8_EEENS6_IJNS7_ILi128EEENS7_ILi112EEENS7_ILi192EEEEEELi192ENS_10bfloat16_tEfNS_4arch4Sm90ELb0ELb0ELb1ELb1ELb0ELb1ELb0ELb1ELb1ELb1ELb0ELb0EEENS1_21CollectiveEpilogueFwdINS6_IJSA_SC_SB_EEES9_SE_SG_Li256ELb1ELb1ELb0ELb0EEENS1_36VarlenDynamicPersistentTileSchedulerILi128ELi112ELi256ELi128ELb0ELb1ELb1ELb0ELb1ELb1EEEEEEEEEvNT_6ParamsE)
        /*0344*/ 	.word	0x00000000


	//----- nvinfo : EIATTR_REGCOUNT
	.align		4
.L_150:
        /*0348*/ 	.byte	0x04, 0x2f
        /*034a*/ 	.short	(.L_152 - .L_151)
	.align		4
.L_151:
        /*034c*/ 	.word	index@(_ZN7cutlass13device_kernelIN5flash11enable_sm90INS1_16FlashAttnFwdSm90INS1_25CollectiveMainloopFwdSm90ILi2EN4cute5tupleIJNS5_1CILi1EEES8_S8_EEENS6_IJNS7_ILi128EEENS7_ILi112EEENS7_ILi192EEEEEELi192ENS_10bfloat16_tEfNS_4arch4Sm90ELb0ELb0ELb1ELb1ELb0ELb0ELb0ELb1ELb1ELb1ELb0ELb0EEENS1_21CollectiveEpilogueFwdINS6_IJSA_SC_SB_EEES9_SE_SG_Li256ELb1ELb1ELb0ELb0EEENS1_36VarlenDynamicPersistentTileSchedulerILi128ELi112ELi256ELi128ELb0ELb1ELb1ELb0ELb1ELb1EEEEEEEEEvNT_6ParamsE)
        /*0350*/ 	.word	0x00000004


	//----- nvinfo : EIATTR_FRAME_SIZE
	.align		4
.L_152:
        /*0354*/ 	.byte	0x04, 0x11
        /*0356*/ 	.short	(.L_154 - .L_153)
	.align		4
.L_153:
        /*0358*/ 	.word	index@(_ZN7cutlass13device_kernelIN5flash11enable_sm90INS1_16FlashAttnFwdSm90INS1_25CollectiveMainloopFwdSm90ILi2EN4cute5tupleIJNS5_1CILi1EEES8_S8_EEENS6_IJNS7_ILi128EEENS7_ILi112EEENS7_ILi192EEEEEELi192ENS_10bfloat16_tEfNS_4arch4Sm90ELb0ELb0ELb1ELb1ELb0ELb0ELb0ELb1ELb1ELb1ELb0ELb0EEENS1_21CollectiveEpilogueFwdINS6_IJSA_SC_SB_EEES9_SE_SG_Li256ELb1ELb1ELb0ELb0EEENS1_36VarlenDynamicPersistentTileSchedulerILi128ELi112ELi256ELi128ELb0ELb1ELb1ELb0ELb1ELb1EEEEEEEEEvNT_6ParamsE)
        /*035c*/ 	.word	0x00000000


	//----- nvinfo : EIATTR_REGCOUNT
	.align		4
.L_154:
        /*0360*/ 	.byte	0x04, 0x2f
        /*0362*/ 	.short	(.L_156 - .L_155)
	.align		4
.L_155:
        /*0364*/ 	.word	index@(_ZN7cutlass13device_kernelIN5flash11enable_sm90INS1_16FlashAttnFwdSm90INS1_25CollectiveMainloopFwdSm90ILi2EN4cute5tupleIJNS5_1CILi2EEENS7_ILi1EEES9_EEENS6_IJNS7_ILi128EEENS7_ILi112EEENS7_ILi192EEEEEELi192ENS_10bfloat16_tEfNS_4arch4Sm90ELb0ELb0ELb1ELb0ELb0ELb0ELb0ELb1ELb1ELb1ELb0ELb0EEENS1_21CollectiveEpilogueFwdINS6_IJSB_SD_SC_EEESA_SF_SH_Li256ELb0ELb1ELb0ELb0EEENS1_29StaticPersistentTileSchedulerILb0EEEEEEEEEvNT_6ParamsE)
        /*0368*/ 	.word	0x00000004


	//----- nvinfo : EIATTR_FRAME_SIZE
	.align		4
.L_156:
        /*036c*/ 	.byte	0x04, 0x11
        /*036e*/ 	.short	(.L_158 - .L_157)
	.align		4
.L_157:
        /*0370*/ 	.word	index@(_ZN7cutlass13device_kernelIN5flash11enable_sm90INS1_16FlashAttnFwdSm90INS1_25CollectiveMainloopFwdSm90ILi2EN4cute5tupleIJNS5_1CILi2EEENS7_ILi1EEES9_EEENS6_IJNS7_ILi128EEENS7_ILi112EEENS7_ILi192EEEEEELi192ENS_10bfloat16_tEfNS_4arch4Sm90ELb0ELb0ELb1ELb0ELb0ELb0ELb0ELb1ELb1ELb1ELb0ELb0EEENS1_21CollectiveEpilogueFwdINS6_IJSB_SD_SC_EEESA_SF_SH_Li256ELb0ELb1ELb0ELb0EEENS1_29StaticPersistentTileSchedulerILb0EEEEEEEEEvNT_6ParamsE)
        /*0374*/ 	.word	0x00000000


	//----- nvinfo : EIATTR_REGCOUNT
	.align		4
.L_158:
        /*0378*/ 	.byte	0x04, 0x2f
        /*037a*/ 	.short	(.L_160 - .L_159)
	.align		4
.L_159:
        /*037c*/ 	.word	index@(_ZN7cutlass13device_kernelIN5flash11enable_sm90INS1_16FlashAttnFwdSm90INS1_25CollectiveMainloopFwdSm90ILi2EN4cute5tupleIJNS5_1CILi1EEES8_S8_EEENS6_IJNS7_ILi128EEENS7_ILi112EEENS7_ILi192EEEEEELi192ENS_10bfloat16_tEfNS_4arch4Sm90ELb0ELb0ELb1ELb0ELb0ELb0ELb0ELb1ELb1ELb1ELb0ELb0EEENS1_21CollectiveEpilogueFwdINS6_IJSA_SC_SB_EEES9_SE_SG_Li256ELb0ELb1ELb0ELb0EEENS1_29StaticPersistentTileSchedulerILb0EEEEEEEEEvNT_6ParamsE)
        /*0380*/ 	.word	0x00000004


	//----- nvinfo : EIATTR_FRAME_SIZE
	.align		4
.L_160:
        /*0384*/ 	.byte	0x04, 0x11
        /*0386*/ 	.short	(.L_162 - .L_161)
	.align		4
.L_161:
        /*0388*/ 	.word	index@(_ZN7cutlass13device_kernelIN5flash11enable_sm90INS1_16FlashAttnFwdSm90INS1_25CollectiveMainloopFwdSm90ILi2EN4cute5tupleIJNS5_1CILi1EEES8_S8_EEENS6_IJNS7_ILi128EEENS7_ILi112EEENS7_ILi192EEEEEELi192ENS_10bfloat16_tEfNS_4arch4Sm90ELb0ELb0ELb1ELb0ELb0ELb0ELb0ELb1ELb1ELb1ELb0ELb0EEENS1_21CollectiveEpilogueFwdINS6_IJSA_SC_SB_EEES9_SE_SG_Li256ELb0ELb1ELb0ELb0EEENS1_29StaticPersistentTileSchedulerILb0EEEEEEEEEvNT_6ParamsE)
        /*038c*/ 	.word	0x00000000


	//----- nvinfo : EIATTR_REGCOUNT
	.align		4
.L_162:
        /*0390*/ 	.byte	0x04, 0x2f
        /*0392*/ 	.short	(.L_164 - .L_163)
	.align		4
.L_163:
        /*0394*/ 	.word	index@(_ZN7cutlass13device_kernelIN5flash11enable_sm90INS1_16FlashAttnFwdSm90INS1_25CollectiveMainloopFwdSm90ILi2EN4cute5tupleIJNS5_1CILi1EEES8_S8_EEENS6_IJNS7_ILi128EEENS7_ILi80EEENS7_ILi256EEEEEELi256ENS_10bfloat16_tEfNS_4arch4Sm90ELb1ELb0ELb1ELb1ELb0ELb1ELb0ELb1ELb1ELb1ELb0ELb0EEENS1_21CollectiveEpilogueFwdINS6_IJSA_SC_SB_EEES9_SE_SG_Li256ELb1ELb1ELb0ELb0EEENS1_36VarlenDynamicPersistentTileSchedulerILi128ELi80ELi256ELi128ELb0ELb1ELb1ELb1ELb1ELb1EEEEEEEEEvNT_6ParamsE)
        /*0398*/ 	.word	0x00000004


	//----- nvinfo : EIATTR_FRAME_SIZE
	.align		4
.L_164:
        /*039c*/ 	.byte	0x04, 0x11
        /*039e*/ 	.short	(.L_166 - .L_165)
	.align		4
.L_165:
        /*03a0*/ 	.word	index@(_ZN7cutlass13device_kernelIN5flash11enable_sm90INS1_16FlashAttnFwdSm90INS1_25CollectiveMainloopFwdSm90ILi2EN4cute5tupleIJNS5_1CILi1EEES8_S8_EEENS6_IJNS7_ILi128EEENS7_ILi80EEENS7_ILi256EEEEEELi256ENS_10bfloat16_tEfNS_4arch4Sm90ELb1ELb0ELb1ELb1ELb0ELb1ELb0ELb1ELb1ELb1ELb0ELb0EEENS1_21CollectiveEpilogueFwdINS6_IJSA_SC_SB_EEES9_SE_SG_Li256ELb1ELb1ELb0ELb0EEENS1_36VarlenDynamicPersistentTileSchedulerILi128ELi80ELi256ELi128ELb0ELb1ELb1ELb1ELb1ELb1EEEEEEEEEvNT_6ParamsE)
        /*03a4*/ 	.word	0x00000000


	//----- nvinfo : EIATTR_REGCOUNT
	.align		4
.L_166:
        /*03a8*/ 	.byte	0x04, 0x2f
        /*03aa*/ 	.short	(.L_168 - .L_167)
	.align		4
.L_167:
        /*03ac*/ 	.word	index@(_ZN7cutlass13device_kernelIN5flash11enable_sm90INS1_16FlashAttnFwdSm90INS1_25CollectiveMainloopFwdSm90ILi2EN4cute5tupleIJNS5_1CILi1EEES8_S8_EEENS6_IJNS7_ILi128EEENS7_ILi80EEENS7_ILi256EEEEEELi256ENS_10bfloat16_tEfNS_4arch4Sm90ELb1ELb0ELb1ELb1ELb0ELb0ELb0ELb1ELb1ELb1ELb0ELb0EEENS1_21CollectiveEpilogueFwdINS6_IJSA_SC_SB_EEES9_SE_SG_Li256ELb1ELb1ELb0ELb0EEENS1_36VarlenDynamicPersistentTileSchedulerILi128ELi80ELi256ELi128ELb0ELb1ELb1ELb1ELb1ELb1EEEEEEEEEvNT_6ParamsE)
        /*03b0*/ 	.word	0x00000004


	//----- nvinfo : EIATTR_FRAME_SIZE
	.align		4
.L_168:
        /*03b4*/ 	.byte	0x04, 0x11
        /*03b6*/ 	.short	(.L_170 - .L_169)
	.align		4
.L_169:
        /*03b8*/ 	.word	index@(_ZN7cutlass13device_kernelIN5flash11enable_sm90INS1_16FlashAttnFwdSm90INS1_25CollectiveMainloopFwdSm90ILi2EN4cute5tupleIJNS5_1CILi1EEES8_S8_EEENS6_IJNS7_ILi128EEENS7_ILi80EEENS7_ILi256EEEEEELi256ENS_10bfloat16_tEfNS_4arch4Sm90ELb1ELb0ELb1ELb1ELb0ELb0ELb0ELb1ELb1ELb1ELb0ELb0EEENS1_21CollectiveEpilogueFwdINS6_IJSA_SC_SB_EEES9_SE_SG_Li256ELb1ELb1ELb0ELb0EEENS1_36VarlenDynamicPersistentTileSchedulerILi128ELi80ELi256ELi128ELb0ELb1ELb1ELb1ELb1ELb1EEEEEEEEEvNT_6ParamsE)
        /*03bc*/ 	.word	0x00000000


	//----- nvinfo : EIATTR_REGCOUNT
	.align		4
.L_170:
        /*03c0*/ 	.byte	0x04, 0x2f
        /*03c2*/ 	.short	(.L_172 - .L_171)
	.align		4
.L_171:
        /*03c4*/ 	.word	index@(_ZN7cutlass13device_kernelIN5flash11enable_sm90INS1_16FlashAttnFwdSm90INS1_25CollectiveMainloopFwdSm90ILi2EN4cute5tupleIJNS5_1CILi1EEES8_S8_EEENS6_IJNS7_ILi128EEENS7_ILi80EEENS7_ILi256EEEEEELi256ENS_10bfloat16_tEfNS_4arch4Sm90ELb1ELb0ELb1ELb0ELb0ELb0ELb0ELb1ELb1ELb1ELb0ELb0EEENS1_21CollectiveEpilogueFwdINS6_IJSA_SC_SB_EEES9_SE_SG_Li256ELb0ELb1ELb0ELb0EEENS1_30DynamicPersistentTileSchedulerILi256ELi128ELb0ELb1ELb1EEEEEEEEEvNT_6ParamsE)
        /*03c8*/ 	.word	0x00000004


	//----- nvinfo : EIATTR_FRAME_SIZE
	.align		4
.L_172:
        /*03cc*/ 	.byte	0x04, 0x11
        /*03ce*/ 	.short	(.L_174 - .L_173)
	.align		4
.L_173:
        /*03d0*/ 	.word	index@(_ZN7cutlass13device_kernelIN5flash11enable_sm90INS1_16FlashAttnFwdSm90INS1_25CollectiveMainloopFwdSm90ILi2EN4cute5tupleIJNS5_1CILi1EEES8_S8_EEENS6_IJNS7_ILi128EEENS7_ILi80EEENS7_ILi256EEEEEELi256ENS_10bfloat16_tEfNS_4arch4Sm90ELb1ELb0ELb1ELb0ELb0ELb0ELb0ELb1ELb1ELb1ELb0ELb0EEENS1_21CollectiveEpilogueFwdINS6_IJSA_SC_SB_EEES9_SE_SG_Li256ELb0ELb1ELb0ELb0EEENS1_30DynamicPersistentTileSchedulerILi256ELi128ELb0ELb1ELb1EEEEEEEEEvNT_6ParamsE)
        /*03d4*/ 	.word	0x00000000


	//----- nvinfo : EIATTR_REGCOUNT
	.align		4
.L_174:
        /*03d8*/ 	.byte	0x04, 0x2f
        /*03da*/ 	.short	(.L_176 - .L_175)
	.align		4
.L_175:
        /*03dc*/ 	.word	index@(_ZN7cutlass13device_kernelIN5flash11enable_sm90INS1_16FlashAttnFwdSm90INS1_25CollectiveMainloopFwdSm90ILi2EN4cute5tupleIJNS5_1CILi1EEES8_S8_EEENS6_IJNS7_ILi128EEENS7_ILi64EEENS7_ILi256EEEEEELi256ENS_10bfloat16_tEfNS_4arch4Sm90ELb0ELb1ELb1ELb1ELb0ELb1ELb0ELb1ELb1ELb1ELb0ELb0EEENS1_21CollectiveEpilogueFwdINS6_IJSA_SC_SB_EEES9_SE_SG_Li256ELb1ELb1ELb0ELb0EEENS1_36VarlenDynamicPersistentTileSchedulerILi128ELi64ELi256ELi128ELb0ELb1ELb1ELb1ELb0ELb1EEEEEEEEEvNT_6ParamsE)
        /*03e0*/ 	.word	0x00000004


	//----- nvinfo : EIATTR_FRAME_SIZE
	.align		4
.L_176:
        /*03e4*/ 	.byte	0x04, 0x11
        /*03e6*/ 	.short	(.L_178 - .L_177)
	.align		4
.L_177:
        /*03e8*/ 	.word	index@(_ZN7cutlass13device_kernelIN5flash11enable_sm90INS1_16FlashAttnFwdSm90INS1_25CollectiveMainloopFwdSm90ILi2EN4cute5tupleIJNS5_1CILi1EEES8_S8_EEENS6_IJNS7_ILi128EEENS7_ILi64EEENS7_ILi256EEEEEELi256ENS_10bfloat16_tEfNS_4arch4Sm90ELb0ELb1ELb1ELb1ELb0ELb1ELb0ELb1ELb1ELb1ELb0ELb0EEENS1_21CollectiveEpilogueFwdINS6_IJSA_SC_SB_EEES9_SE_SG_Li256ELb1ELb1ELb0ELb0EEENS1_36VarlenDynamicPersistentTileSchedulerILi128ELi64ELi256ELi128ELb0ELb1ELb1ELb1ELb0ELb1EEEEEEEEEvNT_6ParamsE)
        /*03ec*/ 	.word	0x00000000


	//----- nvinfo : EIATTR_REGCOUNT
	.align		4
.L_178:
        /*03f0*/ 	.byte	0x04, 0x2f
        /*03f2*/ 	.short	(.L_180 - .L_179)
	.align		4
.L_179:
        /*03f4*/ 	.word	index@(_ZN7cutlass13device_kernelIN5flash11enable_sm90INS1_16FlashAttnFwdSm90INS1_25CollectiveMainloopFwdSm90ILi2EN4cute5tupleIJNS5_1CILi1EEES8_S8_EEENS6_IJNS7_ILi128EEENS7_ILi64EEENS7_ILi256EEEEEELi256ENS_10bfloat16_tEfNS_4arch4Sm90ELb0ELb1ELb1ELb1ELb0ELb0ELb0ELb1ELb1ELb1ELb0ELb0EEENS1_21CollectiveEpilogueFwdINS6_IJSA_SC_SB_EEES9_SE_SG_Li256ELb1ELb1ELb0ELb0EEENS1_36VarlenDynamicPersistentTileSchedulerILi128ELi64ELi256ELi128ELb0ELb1ELb1ELb1ELb0ELb1EEEEEEEEEvNT_6ParamsE)
        /*03f8*/ 	.word	0x00000004


	//----- nvinfo : EIATTR_FRAME_SIZE
	.align		4
.L_180:
        /*03fc*/ 	.byte	0x04, 0x11
        /*03fe*/ 	.short	(.L_182 - .L_181)
	.align		4
.L_181:
        /*0400*/ 	.word	index@(_ZN7cutlass13device_kernelIN5flash11enable_sm90INS1_16FlashAttnFwdSm90INS1_25CollectiveMainloopFwdSm90ILi2EN4cute5tupleIJNS5_1CILi1EEES8_S8_EEENS6_IJNS7_ILi128EEENS7_ILi64EEENS7_ILi256EEEEEELi256ENS_10bfloat16_tEfNS_4arch4Sm90ELb0ELb1ELb1ELb1ELb0ELb0ELb0ELb1ELb1ELb1ELb0ELb0EEENS1_21CollectiveEpilogueFwdINS6_IJSA_SC_SB_EEES9_SE_SG_Li256ELb1ELb1ELb0ELb0EEENS1_36VarlenDynamicPersistentTileSchedulerILi128ELi64ELi256ELi128ELb0ELb1ELb1ELb1ELb0ELb1EEEEEEEEEvNT_6ParamsE)
        /*0404*/ 	.word	0x00000000


	//----- nvinfo : EIATTR_REGCOUNT
	.align		4
.L_182:
        /*0408*/ 	.byte	0x04, 0x2f
        /*040a*/ 	.short	(.L_184 - .L_183)
	.align		4
.L_183:
        /*040c*/ 	.word	index@(_ZN7cutlass13device_kernelIN5flash11enable_sm90INS1_16FlashAttnFwdSm90INS1_25CollectiveMainloopFwdSm90ILi2EN4cute5tupleIJNS5_1CILi1EEES8_S8_EEENS6_IJNS7_ILi128EEENS7_ILi64EEENS7_ILi256EEEEEELi256ENS_10bfloat16_tEfNS_4arch4Sm90ELb0ELb1ELb1ELb0ELb0ELb0ELb0ELb1ELb1ELb1ELb0ELb0EEENS1_21CollectiveEpilogueFwdINS6_IJSA_SC_SB_EEES9_SE_SG_Li256ELb0ELb1ELb0ELb0EEENS1_30DynamicPersistentTileSchedulerILi256ELi128ELb0ELb1ELb1EEEEEEEEEvNT_6ParamsE)
        /*0410*/ 	.word	0x00000004


	//----- nvinfo : EIATTR_FRAME_SIZE
	.align		4
.L_184:
        /*0414*/ 	.byte	0x04, 0x11
        /*0416*/ 	.short	(.L_186 - .L_185)
	.align		4
.L_185:
        /*0418*/ 	.word	index@(_ZN7cutlass13device_kernelIN5flash11enable_sm90INS1_16FlashAttnFwdSm90INS1_25CollectiveMainloopFwdSm90ILi2EN4cute5tupleIJNS5_1CILi1EEES8_S8_EEENS6_IJNS7_ILi128EEENS7_ILi64EEENS7_ILi256EEEEEELi256ENS_10bfloat16_tEfNS_4arch4Sm90ELb0ELb1ELb1ELb0ELb0ELb0ELb0ELb1ELb1ELb1ELb0ELb0EEENS1_21CollectiveEpilogueFwdINS6_IJSA_SC_SB_EEES9_SE_SG_Li256ELb0ELb1ELb0ELb0EEENS1_30DynamicPersistentTileSchedulerILi256ELi128ELb0ELb1ELb1EEEEEEEEEvNT_6ParamsE)
        /*041c*/ 	.word	0x00000000


	//----- nvinfo : EIATTR_REGCOUNT
	.align		4
.L_186:
        /*0420*/ 	.byte	0x04, 0x2f
        /*0422*/ 	.short	(.L_188 - .L_187)
	.align		4
.L_187:
        /*0424*/ 	.word	index@(_ZN7cutlass13device_kernelIN5flash11enable_sm90INS1_16FlashAttnFwdSm90INS1_25CollectiveMainloopFwdSm90ILi2EN4cute5tupleIJNS5_1CILi1EEES8_S8_EEENS6_IJNS7_ILi128EEENS7_ILi80EEENS7_ILi256EEEEEELi256ENS_10bfloat16_tEfNS_4arch4Sm90ELb0ELb0ELb1ELb1ELb0ELb1ELb0ELb1ELb1ELb1ELb0ELb0EEENS1_21CollectiveEpilogueFwdINS6_IJSA_SC_SB_EEES9_SE_SG_Li256ELb1ELb1ELb0ELb0EEENS1_36VarlenDynamicPersistentTileSchedulerILi128ELi80ELi256ELi128ELb0ELb1ELb1ELb0ELb1ELb1EEEEEEEEEvNT_6ParamsE)
        /*0428*/ 	.word	0x00000004


	//----- nvinfo : EIATTR_FRAME_SIZE
	.align		4
.L_188:
        /*042c*/ 	.byte	0x04, 0x11
        /*042e*/ 	.short	(.L_190 - .L_189)
	.align		4
.L_189:
        /*0430*/ 	.word	index@(_ZN7cutlass13device_kernelIN5flash11enable_sm90INS1_16FlashAttnFwdSm90INS1_25CollectiveMainloopFwdSm90ILi2EN4cute5tupleIJNS5_1CILi1EEES8_S8_EEENS6_IJNS7_ILi128EEENS7_ILi80EEENS7_ILi256EEEEEELi256ENS_10bfloat16_tEfNS_4arch4Sm90ELb0ELb0ELb1ELb1ELb0ELb1ELb0ELb1ELb1ELb1ELb0ELb0EEENS1_21CollectiveEpilogueFwdINS6_IJSA_SC_SB_EEES9_SE_SG_Li256ELb1ELb1ELb0ELb0EEENS1_36VarlenDynamicPersistentTileSchedulerILi128ELi80ELi256ELi128ELb0ELb1ELb1ELb0ELb1ELb1EEEEEEEEEvNT_6ParamsE)
        /*0434*/ 	.word	0x00000000


	//----- nvinfo : EIATTR_REGCOUNT
	.align		4
.L_190:
        /*0438*/ 	.byte	0x04, 0x2f
        /*043a*/ 	.short	(.L_192 - .L_191)
	.align		4
.L_191:
        /*043c*/ 	.word	index@(_ZN7cutlass13device_kernelIN5flash11enable_sm90INS1_16FlashAttnFwdSm90INS1_25CollectiveMainloopFwdSm90ILi2EN4cute5tupleIJNS5_1CILi1EEES8_S8_EEENS6_IJNS7_ILi128EEENS7_ILi80EEENS7_ILi256EEEEEELi256ENS_10bfloat16_tEfNS_4arch4Sm90ELb0ELb0ELb1ELb1ELb0ELb0ELb0ELb1ELb1ELb1ELb0ELb0EEENS1_21CollectiveEpilogueFwdINS6_IJSA_SC_SB_EEES9_SE_SG_Li256ELb1ELb1ELb0ELb0EEENS1_36VarlenDynamicPersistentTileSchedulerILi128ELi80ELi256ELi128ELb0ELb1ELb1ELb0ELb1ELb1EEEEEEEEEvNT_6ParamsE)
        /*0440*/ 	.word	0x00000004


	//----- nvinfo : EIATTR_FRAME_SIZE
	.align		4
.L_192:
        /*0444*/ 	.byte	0x04, 0x11
        /*0446*/ 	.short	(.L_194 - .L_193)
	.align		4
.L_193:
        /*0448*/ 	.word	index@(_ZN7cutlass13device_kernelIN5flash11enable_sm90INS1_16FlashAttnFwdSm90INS1_25CollectiveMainloopFwdSm90ILi2EN4cute5tupleIJNS5_1CILi1EEES8_S8_EEENS6_IJNS7_ILi128EEENS7_ILi80EEENS7_ILi256EEEEEELi256ENS_10bfloat16_tEfNS_4arch4Sm90ELb0ELb0ELb1ELb1ELb0ELb0ELb0ELb1ELb1ELb1ELb0ELb0EEENS1_21CollectiveEpilogueFwdINS6_IJSA_SC_SB_EEES9_SE_SG_Li256ELb1ELb1ELb0ELb0EEENS1_36VarlenDynamicPersistentTileSchedulerILi128ELi80ELi256ELi128ELb0ELb1ELb1ELb0ELb1ELb1EEEEEEEEEvNT_6ParamsE)
        /*044c*/ 	.word	0x00000000


	//----- nvinfo : EIATTR_REGCOUNT
	.align		4
.L_194:
        /*0450*/ 	.byte	0x04, 0x2f
        /*0452*/ 	.short	(.L_196 - .L_195)
	.align		4
.L_195:
        /*0454*/ 	.word	index@(_ZN7cutlass13device_kernelIN5flash11enable_sm90INS1_16FlashAttnFwdSm90INS1_25CollectiveMainloopFwdSm90ILi2EN4cute5tupleIJNS5_1CILi2EEENS7_ILi1EEES9_EEENS6_IJNS7_ILi128EEENS7_ILi80EEENS7_ILi256EEEEEELi256ENS_10bfloat16_tEfNS_4arch4Sm90ELb0ELb0ELb1ELb0ELb0ELb0ELb0ELb1ELb1ELb1ELb0ELb0EEENS1_21CollectiveEpilogueFwdINS6_IJSB_SD_SC_EEESA_SF_SH_Li256ELb0ELb1ELb0ELb0EEENS1_29StaticPersistentTileSchedulerILb0EEEEEEEEEvNT_6ParamsE)
        /*0458*/ 	.word	0x00000004


	//----- nvinfo : EIATTR_FRAME_SIZE
	.align		4
.L_196:
        /*045c*/ 	.byte	0x04, 0x11
        /*045e*/ 	.short	(.L_198 - .L_197)
	.align		4
.L_197:
        /*0460*/ 	.word	index@(_ZN7cutlass13device_kernelIN5flash11enable_sm90INS1_16FlashAttnFwdSm90INS1_25CollectiveMainloopFwdSm90ILi2EN4cute5tupleIJNS5_1CILi2EEENS7_ILi1EEES9_EEENS6_IJNS7_ILi128EEENS7_ILi80EEENS7_ILi256EEEEEELi256ENS_10bfloat16_tEfNS_4arch4Sm90ELb0ELb0ELb1ELb0ELb0ELb0ELb0ELb1ELb1ELb1ELb0ELb0EEENS1_21CollectiveEpilogueFwdINS6_IJSB_SD_SC_EEESA_SF_SH_Li256ELb0ELb1ELb0ELb0EEENS1_29StaticPersistentTileSchedulerILb0EEEEEEEEEvNT_6ParamsE)
        /*0464*/ 	.word	0x00000000


	//----- nvinfo : EIATTR_REGCOUNT
	.align		4
.L_198:
        /*0468*/ 	.byte	0x04, 0x2f
        /*046a*/ 	.short	(.L_200 - .L_199)
	.align		4
.L_199:
        /*046c*/ 	.word	index@(_ZN7cutlass13device_kernelIN5flash11enable_sm90INS1_16FlashAttnFwdSm90INS1_25CollectiveMainloopFwdSm90ILi2EN4cute5tupleIJNS5_1CILi1EEES8_S8_EEENS6_IJNS7_ILi128EEENS7_ILi80EEENS7_ILi256EEEEEELi256ENS_10bfloat16_tEfNS_4arch4Sm90ELb0ELb0ELb1ELb0ELb0ELb0ELb0ELb1ELb1ELb1ELb0ELb0EEENS1_21CollectiveEpilogueFwdINS6_IJSA_SC_SB_EEES9_SE_SG_Li256ELb0ELb1ELb0ELb0EEENS1_29StaticPersistentTileSchedulerILb0EEEEEEEEEvNT_6ParamsE)
        /*0470*/ 	.word	0x00000004


	//----- nvinfo : EIATTR_FRAME_SIZE
	.align		4
.L_200:
        /*0474*/ 	.byte	0x04, 0x11
        /*0476*/ 	.short	(.L_202 - .L_201)
	.align		4
.L_201:
        /*0478*/ 	.word	index@(_ZN7cutlass13device_kernelIN5flash11enable_sm90INS1_16FlashAttnFwdSm90INS1_25CollectiveMainloopFwdSm90ILi2EN4cute5tupleIJNS5_1CILi1EEES8_S8_EEENS6_IJNS7_ILi128EEENS7_ILi80EEENS7_ILi256EEEEEELi256ENS_10bfloat16_tEfNS_4arch4Sm90ELb0ELb0ELb1ELb0ELb0ELb0ELb0ELb1ELb1ELb1ELb0ELb0EEENS1_21CollectiveEpilogueFwdINS6_IJSA_SC_SB_EEES9_SE_SG_Li256ELb0ELb1ELb0ELb0EEENS1_29StaticPersistentTileSchedulerILb0EEEEEEEEEvNT_6ParamsE)
        /*047c*/ 	.word	0x00000000


	//----- nvinfo : EIATTR_MIN_STACK_SIZE
	.align		4
.L_202:
        /*0480*/ 	.byte	0x04, 0x12
        /*0482*/ 	.short	(.L_204 - .L_203)
	.align		4
.L_203:
        /*0484*/ 	.word	index@(_ZN7cutlass13device_kernelIN5flash11enable_sm90INS1_16FlashAttnFwdSm90INS1_25CollectiveMainloopFwdSm90ILi2EN4cute5tupleIJNS5_1CILi1EEES8_S8_EEENS6_IJNS7_ILi128EEENS7_ILi80EEENS7_ILi256EEEEEELi256ENS_10bfloat16_tEfNS_4arch4Sm90ELb0ELb0ELb1ELb0ELb0ELb0ELb0ELb1ELb1ELb1ELb0ELb0EEENS1_21CollectiveEpilogueFwdINS6_IJSA_SC_SB_EEES9_SE_SG_Li256ELb0ELb1ELb0ELb0EEENS1_29StaticPersistentTileSchedulerILb0EEEEEEEEEvNT_6ParamsE)
        /*0488*/ 	.word	0x00000000


	//----- nvinfo : EIATTR_MIN_STACK_SIZE
	.align		4
.L_204:
        /*048c*/ 	.byte	0x04, 0x12
        /*048e*/ 	.short	(.L_206 - .L_205)
	.align		4
.L_205:
        /*0490*/ 	.word	index@(_ZN7cutlass13device_kernelIN5flash11enable_sm90INS1_16FlashAttnFwdSm90INS1_25CollectiveMainloopFwdSm90ILi2EN4cute5tupleIJNS5_1CILi2EEENS7_ILi1EEES9_EEENS6_IJNS7_ILi128EEENS7_ILi80EEENS7_ILi256EEEEEELi256ENS_10bfloat16_tEfNS_4arch4Sm90ELb0ELb0ELb1ELb0ELb0ELb0ELb0ELb1ELb1ELb1ELb0ELb0EEENS1_21CollectiveEpilogueFwdINS6_IJSB_SD_SC_EEESA_SF_SH_Li256ELb0ELb1ELb0ELb0EEENS1_29StaticPersistentTileSchedulerILb0EEEEEEEEEvNT_6ParamsE)
        /*0494*/ 	.word	0x00000000


	//----- nvinfo : EIATTR_MIN_STACK_SIZE
	.align		4
.L_206:
        /*0498*/ 	.byte	0x04, 0x12
        /*049a*/ 	.short	(.L_208 - .L_207)
	.align		4
.L_207:
        /*049c*/ 	.word	index@(_ZN7cutlass13device_kernelIN5flash11enable_sm90INS1_16FlashAttnFwdSm90INS1_25CollectiveMainloopFwdSm90ILi2EN4cute5tupleIJNS5_1CILi1EEES8_S8_EEENS6_IJNS7_ILi128EEENS7_ILi80EEENS7_ILi256EEEEEELi256ENS_10bfloat16_tEfNS_4arch4Sm90ELb0ELb0ELb1ELb1ELb0ELb0ELb0ELb1ELb1ELb1ELb0ELb0EEENS1_21CollectiveEpilogueFwdINS6_IJSA_SC_SB_EEES9_SE_SG_Li256ELb1ELb1ELb0ELb0EEENS1_36VarlenDynamicPersistentTileSchedulerILi128ELi80ELi256ELi128ELb0ELb1ELb1ELb0ELb1ELb1EEEEEEEEEvNT_6ParamsE)
        /*04a0*/ 	.word	0x00000000


	//----- nvinfo : EIATTR_MIN_STACK_SIZE
	.align		4
.L_208:
        /*04a4*/ 	.byte	0x04, 0x12
        /*04a6*/ 	.short	(.L_210 - .L_209)
	.align		4
.L_209:
        /*04a8*/ 	.word	index@(_ZN7cutlass13device_kernelIN5flash11enable_sm90INS1_16FlashAttnFwdSm90INS1_25CollectiveMainloopFwdSm90ILi2EN4cute5tupleIJNS5_1CILi1EEES8_S8_EEENS6_IJNS7_ILi128EEENS7_ILi80EEENS7_ILi256EEEEEELi256ENS_10bfloat16_tEfNS_4arch4Sm90ELb0ELb0ELb1ELb1ELb0ELb1ELb0ELb1ELb1ELb1ELb0ELb0EEENS1_21CollectiveEpilogueFwdINS6_IJSA_SC_SB_EEES9_SE_SG_Li256ELb1ELb1ELb0ELb0EEENS1_36VarlenDynamicPersistentTileSchedulerILi128ELi80ELi256ELi128ELb0ELb1ELb1ELb0ELb1ELb1EEEEEEEEEvNT_6ParamsE)
        /*04ac*/ 	.word	0x00000000


	//----- nvinfo : EIATTR_MIN_STACK_SIZE
	.align		4
.L_210:
        /*04b0*/ 	.byte	0x04, 0x12
        /*04b2*/ 	.short	(.L_212 - .L_211)
	.align		4
.L_211:
        /*04b4*/ 	.word	index@(_ZN7cutlass13device_kernelIN5flash11enable_sm90INS1_16FlashAttnFwdSm90INS1_25CollectiveMainloopFwdSm90ILi2EN4cute5tupleIJNS5_1CILi1EEES8_S8_EEENS6_IJNS7_ILi128EEENS7_ILi64EEENS7_ILi256EEEEEELi256ENS_10bfloat16_tEfNS_4arch4Sm90ELb0ELb1ELb1ELb0ELb0ELb0ELb0ELb1ELb1ELb1ELb0ELb0EEENS1_21CollectiveEpilogueFwdINS6_IJSA_SC_SB_EEES9_SE_SG_Li256ELb0ELb1ELb0ELb0EEENS1_30DynamicPersistentTileSchedulerILi256ELi128ELb0ELb1ELb1EEEEEEEEEvNT_6ParamsE)
        /*04b8*/ 	.word	0x00000000


	//----- nvinfo : EIATTR_MIN_STACK_SIZE
	.align		4
.L_212:
        /*04bc*/ 	.byte	0x04, 0x12
        /*04be*/ 	.short	(.L_214 - .L_213)
	.align		4
.L_213:
        /*04c0*/ 	.word	index@(_ZN7cutlass13device_kernelIN5flash11enable_sm90INS1_16FlashAttnFwdSm90INS1_25CollectiveMainloopFwdSm90ILi2EN4cute5tupleIJNS5_1CILi1EEES8_S8_EEENS6_IJNS7_ILi128EEENS7_ILi64EEENS7_ILi256EEEEEELi256ENS_10bfloat16_tEfNS_4arch4Sm90ELb0ELb1ELb1ELb1ELb0ELb0ELb0ELb1ELb1ELb1ELb0ELb0EEENS1_21CollectiveEpilogueFwdINS6_IJSA_SC_SB_EEES9_SE_SG_Li256ELb1ELb1ELb0ELb0EEENS1_36VarlenDynamicPersistentTileSchedulerILi128ELi64ELi256ELi128ELb0ELb1ELb1ELb1ELb0ELb1EEEEEEEEEvNT_6ParamsE)
        /*04c4*/ 	.word	0x00000000


	//----- nvinfo : EIATTR_MIN_STACK_SIZE
	.align		4
.L_214:
        /*04c8*/ 	.byte	0x04, 0x12
        /*04ca*/ 	.short	(.L_216 - .L_215)
	.align		4
.L_215:
        /*04cc*/ 	.word	index@(_ZN7cutlass13device_kernelIN5flash11enable_sm90INS1_16FlashAttnFwdSm90INS1_25CollectiveMainloopFwdSm90ILi2EN4cute5tupleIJNS5_1CILi1EEES8_S8_EEENS6_IJNS7_ILi128EEENS7_ILi64EEENS7_ILi256EEEEEELi256ENS_10bfloat16_tEfNS_4arch4Sm90ELb0ELb1ELb1ELb1ELb0ELb1ELb0ELb1ELb1ELb1ELb0ELb0EEENS1_21CollectiveEpilogueFwdINS6_IJSA_SC_SB_EEES9_SE_SG_Li256ELb1ELb1ELb0ELb0EEENS1_36VarlenDynamicPersistentTileSchedulerILi128ELi64ELi256ELi128ELb0ELb1ELb1ELb1ELb0ELb1EEEEEEEEEvNT_6ParamsE)
        /*04d0*/ 	.word	0x00000000


	//----- nvinfo : EIATTR_MIN_STACK_SIZE
	.align		4
.L_216:
        /*04d4*/ 	.byte	0x04, 0x12
        /*04d6*/ 	.short	(.L_218 - .L_217)
	.align		4
.L_217:
        /*04d8*/ 	.word	index@(_ZN7cutlass13device_kernelIN5flash11enable_sm90INS1_16FlashAttnFwdSm90INS1_25CollectiveMainloopFwdSm90ILi2EN4cute5tupleIJNS5_1CILi1EEES8_S8_EEENS6_IJNS7_ILi128EEENS7_ILi80EEENS7_ILi256EEEEEELi256ENS_10bfloat16_tEfNS_4arch4Sm90ELb1ELb0ELb1ELb0ELb0ELb0ELb0ELb1ELb1ELb1ELb0ELb0EEENS1_21CollectiveEpilogueFwdINS6_IJSA_SC_SB_EEES9_SE_SG_Li256ELb0ELb1ELb0ELb0EEENS1_30DynamicPersistentTileSchedulerILi256ELi128ELb0ELb1ELb1EEEEEEEEEvNT_6ParamsE)
        /*04dc*/ 	.word	0x00000000


	//----- nvinfo : EIATTR_MIN_STACK_SIZE
	.align		4
.L_218:
        /*04e0*/ 	.byte	0x04, 0x12
        /*04e2*/ 	.short	(.L_220 - .L_219)
	.align		4
.L_219:
        /*04e4*/ 	.word	index@(_ZN7cutlass13device_kernelIN5flash11enable_sm90INS1_16FlashAttnFwdSm90INS1_25CollectiveMainloopFwdSm90ILi2EN4cute5tupleIJNS5_1CILi1EEES8_S8_EEENS6_IJNS7_ILi128EEENS7_ILi80EEENS7_ILi256EEEEEELi256ENS_10bfloat16_tEfNS_4arch4Sm90ELb1ELb0ELb1ELb1ELb0ELb0ELb0ELb1ELb1ELb1ELb0ELb0EEENS1_21CollectiveEpilogueFwdINS6_IJSA_SC_SB_EEES9_SE_SG_Li256ELb1ELb1ELb0ELb0EEENS1_36VarlenDynamicPersistentTileSchedulerILi128ELi80ELi256ELi128ELb0ELb1ELb1ELb1ELb1ELb1EEEEEEEEEvNT_6ParamsE)
        /*04e8*/ 	.word	0x00000000


	//----- nvinfo : EIATTR_MIN_STACK_SIZE
	.align		4
.L_220:
        /*04ec*/ 	.byte	0x04, 0x12
        /*04ee*/ 	.short	(.L_222 - .L_221)
	.align		4
.L_221:
        /*04f0*/ 	.word	index@(_ZN7cutlass13device_kernelIN5flash11enable_sm90INS1_16FlashAttnFwdSm90INS1_25CollectiveMainloopFwdSm90ILi2EN4cute5tupleIJNS5_1CILi1EEES8_S8_EEENS6_IJNS7_ILi128EEENS7_ILi80EEENS7_ILi256EEEEEELi256ENS_10bfloat16_tEfNS_4arch4Sm90ELb1ELb0ELb1ELb1ELb0ELb1ELb0ELb1ELb1ELb1ELb0ELb0EEENS1_21CollectiveEpilogueFwdINS6_IJSA_SC_SB_EEES9_SE_SG_Li256ELb1ELb1ELb0ELb0EEENS1_36VarlenDynamicPersistentTileSchedulerILi128ELi80ELi256ELi128ELb0ELb1ELb1ELb1ELb1ELb1EEEEEEEEEvNT_6ParamsE)
        /*04f4*/ 	.word	0x00000000


	//----- nvinfo : EIATTR_MIN_STACK_SIZE
	.align		4
.L_222:
        /*04f8*/ 	.byte	0x04, 0x12
        /*04fa*/ 	.short	(.L_224 - .L_223)
	.align		4
.L_223:
        /*04fc*/ 	.word	index@(_ZN7cutlass13device_kernelIN5flash11enable_sm90INS1_16FlashAttnFwdSm90INS1_25CollectiveMainloopFwdSm90ILi2EN4cute5tupleIJNS5_1CILi1EEES8_S8_EEENS6_IJNS7_ILi128EEENS7_ILi112EEENS7_ILi192EEEEEELi192ENS_10bfloat16_tEfNS_4arch4Sm90ELb0ELb0ELb1ELb0ELb0ELb0ELb0ELb1ELb1ELb1ELb0ELb0EEENS1_21CollectiveEpilogueFwdINS6_IJSA_SC_SB_EEES9_SE_SG_Li256ELb0ELb1ELb0ELb0EEENS1_29StaticPersistentTileSchedulerILb0EEEEEEEEEvNT_6ParamsE)
        /*0500*/ 	.word	0x00000000


	//----- nvinfo : EIATTR_MIN_STACK_SIZE
	.align		4
.L_224:
        /*0504*/ 	.byte	0x04, 0x12
        /*0506*/ 	.short	(.L_226 - .L_225)
	.align		4
.L_225:
        /*0508*/ 	.word	index@(_ZN7cutlass13device_kernelIN5flash11enable_sm90INS1_16FlashAttnFwdSm90INS1_25CollectiveMainloopFwdSm90ILi2EN4cute5tupleIJNS5_1CILi2EEENS7_ILi1EEES9_EEENS6_IJNS7_ILi128EEENS7_ILi112EEENS7_ILi192EEEEEELi192ENS_10bfloat16_tEfNS_4arch4Sm90ELb0ELb0ELb1ELb0ELb0ELb0ELb0ELb1ELb1ELb1ELb0ELb0EEENS1_21CollectiveEpilogueFwdINS6_IJSB_SD_SC_EEESA_SF_SH_Li256ELb0ELb1ELb0ELb0EEENS1_29StaticPersistentTileSchedulerILb0EEEEEEEEEvNT_6ParamsE)
        /*050c*/ 	.word	0x00000000


	//----- nvinfo : EIATTR_MIN_STACK_SIZE
	.align		4
.L_226:
        /*0510*/ 	.byte	0x04, 0x12
        /*0512*/ 	.short	(.L_228 - .L_227)
	.align		4
.L_227:
        /*0514*/ 	.word	index@(_ZN7cutlass13device_kernelIN5flash11enable_sm90INS1_16FlashAttnFwdSm90INS1_25CollectiveMainloopFwdSm90ILi2EN4cute5tupleIJNS5_1CILi1EEES8_S8_EEENS6_IJNS7_ILi128EEENS7_ILi112EEENS7_ILi192EEEEEELi192ENS_10bfloat16_tEfNS_4arch4Sm90ELb0ELb0ELb1ELb1ELb0ELb0ELb0ELb1ELb1ELb1ELb0ELb0EEENS1_21CollectiveEpilogueFwdINS6_IJSA_SC_SB_EEES9_SE_SG_Li256ELb1ELb1ELb0ELb0EEENS1_36VarlenDynamicPersistentTileSchedulerILi128ELi112ELi256ELi128ELb0ELb1ELb1ELb0ELb1ELb1EEEEEEEEEvNT_6ParamsE)
        /*0518*/ 	.word	0x00000000


	//----- nvinfo : EIATTR_MIN_STACK_SIZE
	.align		4
.L_228:
        /*051c*/ 	.byte	0x04, 0x12
        /*051e*/ 	.short	(.L_230 - .L_229)
	.align		4
.L_229:
        /*0520*/ 	.word	index@(_ZN7cutlass13device_kernelIN5flash11enable_sm90INS1_16FlashAttnFwdSm90INS1_25CollectiveMainloopFwdSm90ILi2EN4cute5tupleIJNS5_1CILi1EEES8_S8_EEENS6_IJNS7_ILi128EEENS7_ILi112EEENS7_ILi192EEEEEELi192ENS_10bfloat16_tEfNS_4arch4Sm90ELb0ELb0ELb1ELb1ELb0ELb1ELb0ELb1ELb1ELb1ELb0ELb0EEENS1_21CollectiveEpilogueFwdINS6_IJSA_SC_SB_EEES9_SE_SG_Li256ELb1ELb1ELb0ELb0EEENS1_36VarlenDynamicPersistentTileSchedulerILi128ELi112ELi256ELi128ELb0ELb1ELb1ELb0ELb1ELb1EEEEEEEEEvNT_6ParamsE)
        /*0524*/ 	.word	0x00000000


	//----- nvinfo : EIATTR_MIN_STACK_SIZE
	.align		4
.L_230:
        /*0528*/ 	.byte	0x04, 0x12
        /*052a*/ 	.short	(.L_232 - .L_231)
	.align		4
.L_231:
        /*052c*/ 	.word	index@(_ZN7cutlass13device_kernelIN5flash11enable_sm90INS1_16FlashAttnFwdSm90INS1_25CollectiveMainloopFwdSm90ILi2EN4cute5tupleIJNS5_1CILi1EEES8_S8_EEENS6_IJNS7_ILi128EEENS7_ILi96EEENS7_ILi192EEEEEELi192ENS_10bfloat16_tEfNS_4arch4Sm90ELb0ELb1ELb1ELb0ELb0ELb0ELb0ELb1ELb1ELb1ELb0ELb0EEENS1_21CollectiveEpilogueFwdINS6_IJSA_SC_SB_EEES9_SE_SG_Li256ELb0ELb1ELb0ELb0EEENS1_30DynamicPersistentTileSchedulerILi256ELi128ELb0ELb1ELb1EEEEEEEEEvNT_6ParamsE)
        /*0530*/ 	.word	0x00000000


	//----- nvinfo : EIATTR_MIN_STACK_SIZE
	.align		4
.L_232:
        /*0534*/ 	.byte	0x04, 0x12
        /*0536*/ 	.short	(.L_234 - .L_233)
	.align		4
.L_233:
        /*0538*/ 	.word	index@(_ZN7cutlass13device_kernelIN5flash11enable_sm90INS1_16FlashAttnFwdSm90INS1_25CollectiveMainloopFwdSm90ILi2EN4cute5tupleIJNS5_1CILi1EEES8_S8_EEENS6_IJNS7_ILi128EEENS7_ILi96EEENS7_ILi192EEEEEELi192ENS_10bfloat16_tEfNS_4arch4Sm90ELb0ELb1ELb1ELb1ELb0ELb0ELb0ELb1ELb1ELb1ELb0ELb0EEENS1_21CollectiveEpilogueFwdINS6_IJSA_SC_SB_EEES9_SE_SG_Li256ELb1ELb1ELb0ELb0EEENS1_36VarlenDynamicPersistentTileSchedulerILi128ELi96ELi256ELi128ELb0ELb1ELb1ELb1ELb0ELb1EEEEEEEEEvNT_6ParamsE)
        /*053c*/ 	.word	0x00000000


	//----- nvinfo : EIATTR_MIN_STACK_SIZE
	.align		4
.L_234:
        /*0540*/ 	.byte	0x04, 0x12
        /*0542*/ 	.short	(.L_236 - .L_235)
	.align		4
.L_235:
        /*0544*/ 	.word	index@(_ZN7cutlass13device_kernelIN5flash11enable_sm90INS1_16FlashAttnFwdSm90INS1_25CollectiveMainloopFwdSm90ILi2EN4cute5tupleIJNS5_1CILi1EEES8_S8_EEENS6_IJNS7_ILi128EEENS7_ILi96EEENS7_ILi192EEEEEELi192ENS_10bfloat16_tEfNS_4arch4Sm90ELb0ELb1ELb1ELb1ELb0ELb1ELb0ELb1ELb1ELb1ELb0ELb0EEENS1_21CollectiveEpilogueFwdINS6_IJSA_SC_SB_EEES9_SE_SG_Li256ELb1ELb1ELb0ELb0EEENS1_36VarlenDynamicPersistentTileSchedulerILi128ELi96ELi256ELi128ELb0ELb1ELb1ELb1ELb0ELb1EEEEEEEEEvNT_6ParamsE)
        /*0548*/ 	.word	0x00000000


	//----- nvinfo : EIATTR_MIN_STACK_SIZE
	.align		4
.L_236:
        /*054c*/ 	.byte	0x04, 0x12
        /*054e*/ 	.short	(.L_238 - .L_237)
	.align		4
.L_237:
        /*0550*/ 	.word	index@(_ZN7cutlass13device_kernelIN5flash11enable_sm90INS1_16FlashAttnFwdSm90INS1_25CollectiveMainloopFwdSm90ILi2EN4cute5tupleIJNS5_1CILi1EEES8_S8_EEENS6_IJNS7_ILi128EEENS7_ILi112EEENS7_ILi192EEEEEELi192ENS_10bfloat16_tEfNS_4arch4Sm90ELb1ELb0ELb1ELb0ELb0ELb0ELb0ELb1ELb1ELb1ELb0ELb0EEENS1_21CollectiveEpilogueFwdINS6_IJSA_SC_SB_EEES9_SE_SG_Li256ELb0ELb1ELb0ELb0EEENS1_30DynamicPersistentTileSchedulerILi256ELi128ELb0ELb1ELb1EEEEEEEEEvNT_6ParamsE)
        /*0554*/ 	.word	0x00000000


	//----- nvinfo : EIATTR_MIN_STACK_SIZE
	.align		4
.L_238:
        /*0558*/ 	.byte	0x04, 0x12
        /*055a*/ 	.short	(.L_240 - .L_239)
	.align		4
.L_239:
        /*055c*/ 	.word	index@(_ZN7cutlass13device_kernelIN5flash11enable_sm90INS1_16FlashAttnFwdSm90INS1_25CollectiveMainloopFwdSm90ILi2EN4cute5tupleIJNS5_1CILi1EEES8_S8_EEENS6_IJNS7_ILi128EEENS7_ILi112EEENS7_ILi192EEEEEELi192ENS_10bfloat16_tEfNS_4arch4Sm90ELb1ELb0ELb1ELb1ELb0ELb0ELb0ELb1ELb1ELb1ELb0ELb0EEENS1_21CollectiveEpilogueFwdINS6_IJSA_SC_SB_EEES9_SE_SG_Li256ELb1ELb1ELb0ELb0EEENS1_36VarlenDynamicPersistentTileSchedulerILi128ELi112ELi256ELi128ELb0ELb1ELb1ELb1ELb1ELb1EEEEEEEEEvNT_6ParamsE)
        /*0560*/ 	.word	0x00000000


	//----- nvinfo : EIATTR_MIN_STACK_SIZE
	.align		4
.L_240:
        /*0564*/ 	.byte	0x04, 0x12
        /*0566*/ 	.short	(.L_242 - .L_241)
	.align		4
.L_241:
        /*0568*/ 	.word	index@(_ZN7cutlass13device_kernelIN5flash11enable_sm90INS1_16FlashAttnFwdSm90INS1_25CollectiveMainloopFwdSm90ILi2EN4cute5tupleIJNS5_1CILi1EEES8_S8_EEENS6_IJNS7_ILi128EEENS7_ILi112EEENS7_ILi192EEEEEELi192ENS_10bfloat16_tEfNS_4arch4Sm90ELb1ELb0ELb1ELb1ELb0ELb1ELb0ELb1ELb1ELb1ELb0ELb0EEENS1_21CollectiveEpilogueFwdINS6_IJSA_SC_SB_EEES9_SE_SG_Li256ELb1ELb1ELb0ELb0EEENS1_36VarlenDynamicPersistentTileSchedulerILi128ELi112ELi256ELi128ELb0ELb1ELb1ELb1ELb1ELb1EEEEEEEEEvNT_6ParamsE)
        /*056c*/ 	.word	0x00000000


	//----- nvinfo : EIATTR_MIN_STACK_SIZE
	.align		4
.L_242:
        /*0570*/ 	.byte	0x04, 0x12
        /*0572*/ 	.short	(.L_244 - .L_243)
	.align		4
.L_243:
        /*0574*/ 	.word	index@(_ZN7cutlass13device_kernelIN5flash11enable_sm90INS1_16FlashAttnFwdSm90INS1_25CollectiveMainloopFwdSm90ILi2EN4cute5tupleIJNS5_1CILi1EEES8_S8_EEENS6_IJNS7_ILi128EEENS7_ILi176EEESA_EEELi128ENS_10bfloat16_tEfNS_4arch4Sm90ELb0ELb0ELb1ELb0ELb0ELb0ELb0ELb1ELb1ELb1ELb0ELb0EEENS1_21CollectiveEpilogueFwdINS6_IJSA_SA_SB_EEES9_SD_SF_Li256ELb0ELb1ELb0ELb0EEENS1_29StaticPersistentTileSchedulerILb0EEEEEEEEEvNT_6ParamsE)
        /*0578*/ 	.word	0x00000000


	//----- nvinfo : EIATTR_MIN_STACK_SIZE
	.align		4
.L_244:
        /*057c*/ 	.byte	0x04, 0x12
        /*057e*/ 	.short	(.L_246 - .L_245)
	.align		4
.L_245:
        /*0580*/ 	.word	index@(_ZN7cutlass13device_kernelIN5flash11enable_sm90INS1_16FlashAttnFwdSm90INS1_25CollectiveMainloopFwdSm90ILi2EN4cute5tupleIJNS5_1CILi2EEENS7_ILi1EEES9_EEENS6_IJNS7_ILi128EEENS7_ILi176EEESB_EEELi128ENS_10bfloat16_tEfNS_4arch4Sm90ELb0ELb0ELb1ELb0ELb0ELb0ELb0ELb1ELb1ELb1ELb0ELb0EEENS1_21CollectiveEpilogueFwdINS6_IJSB_SB_SC_EEESA_SE_SG_Li256ELb0ELb1ELb0ELb0EEENS1_29StaticPersistentTileSchedulerILb0EEEEEEEEEvNT_6ParamsE)
        /*0584*/ 	.word	0x00000000


	//----- nvinfo : EIATTR_MIN_STACK_SIZE
	.align		4
.L_246:
        /*0588*/ 	.byte	0x04, 0x12
        /*058a*/ 	.short	(.L_248 - .L_247)
	.align		4
.L_247:
        /*058c*/ 	.word	index@(_ZN7cutlass13device_kernelIN5flash11enable_sm90INS1_16FlashAttnFwdSm90INS1_25CollectiveMainloopFwdSm90ILi2EN4cute5tupleIJNS5_1CILi1EEES8_S8_EEENS6_IJNS7_ILi128EEENS7_ILi176EEESA_EEELi128ENS_10bfloat16_tEfNS_4arch4Sm90ELb0ELb0ELb1ELb1ELb0ELb0ELb0ELb1ELb1ELb1ELb0ELb0EEENS1_21CollectiveEpilogueFwdINS6_IJSA_SA_SB_EEES9_SD_SF_Li256ELb1ELb1ELb0ELb0EEENS1_36VarlenDynamicPersistentTileSchedulerILi128ELi176ELi256ELi128ELb0ELb1ELb1ELb0ELb1ELb1EEEEEEEEEvNT_6ParamsE)
        /*0590*/ 	.word	0x00000000


	//----- nvinfo : EIATTR_MIN_STACK_SIZE
	.align		4
.L_248:
        /*0594*/ 	.byte	0x04, 0x12
        /*0596*/ 	.short	(.L_250 - .L_249)
	.align		4
.L_249:
        /*0598*/ 	.word	index@(_ZN7cutlass13device_kernelIN5flash11enable_sm90INS1_16FlashAttnFwdSm90INS1_25CollectiveMainloopFwdSm90ILi2EN4cute5tupleIJNS5_1CILi1EEES8_S8_EEENS6_IJNS7_ILi128EEENS7_ILi176EEESA_EEELi128ENS_10bfloat16_tEfNS_4arch4Sm90ELb0ELb0ELb1ELb1ELb0ELb1ELb0ELb1ELb1ELb1ELb0ELb0EEENS1_21CollectiveEpilogueFwdINS6_IJSA_SA_SB_EEES9_SD_SF_Li256ELb1ELb1ELb0ELb0EEENS1_36VarlenDynamicPersistentTileSchedulerILi128ELi176ELi256ELi128ELb0ELb1ELb1ELb0ELb1ELb1EEEEEEEEEvNT_6ParamsE)
        /*059c*/ 	.word	0x00000000


	//----- nvinfo : EIATTR_MIN_STACK_SIZE
	.align		4
.L_250:
        /*05a0*/ 	.byte	0x04, 0x12
        /*05a2*/ 	.short	(.L_252 - .L_251)
	.align		4
.L_251:
        /*05a4*/ 	.word	index@(_ZN7cutlass13device_kernelIN5flash11enable_sm90INS1_16FlashAttnFwdSm90INS1_25CollectiveMainloopFwdSm90ILi2EN4cute5tupleIJNS5_1CILi1EEES8_S8_EEENS6_IJNS7_ILi128EEESA_SA_EEELi128ENS_10bfloat16_tEfNS_4arch4Sm90ELb0ELb1ELb1ELb0ELb0ELb0ELb0ELb1ELb1ELb1ELb0ELb0EEENS1_21CollectiveEpilogueFwdISB_S9_SC_SE_Li256ELb0ELb1ELb0ELb0EEENS1_30DynamicPersistentTileSchedulerILi256ELi128ELb0ELb1ELb1EEEEEEEEEvNT_6ParamsE)
        /*05a8*/ 	.word	0x00000000


	//----- nvinfo : EIATTR_MIN_STACK_SIZE
	.align		4
.L_252:
        /*05ac*/ 	.byte	0x04, 0x12
        /*05ae*/ 	.short	(.L_254 - .L_253)
	.align		4
.L_253:
        /*05b0*/ 	.word	index@(_ZN7cutlass13device_kernelIN5flash11enable_sm90INS1_16FlashAttnFwdSm90INS1_25CollectiveMainloopFwdSm90ILi2EN4cute5tupleIJNS5_1CILi1EEES8_S8_EEENS6_IJNS7_ILi128EEESA_SA_EEELi128ENS_10bfloat16_tEfNS_4arch4Sm90ELb0ELb1ELb1ELb1ELb0ELb0ELb0ELb1ELb1ELb1ELb0ELb0EEENS1_21CollectiveEpilogueFwdISB_S9_SC_SE_Li256ELb1ELb1ELb0ELb0EEENS1_36VarlenDynamicPersistentTileSchedulerILi128ELi128ELi256ELi128ELb0ELb1ELb1ELb1ELb0ELb1EEEEEEEEEvNT_6ParamsE)
        /*05b4*/ 	.word	0x00000000


	//----- nvinfo : EIATTR_MIN_STACK_SIZE
	.align		4
.L_254:
        /*05b8*/ 	.byte	0x04, 0x12
        /*05ba*/ 	.short	(.L_256 - .L_255)
	.align		4
.L_255:
        /*05bc*/ 	.word	index@(_ZN7cutlass13device_kernelIN5flash11enable_sm90INS1_16FlashAttnFwdSm90INS1_25CollectiveMainloopFwdSm90ILi2EN4cute5tupleIJNS5_1CILi1EEES8_S8_EEENS6_IJNS7_ILi128EEESA_SA_EEELi128ENS_10bfloat16_tEfNS_4arch4Sm90ELb0ELb1ELb1ELb1ELb0ELb1ELb0ELb1ELb1ELb1ELb0ELb0EEENS1_21CollectiveEpilogueFwdISB_S9_SC_SE_Li256ELb1ELb1ELb0ELb0EEENS1_36VarlenDynamicPersistentTileSchedulerILi128ELi128ELi256ELi128ELb0ELb1ELb1ELb1ELb0ELb1EEEEEEEEEvNT_6ParamsE)
        /*05c0*/ 	.word	0x00000000


	//----- nvinfo : EIATTR_MIN_STACK_SIZE
	.align		4
.L_256:
        /*05c4*/ 	.byte	0x04, 0x12
        /*05c6*/ 	.short	(.L_258 - .L_257)
	.align		4
.L_257:
        /*05c8*/ 	.word	index@(_ZN7cutlass13device_kernelIN5flash11enable_sm90INS1_16FlashAttnFwdSm90INS1_25CollectiveMainloopFwdSm90ILi2EN4cute5tupleIJNS5_1CILi1EEES8_S8_EEENS6_IJNS7_ILi128EEESA_SA_EEELi128ENS_10bfloat16_tEfNS_4arch4Sm90ELb1ELb0ELb1ELb0ELb0ELb0ELb0ELb1ELb1ELb1ELb0ELb0EEENS1_21CollectiveEpilogueFwdISB_S9_SC_SE_Li256ELb0ELb1ELb0ELb0EEENS1_30DynamicPersistentTileSchedulerILi256ELi128ELb0ELb1ELb1EEEEEEEEEvNT_6ParamsE)
        /*05cc*/ 	.word	0x00000000


	//----- nvinfo : EIATTR_MIN_STACK_SIZE
	.align		4
.L_258:
        /*05d0*/ 	.byte	0x04, 0x12
        /*05d2*/ 	.short	(.L_260 - .L_259)
	.align		4
.L_259:
        /*05d4*/ 	.word	index@(_ZN7cutlass13device_kernelIN5flash11enable_sm90INS1_16FlashAttnFwdSm90INS1_25CollectiveMainloopFwdSm90ILi2EN4cute5tupleIJNS5_1CILi1EEES8_S8_EEENS6_IJNS7_ILi128EEESA_SA_EEELi128ENS_10bfloat16_tEfNS_4arch4Sm90ELb1ELb0ELb1ELb1ELb0ELb0ELb0ELb1ELb1ELb1ELb0ELb0EEENS1_21CollectiveEpilogueFwdISB_S9_SC_SE_Li256ELb1ELb1ELb0ELb0EEENS1_36VarlenDynamicPersistentTileSchedulerILi128ELi128ELi256ELi128ELb0ELb1ELb1ELb1ELb1ELb1EEEEEEEEEvNT_6ParamsE)
        /*05d8*/ 	.word	0x00000000


	//----- nvinfo : EIATTR_MIN_STACK_SIZE
	.align		4
.L_260:
        /*05dc*/ 	.byte	0x04, 0x12
        /*05de*/ 	.short	(.L_262 - .L_261)
	.align		4
.L_261:
        /*05e0*/ 	.word	index@(_ZN7cutlass13device_kernelIN5flash11enable_sm90INS1_16FlashAttnFwdSm90INS1_25CollectiveMainloopFwdSm90ILi2EN4cute5tupleIJNS5_1CILi1EEES8_S8_EEENS6_IJNS7_ILi128EEESA_SA_EEELi128ENS_10bfloat16_tEfNS_4arch4Sm90ELb1ELb0ELb1ELb1ELb0ELb1ELb0ELb1ELb1ELb1ELb0ELb0EEENS1_21CollectiveEpilogueFwdISB_S9_SC_SE_Li256ELb1ELb1ELb0ELb0EEENS1_36VarlenDynamicPersistentTileSchedulerILi128ELi128ELi256ELi128ELb0ELb1ELb1ELb1ELb1ELb1EEEEEEEEEvNT_6ParamsE)
        /*05e4*/ 	.word	0x00000000


	//----- nvinfo : EIATTR_MIN_STACK_SIZE
	.align		4
.L_262:
        /*05e8*/ 	.byte	0x04, 0x12
        /*05ea*/ 	.short	(.L_264 - .L_263)
	.align		4
.L_263:
        /*05ec*/ 	.word	index@(_ZN7cutlass13device_kernelIN5flash11enable_sm90INS1_16FlashAttnFwdSm90INS1_25CollectiveMainloopFwdSm90ILi2EN4cute5tupleIJNS5_1CILi1EEES8_S8_EEENS6_IJNS7_ILi192EEENS7_ILi144EEENS7_ILi96EEEEEELi96ENS_10bfloat16_tEfNS_4arch4Sm90ELb0ELb0ELb1ELb0ELb0ELb0ELb0ELb0ELb1ELb1ELb0ELb0EEENS1_21CollectiveEpilogueFwdINS6_IJSA_SC_SB_EEES9_SE_SG_Li384ELb0ELb1ELb0ELb0EEENS1_29StaticPersistentTileSchedulerILb0EEEEEEEEEvNT_6ParamsE)
        /*05f0*/ 	.word	0x00000000


	//----- nvinfo : EIATTR_MIN_STACK_SIZE
	.align		4
.L_264:
        /*05f4*/ 	.byte	0x04, 0x12
        /*05f6*/ 	.short	(.L_266 - .L_265)
	.align		4
.L_265:
        /*05f8*/ 	.word	index@(_ZN7cutlass13device_kernelIN5flash11enable_sm90INS1_16FlashAttnFwdSm90INS1_25CollectiveMainloopFwdSm90ILi2EN4cute5tupleIJNS5_1CILi1EEES8_S8_EEENS6_IJNS7_ILi192EEENS7_ILi144EEENS7_ILi96EEEEEELi96ENS_10bfloat16_tEfNS_4arch4Sm90ELb0ELb0ELb1ELb1ELb0ELb0ELb0ELb0ELb1ELb1ELb0ELb0EEENS1_21CollectiveEpilogueFwdINS6_IJSA_SC_SB_EEES9_SE_SG_Li384ELb1ELb1ELb0ELb0EEENS1_36VarlenDynamicPersistentTileSchedulerILi192ELi144ELi384ELi128ELb0ELb1ELb1ELb0ELb1ELb1EEEEEEEEEvNT_6ParamsE)
        /*05fc*/ 	.word	0x00000000


	//----- nvinfo : EIATTR_MIN_STACK_SIZE
	.align		4
.L_266:
        /*0600*/ 	.byte	0x04, 0x12
        /*0602*/ 	.short	(.L_268 - .L_267)
	.align		4
.L_267:
        /*0604*/ 	.word	index@(_ZN7cutlass13device_kernelIN5flash11enable_sm90INS1_16FlashAttnFwdSm90INS1_25CollectiveMainloopFwdSm90ILi2EN4cute5tupleIJNS5_1CILi1EEES8_S8_EEENS6_IJNS7_ILi192EEENS7_ILi144EEENS7_ILi96EEEEEELi96ENS_10bfloat16_tEfNS_4arch4Sm90ELb0ELb0ELb1ELb1ELb0ELb1ELb0ELb0ELb1ELb1ELb0ELb0EEENS1_21CollectiveEpilogueFwdINS6_IJSA_SC_SB_EEES9_SE_SG_Li384ELb1ELb1ELb0ELb0EEENS1_36VarlenDynamicPersistentTileSchedulerILi192ELi144ELi384ELi128ELb0ELb1ELb1ELb0ELb1ELb1EEEEEEEEEvNT_6ParamsE)
        /*0608*/ 	.word	0x00000000


	//----- nvinfo : EIATTR_MIN_STACK_SIZE
	.align		4
.L_268:
        /*060c*/ 	.byte	0x04, 0x12
        /*060e*/ 	.short	(.L_270 - .L_269)
	.align		4
.L_269:
        /*0610*/ 	.word	index@(_ZN7cutlass13device_kernelIN5flash11enable_sm90INS1_16FlashAttnFwdSm90INS1_25CollectiveMainloopFwdSm90ILi2EN4cute5tupleIJNS5_1CILi1EEES8_S8_EEENS6_IJNS7_ILi192EEENS7_ILi128EEENS7_ILi96EEEEEELi96ENS_10bfloat16_tEfNS_4arch4Sm90ELb0ELb1ELb1ELb0ELb0ELb0ELb0ELb0ELb1ELb1ELb0ELb0EEENS1_21CollectiveEpilogueFwdINS6_IJSA_SC_SB_EEES9_SE_SG_Li384ELb0ELb1ELb0ELb0EEENS1_30DynamicPersistentTileSchedulerILi384ELi128ELb0ELb1ELb1EEEEEEEEEvNT_6ParamsE)
        /*0614*/ 	.word	0x00000000


	//----- nvinfo : EIATTR_MIN_STACK_SIZE
	.align		4
.L_270:
        /*0618*/ 	.byte	0x04, 0x12
        /*061a*/ 	.short	(.L_272 - .L_271)
	.align		4
.L_271:
        /*061c*/ 	.word	index@(_ZN7cutlass13device_kernelIN5flash11enable_sm90INS1_16FlashAttnFwdSm90INS1_25CollectiveMainloopFwdSm90ILi2EN4cute5tupleIJNS5_1CILi1EEES8_S8_EEENS6_IJNS7_ILi192EEENS7_ILi128EEENS7_ILi96EEEEEELi96ENS_10bfloat16_tEfNS_4arch4Sm90ELb0ELb1ELb1ELb1ELb0ELb0ELb0ELb0ELb1ELb1ELb0ELb0EEENS1_21CollectiveEpilogueFwdINS6_IJSA_SC_SB_EEES9_SE_SG_Li384ELb1ELb1ELb0ELb0EEENS1_36VarlenDynamicPersistentTileSchedulerILi192ELi128ELi384ELi128ELb0ELb1ELb1ELb1ELb0ELb1EEEEEEEEEvNT_6ParamsE)
        /*0620*/ 	.word	0x00000000


	//----- nvinfo : EIATTR_MIN_STACK_SIZE
	.align		4
.L_272:
        /*0624*/ 	.byte	0x04, 0x12
        /*0626*/ 	.short	(.L_274 - .L_273)
	.align		4
.L_273:
        /*0628*/ 	.word	index@(_ZN7cutlass13device_kernelIN5flash11enable_sm90INS1_16FlashAttnFwdSm90INS1_25CollectiveMainloopFwdSm90ILi2EN4cute5tupleIJNS5_1CILi1EEES8_S8_EEENS6_IJNS7_ILi192EEENS7_ILi128EEENS7_ILi96EEEEEELi96ENS_10bfloat16_tEfNS_4arch4Sm90ELb0ELb1ELb1ELb1ELb0ELb1ELb0ELb0ELb1ELb1ELb0ELb0EEENS1_21CollectiveEpilogueFwdINS6_IJSA_SC_SB_EEES9_SE_SG_Li384ELb1ELb1ELb0ELb0EEENS1_36VarlenDynamicPersistentTileSchedulerILi192ELi128ELi384ELi128ELb0ELb1ELb1ELb1ELb0ELb1EEEEEEEEEvNT_6ParamsE)
        /*062c*/ 	.word	0x00000000


	//----- nvinfo : EIATTR_MIN_STACK_SIZE
	.align		4
.L_274:
        /*0630*/ 	.byte	0x04, 0x12
        /*0632*/ 	.short	(.L_276 - .L_275)
	.align		4
.L_275:
        /*0634*/ 	.word	index@(_ZN7cutlass13device_kernelIN5flash11enable_sm90INS1_16FlashAttnFwdSm90INS1_25CollectiveMainloopFwdSm90ILi2EN4cute5tupleIJNS5_1CILi1EEES8_S8_EEENS6_IJNS7_ILi192EEENS7_ILi144EEENS7_ILi96EEEEEELi96ENS_10bfloat16_tEfNS_4arch4Sm90ELb1ELb0ELb1ELb0ELb0ELb0ELb0ELb0ELb1ELb1ELb0ELb0EEENS1_21CollectiveEpilogueFwdINS6_IJSA_SC_SB_EEES9_SE_SG_Li384ELb0ELb1ELb0ELb0EEENS1_30DynamicPersistentTileSchedulerILi384ELi128ELb0ELb1ELb1EEEEEEEEEvNT_6ParamsE)
        /*0638*/ 	.word	0x00000000


	//----- nvinfo : EIATTR_MIN_STACK_SIZE
	.align		4
.L_276:
        /*063c*/ 	.byte	0x04, 0x12
        /*063e*/ 	.short	(.L_278 - .L_277)
	.align		4
.L_277:
        /*0640*/ 	.word	index@(_ZN7cutlass13device_kernelIN5flash11enable_sm90INS1_16FlashAttnFwdSm90INS1_25CollectiveMainloopFwdSm90ILi2EN4cute5tupleIJNS5_1CILi1EEES8_S8_EEENS6_IJNS7_ILi192EEENS7_ILi144EEENS7_ILi96EEEEEELi96ENS_10bfloat16_tEfNS_4arch4Sm90ELb1ELb0ELb1ELb1ELb0ELb0ELb0ELb0ELb1ELb1ELb0ELb0EEENS1_21CollectiveEpilogueFwdINS6_IJSA_SC_SB_EEES9_SE_SG_Li384ELb1ELb1ELb0ELb0EEENS1_36VarlenDynamicPersistentTileSchedulerILi192ELi144ELi384ELi128ELb0ELb1ELb1ELb1ELb1ELb1EEEEEEEEEvNT_6ParamsE)
        /*0644*/ 	.word	0x00000000


	//----- nvinfo : EIATTR_MIN_STACK_SIZE
	.align		4
.L_278:
        /*0648*/ 	.byte	0x04, 0x12
        /*064a*/ 	.short	(.L_280 - .L_279)
	.align		4
.L_279:
        /*064c*/ 	.word	index@(_ZN7cutlass13device_kernelIN5flash11enable_sm90INS1_16FlashAttnFwdSm90INS1_25CollectiveMainloopFwdSm90ILi2EN4cute5tupleIJNS5_1CILi1EEES8_S8_EEENS6_IJNS7_ILi192EEENS7_ILi144EEENS7_ILi96EEEEEELi96ENS_10bfloat16_tEfNS_4arch4Sm90ELb1ELb0ELb1ELb1ELb0ELb1ELb0ELb0ELb1ELb1ELb0ELb0EEENS1_21CollectiveEpilogueFwdINS6_IJSA_SC_SB_EEES9_SE_SG_Li384ELb1ELb1ELb0ELb0EEENS1_36VarlenDynamicPersistentTileSchedulerILi192ELi144ELi384ELi128ELb0ELb1ELb1ELb1ELb1ELb1EEEEEEEEEvNT_6ParamsE)
        /*0650*/ 	.word	0x00000000


	//----- nvinfo : EIATTR_MIN_STACK_SIZE
	.align		4
.L_280:
        /*0654*/ 	.byte	0x04, 0x12
        /*0656*/ 	.short	(.L_282 - .L_281)
	.align		4
.L_281:
        /*0658*/ 	.word	index@(_ZN7cutlass13device_kernelIN5flash11enable_sm90INS1_16FlashAttnFwdSm90INS1_25CollectiveMainloopFwdSm90ILi2EN4cute5tupleIJNS5_1CILi1EEES8_S8_EEENS6_IJNS7_ILi192EEESA_NS7_ILi64EEEEEELi64ENS_10bfloat16_tEfNS_4arch4Sm90ELb0ELb0ELb1ELb0ELb0ELb0ELb0ELb0ELb1ELb1ELb0ELb0EEENS1_21CollectiveEpilogueFwdINS6_IJSA_SB_SA_EEES9_SD_SF_Li384ELb0ELb1ELb0ELb0EEENS1_29StaticPersistentTileSchedulerILb0EEEEEEEEEvNT_6ParamsE)
        /*065c*/ 	.word	0x00000000


	//----- nvinfo : EIATTR_MIN_STACK_SIZE
	.align		4
.L_282:
        /*0660*/ 	.byte	0x04, 0x12
        /*0662*/ 	.short	(.L_284 - .L_283)
	.align		4
.L_283:
        /*0664*/ 	.word	index@(_ZN7cutlass13device_kernelIN5flash11enable_sm90INS1_16FlashAttnFwdSm90INS1_25CollectiveMainloopFwdSm90ILi2EN4cute5tupleIJNS5_1CILi1EEES8_S8_EEENS6_IJNS7_ILi192EEESA_NS7_ILi64EEEEEELi64ENS_10bfloat16_tEfNS_4arch4Sm90ELb0ELb0ELb1ELb1ELb0ELb0ELb0ELb0ELb1ELb1ELb0ELb0EEENS1_21CollectiveEpilogueFwdINS6_IJSA_SB_SA_EEES9_SD_SF_Li384ELb1ELb1ELb0ELb0EEENS1_36VarlenDynamicPersistentTileSchedulerILi192ELi192ELi384ELi128ELb0ELb1ELb1ELb0ELb1ELb1EEEEEEEEEvNT_6ParamsE)
        /*0668*/ 	.word	0x00000000


	//----- nvinfo : EIATTR_MIN_STACK_SIZE
	.align		4
.L_284:
        /*066c*/ 	.byte	0x04, 0x12
        /*066e*/ 	.short	(.L_286 - .L_285)
	.align		4
.L_285:
        /*0670*/ 	.word	index@(_ZN7cutlass13device_kernelIN5flash11enable_sm90INS1_16FlashAttnFwdSm90INS1_25CollectiveMainloopFwdSm90ILi2EN4cute5tupleIJNS5_1CILi1EEES8_S8_EEENS6_IJNS7_ILi192EEESA_NS7_ILi64EEEEEELi64ENS_10bfloat16_tEfNS_4arch4Sm90ELb0ELb0ELb1ELb1ELb0ELb1ELb0ELb0ELb1ELb1ELb0ELb0EEENS1_21CollectiveEpilogueFwdINS6_IJSA_SB_SA_EEES9_SD_SF_Li384ELb1ELb1ELb0ELb0EEENS1_36VarlenDynamicPersistentTileSchedulerILi192ELi192ELi384ELi128ELb0ELb1ELb1ELb0ELb1ELb1EEEEEEEEEvNT_6ParamsE)
        /*0674*/ 	.word	0x00000000


	//----- nvinfo : EIATTR_MIN_STACK_SIZE
	.align		4
.L_286:
        /*0678*/ 	.byte	0x04, 0x12
        /*067a*/ 	.short	(.L_288 - .L_287)
	.align		4
.L_287:
        /*067c*/ 	.word	index@(_ZN7cutlass13device_kernelIN5flash11enable_sm90INS1_16FlashAttnFwdSm90INS1_25CollectiveMainloopFwdSm90ILi2EN4cute5tupleIJNS5_1CILi1EEES8_S8_EEENS6_IJNS7_ILi192EEENS7_ILi128EEENS7_ILi64EEEEEELi64ENS_10bfloat16_tEfNS_4arch4Sm90ELb0ELb1ELb1ELb0ELb0ELb0ELb0ELb1ELb1ELb1ELb0ELb0EEENS1_21CollectiveEpilogueFwdINS6_IJSA_SC_SB_EEES9_SE_SG_Li384ELb0ELb1ELb0ELb0EEENS1_30DynamicPersistentTileSchedulerILi384ELi128ELb0ELb1ELb1EEEEEEEEEvNT_6ParamsE)
        /*0680*/ 	.word	0x00000000


	//----- nvinfo : EIATTR_MIN_STACK_SIZE
	.align		4
.L_288:
        /*0684*/ 	.byte	0x04, 0x12
        /*0686*/ 	.short	(.L_290 - .L_289)
	.align		4
.L_289:
        /*0688*/ 	.word	index@(_ZN7cutlass13device_kernelIN5flash11enable_sm90INS1_16FlashAttnFwdSm90INS1_25CollectiveMainloopFwdSm90ILi2EN4cute5tupleIJNS5_1CILi1EEES8_S8_EEENS6_IJNS7_ILi192EEENS7_ILi128EEENS7_ILi64EEEEEELi64ENS_10bfloat16_tEfNS_4arch4Sm90ELb0ELb1ELb1ELb1ELb0ELb0ELb0ELb1ELb1ELb1ELb0ELb0EEENS1_21CollectiveEpilogueFwdINS6_IJSA_SC_SB_EEES9_SE_SG_Li384ELb1ELb1ELb0ELb0EEENS1_36VarlenDynamicPersistentTileSchedulerILi192ELi128ELi384ELi128ELb0ELb1ELb1ELb1ELb0ELb1EEEEEEEEEvNT_6ParamsE)
        /*068c*/ 	.word	0x00000000


	//----- nvinfo : EIATTR_MIN_STACK_SIZE
	.align		4
.L_290:
        /*0690*/ 	.byte	0x04, 0x12
        /*0692*/ 	.short	(.L_292 - .L_291)
	.align		4
.L_291:
        /*0694*/ 	.word	index@(_ZN7cutlass13device_kernelIN5flash11enable_sm90INS1_16FlashAttnFwdSm90INS1_25CollectiveMainloopFwdSm90ILi2EN4cute5tupleIJNS5_1CILi1EEES8_S8_EEENS6_IJNS7_ILi192EEENS7_ILi128EEENS7_ILi64EEEEEELi64ENS_10bfloat16_tEfNS_4arch4Sm90ELb0ELb1ELb1ELb1ELb0ELb1ELb0ELb1ELb1ELb1ELb0ELb0EEENS1_21CollectiveEpilogueFwdINS6_IJSA_SC_SB_EEES9_SE_SG_Li384ELb1ELb1ELb0ELb0EEENS1_36VarlenDynamicPersistentTileSchedulerILi192ELi128ELi384ELi128ELb0ELb1ELb1ELb1ELb0ELb1EEEEEEEEEvNT_6ParamsE)
        /*0698*/ 	.word	0x00000000


	//----- nvinfo : EIATTR_MIN_STACK_SIZE
	.align		4
.L_292:
        /*069c*/ 	.byte	0x04, 0x12
        /*069e*/ 	.short	(.L_294 - .L_293)
	.align		4
.L_293:
        /*06a0*/ 	.word	index@(_ZN7cutlass13device_kernelIN5flash11enable_sm90INS1_16FlashAttnFwdSm90INS1_25CollectiveMainloopFwdSm90ILi2EN4cute5tupleIJNS5_1CILi1EEES8_S8_EEENS6_IJNS7_ILi192EEENS7_ILi128EEENS7_ILi64EEEEEELi64ENS_10bfloat16_tEfNS_4arch4Sm90ELb1ELb0ELb1ELb0ELb0ELb0ELb0ELb1ELb1ELb1ELb0ELb0EEENS1_21CollectiveEpilogueFwdINS6_IJSA_SC_SB_EEES9_SE_SG_Li384ELb0ELb1ELb0ELb0EEENS1_30DynamicPersistentTileSchedulerILi384ELi128ELb0ELb1ELb1EEEEEEEEEvNT_6ParamsE)
        /*06a4*/ 	.word	0x00000000


	//----- nvinfo : EIATTR_MIN_STACK_SIZE
	.align		4
.L_294:
        /*06a8*/ 	.byte	0x04, 0x12
        /*06aa*/ 	.short	(.L_296 - .L_295)
	.align		4
.L_295:
        /*06ac*/ 	.word	index@(_ZN7cutlass13device_kernelIN5flash11enable_sm90INS1_16FlashAttnFwdSm90INS1_25CollectiveMainloopFwdSm90ILi2EN4cute5tupleIJNS5_1CILi1EEES8_S8_EEENS6_IJNS7_ILi192EEENS7_ILi128EEENS7_ILi64EEEEEELi64ENS_10bfloat16_tEfNS_4arch4Sm90ELb1ELb0ELb1ELb1ELb0ELb0ELb0ELb1ELb1ELb1ELb0ELb0EEENS1_21CollectiveEpilogueFwdINS6_IJSA_SC_SB_EEES9_SE_SG_Li384ELb1ELb1ELb0ELb0EEENS1_36VarlenDynamicPersistentTileSchedulerILi192ELi128ELi384ELi128ELb0ELb1ELb1ELb1ELb1ELb1EEEEEEEEEvNT_6ParamsE)
        /*06b0*/ 	.word	0x00000000


	//----- nvinfo : EIATTR_MIN_STACK_SIZE
	.align		4
.L_296:
        /*06b4*/ 	.byte	0x04, 0x12
        /*06b6*/ 	.short	(.L_298 - .L_297)
	.align		4
.L_297:
        /*06b8*/ 	.word	index@(_ZN7cutlass13device_kernelIN5flash11enable_sm90INS1_16FlashAttnFwdSm90INS1_25CollectiveMainloopFwdSm90ILi2EN4cute5tupleIJNS5_1CILi1EEES8_S8_EEENS6_IJNS7_ILi192EEENS7_ILi128EEENS7_ILi64EEEEEELi64ENS_10bfloat16_tEfNS_4arch4Sm90ELb1ELb0ELb1ELb1ELb0ELb1ELb0ELb1ELb1ELb1ELb0ELb0EEENS1_21CollectiveEpilogueFwdINS6_IJSA_SC_SB_EEES9_SE_SG_Li384ELb1ELb1ELb0ELb0EEENS1_36VarlenDynamicPersistentTileSchedulerILi192ELi128ELi384ELi128ELb0ELb1ELb1ELb1ELb1ELb1EEEEEEEEEvNT_6ParamsE)
        /*06bc*/ 	.word	0x00000000
.L_298:


//--------------------- .nv.compat                --------------------------
	.section	.nv.compat,"",@"SHT_CUDA_COMPAT_INFO"
	.align	4
        /*0000*/ 	.byte	0x02, 0x09, 0x01, 0x00, 0x02, 0x02, 0x01, 0x00, 0x02, 0x05, 0x05, 0x00, 0x03, 0x07, 0x01, 0x01
        /*0010*/ 	.byte	0x02, 0x03, 0x00, 0x00, 0x02, 0x06, 0x01, 0x00, 0x04, 0x0b, 0x08, 0x00, 0x00, 0x00, 0x00, 0x00
        /*0020*/ 	.byte	0x00, 0x00, 0x00, 0x00


//--------------------- .nv.info._ZN7cutlass13device_kernelIN5flash11enable_sm90INS1_16FlashAttnFwdSm90INS1_25CollectiveMainloopFwdSm90ILi2EN4cute5tupleIJNS5_1CILi1EEES8_S8_EEENS6_IJNS7_ILi128EEENS7_ILi80EEENS7_ILi256EEEEEELi256ENS_10bfloat16_tEfNS_4arch4Sm90ELb0ELb0ELb1ELb0ELb0ELb0ELb0ELb1ELb1ELb1ELb0ELb0EEENS1_21CollectiveEpilogueFwdINS6_IJSA_SC_SB_EEES9_SE_SG_Li256ELb0ELb1ELb0ELb0EEENS1_29StaticPersistentTileSchedulerILb0EEEEEEEEEvNT_6ParamsE --------------------------
	.section	.nv.info._ZN7cutlass13device_kernelIN5flash11enable_sm90INS1_16FlashAttnFwdSm90INS1_25CollectiveMainloopFwdSm90ILi2EN4cute5tupleIJNS5_1CILi1EEES8_S8_EEENS6_IJNS7_ILi128EEENS7_ILi80EEENS7_ILi256EEEEEELi256ENS_10bfloat16_tEfNS_4arch4Sm90ELb0ELb0ELb1ELb0ELb0ELb0ELb0ELb1ELb1ELb1ELb0ELb0EEENS1_21CollectiveEpilogueFwdINS6_IJSA_SC_SB_EEES9_SE_SG_Li256ELb0ELb1ELb0ELb0EEENS1_29StaticPersistentTileSchedulerILb0EEEEEEEEEvNT_6ParamsE,"",@"SHT_CUDA_INFO"
	.sectionflags	@""
	.align	4


	//----- nvinfo : EIATTR_CUDA_API_VERSION
	.align		4
        /*0000*/ 	.byte	0x04, 0x37
        /*0002*/ 	.short	(.L_300 - .L_299)
.L_299:
        /*0004*/ 	.word	0x00000082


	//----- nvinfo : EIATTR_KPARAM_INFO
	.align		4
.L_300:
        /*0008*/ 	.byte	0x04, 0x17
        /*000a*/ 	.short	(.L_302 - .L_301)
.L_301:
        /*000c*/ 	.word	0x00000000
        /*0010*/ 	.short	0x0000
        /*0012*/ 	.short	0x0000
        /*0014*/ 	.byte	0x00, 0xf0, 0x01, 0x28


	//----- nvinfo : EIATTR_SPARSE_MMA_MASK
	.align		4
.L_302:
        /*0018*/ 	.byte	0x03, 0x50
        /*001a*/ 	.short	0x0000


	//----- nvinfo : EIATTR_MAXREG_COUNT
	.align		4
        /*001c*/ 	.byte	0x03, 0x1b
        /*001e*/ 	.short	0x00a8


	//----- nvinfo : EIATTR_MERCURY_ISA_VERSION
	.align		4
        /*0020*/ 	.byte	0x03, 0x5f
        /*0022*/ 	.short	0x0101


	//----- nvinfo : EIATTR_VRC_CTA_INIT_COUNT
	.align		4
        /*0024*/ 	.byte	0x02, 0x4a
	.zero		1
	.zero		1


	//----- nvinfo : EIATTR_EXIT_INSTR_OFFSETS
	.align		4
        /*0028*/ 	.byte	0x04, 0x1c
        /*002a*/ 	.short	(.L_304 - .L_303)


	//   ....[0]....
.L_303:
        /*002c*/ 	.word	0x00000010


	//----- nvinfo : EIATTR_MAX_THREADS
	.align		4
.L_304:
        /*0030*/ 	.byte	0x04, 0x05
        /*0032*/ 	.short	(.L_306 - .L_305)
.L_305:
        /*0034*/ 	.word	0x00000180
        /*0038*/ 	.word	0x00000001
        /*003c*/ 	.word	0x00000001


	//----- nvinfo : EIATTR_CBANK_PARAM_SIZE
	.align		4
.L_306:
        /*0040*/ 	.byte	0x03, 0x19
        /*0042*/ 	.short	0x0a00


	//----- nvinfo : EIATTR_PARAM_CBANK
	.align		4
        /*0044*/ 	.byte	0x04, 0x0a
        /*0046*/ 	.short	(.L_308 - .L_307)
	.align		4
.L_307:
        /*0048*/ 	.word	index@(.nv.constant0._ZN7cutlass13device_kernelIN5flash11enable_sm90INS1_16FlashAttnFwdSm90INS1_25CollectiveMainloopFwdSm90ILi2EN4cute5tupleIJNS5_1CILi1EEES8_S8_EEENS6_IJNS7_ILi128EEENS7_ILi80EEENS7_ILi256EEEEEELi256ENS_10bfloat16_tEfNS_4arch4Sm90ELb0ELb0ELb1ELb0ELb0ELb0ELb0ELb1ELb1ELb1ELb0ELb0EEENS1_21CollectiveEpilogueFwdINS6_IJSA_SC_SB_EEES9_SE_SG_Li256ELb0ELb1ELb0ELb0EEENS1_29StaticPersistentTileSchedulerILb0EEEEEEEEEvNT_6ParamsE)
        /*004c*/ 	.short	0x0380
        /*004e*/ 	.short	0x0a00


	//----- nvinfo : EIATTR_SW_WAR
	.align		4
.L_308:
        /*0050*/ 	.byte	0x04, 0x36
        /*0052*/ 	.short	(.L_310 - .L_309)
.L_309:
        /*0054*/ 	.word	0x00000008
.L_310:


//--------------------- .nv.info._ZN7cutlass13device_kernelIN5flash11enable_sm90INS1_16FlashAttnFwdSm90INS1_25CollectiveMainloopFwdSm90ILi2EN4cute5tupleIJNS5_1CILi2EEENS7_ILi1EEES9_EEENS6_IJNS7_ILi128EEENS7_ILi80EEENS7_ILi256EEEEEELi256ENS_10bfloat16_tEfNS_4arch4Sm90ELb0ELb0ELb1ELb0ELb0ELb0ELb0ELb1ELb1ELb1ELb0ELb0EEENS1_21CollectiveEpilogueFwdINS6_IJSB_SD_SC_EEESA_SF_SH_Li256ELb0ELb1ELb0ELb0EEENS1_29StaticPersistentTileSchedulerILb0EEEEEEEEEvNT_6ParamsE --------------------------
	.section	.nv.info._ZN7cutlass13device_kernelIN5flash11enable_sm90INS1_16FlashAttnFwdSm90INS1_25CollectiveMainloopFwdSm90ILi2EN4cute5tupleIJNS5_1CILi2EEENS7_ILi1EEES9_EEENS6_IJNS7_ILi128EEENS7_ILi80EEENS7_ILi256EEEEEELi256ENS_10bfloat16_tEfNS_4arch4Sm90ELb0ELb0ELb1ELb0ELb0ELb0ELb0ELb1ELb1ELb1ELb0ELb0EEENS1_21CollectiveEpilogueFwdINS6_IJSB_SD_SC_EEESA_SF_SH_Li256ELb0ELb1ELb0ELb0EEENS1_29StaticPersistentTileSchedulerILb0EEEEEEEEEvNT_6ParamsE,"",@"SHT_CUDA_INFO"
	.sectionflags	@""
	.align	4


	//----- nvinfo : EIATTR_CUDA_API_VERSION
	.align		4
        /*0000*/ 	.byte	0x04, 0x37
        /*0002*/ 	.short	(.L_312 - .L_311)
.L_311:
        /*0004*/ 	.word	0x00000082


	//----- nvinfo : EIATTR_KPARAM_INFO
	.align		4
.L_312:
        /*0008*/ 	.byte	0x04, 0x17
        /*000a*/ 	.short	(.L_314 - .L_313)
.L_313:
        /*000c*/ 	.word	0x00000000
        /*0010*/ 	.short	0x0000
        /*0012*/ 	.short	0x0000
        /*0014*/ 	.byte	0x00, 0xf0, 0x01, 0x28


	//----- nvinfo : EIATTR_SPARSE_MMA_MASK
	.align		4
.L_314:
        /*0018*/ 	.byte	0x03, 0x50
        /*001a*/ 	.short	0x0000


	//----- nvinfo : EIATTR_MAXREG_COUNT
	.align		4
        /*001c*/ 	.byte	0x03, 0x1b
        /*001e*/ 	.short	0x00a8


	//----- nvinfo : EIATTR_MERCURY_ISA_VERSION
	.align		4
        /*0020*/ 	.byte	0x03, 0x5f
        /*0022*/ 	.short	0x0101


	//----- nvinfo : EIATTR_VRC_CTA_INIT_COUNT
	.align		4
        /*0024*/ 	.byte	0x02, 0x4a
	.zero		1
	.zero		1


	//----- nvinfo : EIATTR_EXIT_INSTR_OFFSETS
	.align		4
        /*0028*/ 	.byte	0x04, 0x1c
        /*002a*/ 	.short	(.L_316 - .L_315)


	//   ....[0]....
.L_315:
        /*002c*/ 	.word	0x00000010


	//----- nvinfo : EIATTR_MAX_THREADS
	.align		4
.L_316:
        /*0030*/ 	.byte	0x04, 0x05
        /*0032*/ 	.short	(.L_318 - .L_317)
.L_317:
        /*0034*/ 	.word	0x00000180
        /*0038*/ 	.word	0x00000001
        /*003c*/ 	.word	0x00000001


	//----- nvinfo : EIATTR_CBANK_PARAM_SIZE
	.align		4
.L_318:
        /*0040*/ 	.byte	0x03, 0x19
        /*0042*/ 	.short	0x0a00


	//----- nvinfo : EIATTR_PARAM_CBANK
	.align		4
        /*0044*/ 	.byte	0x04, 0x0a
        /*0046*/ 	.short	(.L_320 - .L_319)
	.align		4
.L_319:
        /*0048*/ 	.word	index@(.nv.constant0._ZN7cutlass13device_kernelIN5flash11enable_sm90INS1_16FlashAttnFwdSm90INS1_25CollectiveMainloopFwdSm90ILi2EN4cute5tupleIJNS5_1CILi2EEENS7_ILi1EEES9_EEENS6_IJNS7_ILi128EEENS7_ILi80EEENS7_ILi256EEEEEELi256ENS_10bfloat16_tEfNS_4arch4Sm90ELb0ELb0ELb1ELb0ELb0ELb0ELb0ELb1ELb1ELb1ELb0ELb0EEENS1_21CollectiveEpilogueFwdINS6_IJSB_SD_SC_EEESA_SF_SH_Li256ELb0ELb1ELb0ELb0EEENS1_29StaticPersistentTileSchedulerILb0EEEEEEEEEvNT_6ParamsE)
        /*004c*/ 	.short	0x0380
        /*004e*/ 	.short	0x0a00


	//----- nvinfo : EIATTR_SW_WAR
	.align		4
.L_320:
        /*0050*/ 	.byte	0x04, 0x36
        /*0052*/ 	.short	(.L_322 - .L_321)
.L_321:
        /*0054*/ 	.word	0x00000008
.L_322:


//--------------------- .nv.info._ZN7cutlass13device_kernelIN5flash11enable_sm90INS1_16FlashAttnFwdSm90INS1_25CollectiveMainloopFwdSm90ILi2EN4cute5tupleIJNS5_1CILi1EEES8_S8_EEENS6_IJNS7_ILi128EEENS7_ILi80EEENS7_ILi256EEEEEELi256ENS_10bfloat16_tEfNS_4arch4Sm90ELb0ELb0ELb1ELb1ELb0ELb0ELb0ELb1ELb1ELb1ELb0ELb0EEENS1_21CollectiveEpilogueFwdINS6_IJSA_SC_SB_EEES9_SE_SG_Li256ELb1ELb1ELb0ELb0EEENS1_36VarlenDynamicPersistentTileSchedulerILi128ELi80ELi256ELi128ELb0ELb1ELb1ELb0ELb1ELb1EEEEEEEEEvNT_6ParamsE --------------------------
	.section	.nv.info._ZN7cutlass13device_kernelIN5flash11enable_sm90INS1_16FlashAttnFwdSm90INS1_25CollectiveMainloopFwdSm90ILi2EN4cute5tupleIJNS5_1CILi1EEES8_S8_EEENS6_IJNS7_ILi128EEENS7_ILi80EEENS7_ILi256EEEEEELi256ENS_10bfloat16_tEfNS_4arch4Sm90ELb0ELb0ELb1ELb1ELb0ELb0ELb0ELb1ELb1ELb1ELb0ELb0EEENS1_21CollectiveEpilogueFwdINS6_IJSA_SC_SB_EEES9_SE_SG_Li256ELb1ELb1ELb0ELb0EEENS1_36VarlenDynamicPersistentTileSchedulerILi128ELi80ELi256ELi128ELb0ELb1ELb1ELb0ELb1ELb1EEEEEEEEEvNT_6ParamsE,"",@"SHT_CUDA_INFO"
	.sectionflags	@""
	.align	4


	//----- nvinfo : EIATTR_CUDA_API_VERSION
	.align		4
        /*0000*/ 	.byte	0x04, 0x37
        /*0002*/ 	.short	(.L_324 - .L_323)
.L_323:
        /*0004*/ 	.word	0x00000082


	//----- nvinfo : EIATTR_KPARAM_INFO
	.align		4
.L_324:
        /*0008*/ 	.byte	0x04, 0x17
        /*000a*/ 	.short	(.L_326 - .L_325)
.L_325:
        /*000c*/ 	.word	0x00000000
        /*0010*/ 	.short	0x0000
        /*0012*/ 	.short	0x0000
        /*0014*/ 	.byte	0x00, 0xf0, 0x01, 0x2a


	//----- nvinfo : EIATTR_SPARSE_MMA_MASK
	.align		4
.L_326:
        /*0018*/ 	.byte	0x03, 0x50
        /*001a*/ 	.short	0x0000


	//----- nvinfo : EIATTR_MAXREG_COUNT
	.align		4
        /*001c*/ 	.byte	0x03, 0x1b
        /*001e*/ 	.short	0x00a8


	//----- nvinfo : EIATTR_MERCURY_ISA_VERSION
	.align		4
        /*0020*/ 	.byte	0x03, 0x5f
        /*0022*/ 	.short	0x0101


	//----- nvinfo : EIATTR_VRC_CTA_INIT_COUNT
	.align		4
        /*0024*/ 	.byte	0x02, 0x4a
	.zero		1
	.zero		1


	//----- nvinfo : EIATTR_EXIT_INSTR_OFFSETS
	.align		4
        /*0028*/ 	.byte	0x04, 0x1c
        /*002a*/ 	.short	(.L_328 - .L_327)


	//   ....[0]....
.L_327:
        /*002c*/ 	.word	0x00000010


	//----- nvinfo : EIATTR_MAX_THREADS
	.align		4
.L_328:
        /*0030*/ 	.byte	0x04, 0x05
        /*0032*/ 	.short	(.L_330 - .L_329)
.L_329:
        /*0034*/ 	.word	0x00000180
        /*0038*/ 	.word	0x00000001
        /*003c*/ 	.word	0x00000001


	//----- nvinfo : EIATTR_CBANK_PARAM_SIZE
	.align		4
.L_330:
        /*0040*/ 	.byte	0x03, 0x19
        /*0042*/ 	.short	0x0a80


	//----- nvinfo : EIATTR_PARAM_CBANK
	.align		4
        /*0044*/ 	.byte	0x04, 0x0a
        /*0046*/ 	.short	(.L_332 - .L_331)
	.align		4
.L_331:
        /*0048*/ 	.word	index@(.nv.constant0._ZN7cutlass13device_kernelIN5flash11enable_sm90INS1_16FlashAttnFwdSm90INS1_25CollectiveMainloopFwdSm90ILi2EN4cute5tupleIJNS5_1CILi1EEES8_S8_EEENS6_IJNS7_ILi128EEENS7_ILi80EEENS7_ILi256EEEEEELi256ENS_10bfloat16_tEfNS_4arch4Sm90ELb0ELb0ELb1ELb1ELb0ELb0ELb0ELb1ELb1ELb1ELb0ELb0EEENS1_21CollectiveEpilogueFwdINS6_IJSA_SC_SB_EEES9_SE_SG_Li256ELb1ELb1ELb0ELb0EEENS1_36VarlenDynamicPersistentTileSchedulerILi128ELi80ELi256ELi128ELb0ELb1ELb1ELb0ELb1ELb1EEEEEEEEEvNT_6ParamsE)
        /*004c*/ 	.short	0x0380
        /*004e*/ 	.short	0x0a80


	//----- nvinfo : EIATTR_SW_WAR
	.align		4
.L_332:
        /*0050*/ 	.byte	0x04, 0x36
        /*0052*/ 	.short	(.L_334 - .L_333)
.L_333:
        /*0054*/ 	.word	0x00000008
.L_334:


//--------------------- .nv.info._ZN7cutlass13device_kernelIN5flash11enable_sm90INS1_16FlashAttnFwdSm90INS1_25CollectiveMainloopFwdSm90ILi2EN4cute5tupleIJNS5_1CILi1EEES8_S8_EEENS6_IJNS7_ILi128EEENS7_ILi80EEENS7_ILi256EEEEEELi256ENS_10bfloat16_tEfNS_4arch4Sm90ELb0ELb0ELb1ELb1ELb0ELb1ELb0ELb1ELb1ELb1ELb0ELb0EEENS1_21CollectiveEpilogueFwdINS6_IJSA_SC_SB_EEES9_SE_SG_Li256ELb1ELb1ELb0ELb0EEENS1_36VarlenDynamicPersistentTileSchedulerILi128ELi80ELi256ELi128ELb0ELb1ELb1ELb0ELb1ELb1EEEEEEEEEvNT_6ParamsE --------------------------
	.section	.nv.info._ZN7cutlass13device_kernelIN5flash11enable_sm90INS1_16FlashAttnFwdSm90INS1_25CollectiveMainloopFwdSm90ILi2EN4cute5tupleIJNS5_1CILi1EEES8_S8_EEENS6_IJNS7_ILi128EEENS7_ILi80EEENS7_ILi256EEEEEELi256ENS_10bfloat16_tEfNS_4arch4Sm90ELb0ELb0ELb1ELb1ELb0ELb1ELb0ELb1ELb1ELb1ELb0ELb0EEENS1_21CollectiveEpilogueFwdINS6_IJSA_SC_SB_EEES9_SE_SG_Li256ELb1ELb1ELb0ELb0EEENS1_36VarlenDynamicPersistentTileSchedulerILi128ELi80ELi256ELi128ELb0ELb1ELb1ELb0ELb1ELb1EEEEEEEEEvNT_6ParamsE,"",@"SHT_CUDA_INFO"
	.sectionflags	@""
	.align	4


	//----- nvinfo : EIATTR_CUDA_API_VERSION
	.align		4
        /*0000*/ 	.byte	0x04, 0x37
        /*0002*/ 	.short	(.L_336 - .L_335)
.L_335:
        /*0004*/ 	.word	0x00000082


	//----- nvinfo : EIATTR_KPARAM_INFO
	.align		4
.L_336:
        /*0008*/ 	.byte	0x04, 0x17
        /*000a*/ 	.short	(.L_338 - .L_337)
.L_337:
        /*000c*/ 	.word	0x00000000
        /*0010*/ 	.short	0x0000
        /*0012*/ 	.short	0x0000
        /*0014*/ 	.byte	0x00, 0xf0, 0x01, 0x2a


	//----- nvinfo : EIATTR_SPARSE_MMA_MASK
	.align		4
.L_338:
        /*0018*/ 	.byte	0x03, 0x50
        /*001a*/ 	.short	0x0000


	//----- nvinfo : EIATTR_MAXREG_COUNT
	.align		4
        /*001c*/ 	.byte	0x03, 0x1b
        /*001e*/ 	.short	0x00a8


	//----- nvinfo : EIATTR_MERCURY_ISA_VERSION
	.align		4
        /*0020*/ 	.byte	0x03, 0x5f
        /*0022*/ 	.short	0x0101


	//----- nvinfo : EIATTR_VRC_CTA_INIT_COUNT
	.align		4
        /*0024*/ 	.byte	0x02, 0x4a
	.zero		1
	.zero		1


	//----- nvinfo : EIATTR_EXIT_INSTR_OFFSETS
	.align		4
        /*0028*/ 	.byte	0x04, 0x1c
        /*002a*/ 	.short	(.L_340 - .L_339)


	//   ....[0]....
.L_339:
        /*002c*/ 	.word	0x00000010


	//----- nvinfo : EIATTR_MAX_THREADS
	.align		4
.L_340:
        /*0030*/ 	.byte	0x04, 0x05
        /*0032*/ 	.short	(.L_342 - .L_341)
.L_341:
        /*0034*/ 	.word	0x00000180
        /*0038*/ 	.word	0x00000001
        /*003c*/ 	.word	0x00000001


	//----- nvinfo : EIATTR_CBANK_PARAM_SIZE
	.align		4
.L_342:
        /*0040*/ 	.byte	0x03, 0x19
        /*0042*/ 	.short	0x0a80


	//----- nvinfo : EIATTR_PARAM_CBANK
	.align		4
        /*0044*/ 	.byte	0x04, 0x0a
        /*0046*/ 	.short	(.L_344 - .L_343)
	.align		4
.L_343:
        /*0048*/ 	.word	index@(.nv.constant0._ZN7cutlass13device_kernelIN5flash11enable_sm90INS1_16FlashAttnFwdSm90INS1_25CollectiveMainloopFwdSm90ILi2EN4cute5tupleIJNS5_1CILi1EEES8_S8_EEENS6_IJNS7_ILi128EEENS7_ILi80EEENS7_ILi256EEEEEELi256ENS_10bfloat16_tEfNS_4arch4Sm90ELb0ELb0ELb1ELb1ELb0ELb1ELb0ELb1ELb1ELb1ELb0ELb0EEENS1_21CollectiveEpilogueFwdINS6_IJSA_SC_SB_EEES9_SE_SG_Li256ELb1ELb1ELb0ELb0EEENS1_36VarlenDynamicPersistentTileSchedulerILi128ELi80ELi256ELi128ELb0ELb1ELb1ELb0ELb1ELb1EEEEEEEEEvNT_6ParamsE)
        /*004c*/ 	.short	0x0380
        /*004e*/ 	.short	0x0a80


	//----- nvinfo : EIATTR_SW_WAR
	.align		4
.L_344:
        /*0050*/ 	.byte	0x04, 0x36
        /*0052*/ 	.short	(.L_346 - .L_345)
.L_345:
        /*0054*/ 	.word	0x00000008
.L_346:


//--------------------- .nv.info._ZN7cutlass13device_kernelIN5flash11enable_sm90INS1_16FlashAttnFwdSm90INS1_25CollectiveMainloopFwdSm90ILi2EN4cute5tupleIJNS5_1CILi1EEES8_S8_EEENS6_IJNS7_ILi128EEENS7_ILi64EEENS7_ILi256EEEEEELi256ENS_10bfloat16_tEfNS_4arch4Sm90ELb0ELb1ELb1ELb0ELb0ELb0ELb0ELb1ELb1ELb1ELb0ELb0EEENS1_21CollectiveEpilogueFwdINS6_IJSA_SC_SB_EEES9_SE_SG_Li256ELb0ELb1ELb0ELb0EEENS1_30DynamicPersistentTileSchedulerILi256ELi128ELb0ELb1ELb1EEEEEEEEEvNT_6ParamsE --------------------------
	.section	.nv.info._ZN7cutlass13device_kernelIN5flash11enable_sm90INS1_16FlashAttnFwdSm90INS1_25CollectiveMainloopFwdSm90ILi2EN4cute5tupleIJNS5_1CILi1EEES8_S8_EEENS6_IJNS7_ILi128EEENS7_ILi64EEENS7_ILi256EEEEEELi256ENS_10bfloat16_tEfNS_4arch4Sm90ELb0ELb1ELb1ELb0ELb0ELb0ELb0ELb1ELb1ELb1ELb0ELb0EEENS1_21CollectiveEpilogueFwdINS6_IJSA_SC_SB_EEES9_SE_SG_Li256ELb0ELb1ELb0ELb0EEENS1_30DynamicPersistentTileSchedulerILi256ELi128ELb0ELb1ELb1EEEEEEEEEvNT_6ParamsE,"",@"SHT_CUDA_INFO"
	.sectionflags	@""
	.align	4


	//----- nvinfo : EIATTR_CUDA_API_VERSION
	.align		4
        /*0000*/ 	.byte	0x04, 0x37
        /*0002*/ 	.short	(.L_348 - .L_347)
.L_347:
        /*0004*/ 	.word	0x00000082


	//----- nvinfo : EIATTR_KPARAM_INFO
	.align		4
.L_348:
        /*0008*/ 	.byte	0x04, 0x17
        /*000a*/ 	.short	(.L_350 - .L_349)
.L_349:
        /*000c*/ 	.word	0x00000000
        /*0010*/ 	.short	0x0000
        /*0012*/ 	.short	0x0000
        /*0014*/ 	.byte	0x00, 0xf0, 0x01, 0x2a


	//----- nvinfo : EIATTR_SPARSE_MMA_MASK
	.align		4
.L_350:
        /*0018*/ 	.byte	0x03, 0x50
        /*001a*/ 	.short	0x0000


	//----- nvinfo : EIATTR_MAXREG_COUNT
	.align		4
        /*001c*/ 	.byte	0x03, 0x1b
        /*001e*/ 	.short	0x00a8


	//----- nvinfo : EIATTR_MERCURY_ISA_VERSION
	.align		4
        /*0020*/ 	.byte	0x03, 0x5f
        /*0022*/ 	.short	0x0101


	//----- nvinfo : EIATTR_VRC_CTA_INIT_COUNT
	.align		4
        /*0024*/ 	.byte	0x02, 0x4a
	.zero		1
	.zero		1


	//----- nvinfo : EIATTR_EXIT_INSTR_OFFSETS
	.align		4
        /*0028*/ 	.byte	0x04, 0x1c
        /*002a*/ 	.short	(.L_352 - .L_351)


	//   ....[0]....
.L_351:
        /*002c*/ 	.word	0x00000010


	//----- nvinfo : EIATTR_MAX_THREADS
	.align		4
.L_352:
        /*0030*/ 	.byte	0x04, 0x05
        /*0032*/ 	.short	(.L_354 - .L_353)
.L_353:
        /*0034*/ 	.word	0x00000180
        /*0038*/ 	.word	0x00000001
        /*003c*/ 	.word	0x00000001


	//----- nvinfo : EIATTR_CBANK_PARAM_SIZE
	.align		4
.L_354:
        /*0040*/ 	.byte	0x03, 0x19
        /*0042*/ 	.short	0x0a80


	//----- nvinfo : EIATTR_PARAM_CBANK
	.align		4
        /*0044*/ 	.byte	0x04, 0x0a
        /*0046*/ 	.short	(.L_356 - .L_355)
	.align		4
.L_355:
        /*0048*/ 	.word	index@(.nv.constant0._ZN7cutlass13device_kernelIN5flash11enable_sm90INS1_16FlashAttnFwdSm90INS1_25CollectiveMainloopFwdSm90ILi2EN4cute5tupleIJNS5_1CILi1EEES8_S8_EEENS6_IJNS7_ILi128EEENS7_ILi64EEENS7_ILi256EEEEEELi256ENS_10bfloat16_tEfNS_4arch4Sm90ELb0ELb1ELb1ELb0ELb0ELb0ELb0ELb1ELb1ELb1ELb0ELb0EEENS1_21CollectiveEpilogueFwdINS6_IJSA_SC_SB_EEES9_SE_SG_Li256ELb0ELb1ELb0ELb0EEENS1_30DynamicPersistentTileSchedulerILi256ELi128ELb0ELb1ELb1EEEEEEEEEvNT_6ParamsE)
        /*004c*/ 	.short	0x0380
        /*004e*/ 	.short	0x0a80


	//----- nvinfo : EIATTR_SW_WAR
	.align		4
.L_356:
        /*0050*/ 	.byte	0x04, 0x36
        /*0052*/ 	.short	(.L_358 - .L_357)
.L_357:
        /*0054*/ 	.word	0x00000008
.L_358:


//--------------------- .nv.info._ZN7cutlass13device_kernelIN5flash11enable_sm90INS1_16FlashAttnFwdSm90INS1_25CollectiveMainloopFwdSm90ILi2EN4cute5tupleIJNS5_1CILi1EEES8_S8_EEENS6_IJNS7_ILi128EEENS7_ILi64EEENS7_ILi256EEEEEELi256ENS_10bfloat16_tEfNS_4arch4Sm90ELb0ELb1ELb1ELb1ELb0ELb0ELb0ELb1ELb1ELb1ELb0ELb0EEENS1_21CollectiveEpilogueFwdINS6_IJSA_SC_SB_EEES9_SE_SG_Li256ELb1ELb1ELb0ELb0EEENS1_36VarlenDynamicPersistentTileSchedulerILi128ELi64ELi256ELi128ELb0ELb1ELb1ELb1ELb0ELb1EEEEEEEEEvNT_6ParamsE --------------------------
	.section	.nv.info._ZN7cutlass13device_kernelIN5flash11enable_sm90INS1_16FlashAttnFwdSm90INS1_25CollectiveMainloopFwdSm90ILi2EN4cute5tupleIJNS5_1CILi1EEES8_S8_EEENS6_IJNS7_ILi128EEENS7_ILi64EEENS7_ILi256EEEEEELi256ENS_10bfloat16_tEfNS_4arch4Sm90ELb0ELb1ELb1ELb1ELb0ELb0ELb0ELb1ELb1ELb1ELb0ELb0EEENS1_21CollectiveEpilogueFwdINS6_IJSA_SC_SB_EEES9_SE_SG_Li256ELb1ELb1ELb0ELb0EEENS1_36VarlenDynamicPersistentTileSchedulerILi128ELi64ELi256ELi128ELb0ELb1ELb1ELb1ELb0ELb1EEEEEEEEEvNT_6ParamsE,"",@"SHT_CUDA_INFO"
	.sectionflags	@""
	.align	4


	//----- nvinfo : EIATTR_CUDA_API_VERSION
	.align		4
        /*0000*/ 	.byte	0x04, 0x37
        /*0002*/ 	.short	(.L_360 - .L_359)
.L_359:
        /*0004*/ 	.word	0x00000082


	//----- nvinfo : EIATTR_KPARAM_INFO
	.align		4
.L_360:
        /*0008*/ 	.byte	0x04, 0x17
        /*000a*/ 	.short	(.L_362 - .L_361)
.L_361:
        /*000c*/ 	.word	0x00000000
        /*0010*/ 	.short	0x0000
        /*0012*/ 	.short	0x0000
        /*0014*/ 	.byte	0x00, 0xf0, 0x01, 0x2a


	//----- nvinfo : EIATTR_SPARSE_MMA_MASK
	.align		4
.L_362:
        /*0018*/ 	.byte	0x03, 0x50
        /*001a*/ 	.short	0x0000


	//----- nvinfo : EIATTR_MAXREG_COUNT
	.align		4
        /*001c*/ 	.byte	0x03, 0x1b
        /*001e*/ 	.short	0x00a8


	//----- nvinfo : EIATTR_MERCURY_ISA_VERSION
	.align		4
        /*0020*/ 	.byte	0x03, 0x5f
        /*0022*/ 	.short	0x0101


	//----- nvinfo : EIATTR_VRC_CTA_INIT_COUNT
	.align		4
        /*0024*/ 	.byte	0x02, 0x4a
	.zero		1
	.zero		1


	//----- nvinfo : EIATTR_EXIT_INSTR_OFFSETS
	.align		4
        /*0028*/ 	.byte	0x04, 0x1c
        /*002a*/ 	.short	(.L_364 - .L_363)


	//   ....[0]....
.L_363:
        /*002c*/ 	.word	0x00000010


	//----- nvinfo : EIATTR_MAX_THREADS
	.align		4
.L_364:
        /*0030*/ 	.byte	0x04, 0x05
        /*0032*/ 	.short	(.L_366 - .L_365)
.L_365:
        /*0034*/ 	.word	0x00000180
        /*0038*/ 	.word	0x00000001
        /*003c*/ 	.word	0x00000001


	//----- nvinfo : EIATTR_CBANK_PARAM_SIZE
	.align		4
.L_366:
        /*0040*/ 	.byte	0x03, 0x19
        /*0042*/ 	.short	0x0a80


	//----- nvinfo : EIATTR_PARAM_CBANK
	.align		4
        /*0044*/ 	.byte	0x04, 0x0a
        /*0046*/ 	.short	(.L_368 - .L_367)
	.align		4
.L_367:
        /*0048*/ 	.word	index@(.nv.constant0._ZN7cutlass13device_kernelIN5flash11enable_sm90INS1_16FlashAttnFwdSm90INS1_25CollectiveMainloopFwdSm90ILi2EN4cute5tupleIJNS5_1CILi1EEES8_S8_EEENS6_IJNS7_ILi128EEENS7_ILi64EEENS7_ILi256EEEEEELi256ENS_10bfloat16_tEfNS_4arch4Sm90ELb0ELb1ELb1ELb1ELb0ELb0ELb0ELb1ELb1ELb1ELb0ELb0EEENS1_21CollectiveEpilogueFwdINS6_IJSA_SC_SB_EEES9_SE_SG_Li256ELb1ELb1ELb0ELb0EEENS1_36VarlenDynamicPersistentTileSchedulerILi128ELi64ELi256ELi128ELb0ELb1ELb1ELb1ELb0ELb1EEEEEEEEEvNT_6ParamsE)
        /*004c*/ 	.short	0x0380
        /*004e*/ 	.short	0x0a80


	//----- nvinfo : EIATTR_SW_WAR
	.align		4
.L_368:
        /*0050*/ 	.byte	0x04, 0x36
        /*0052*/ 	.short	(.L_370 - .L_369)
.L_369:
        /*0054*/ 	.word	0x00000008
.L_370:


//--------------------- .nv.info._ZN7cutlass13device_kernelIN5flash11enable_sm90INS1_16FlashAttnFwdSm90INS1_25CollectiveMainloopFwdSm90ILi2EN4cute5tupleIJNS5_1CILi1EEES8_S8_EEENS6_IJNS7_ILi128EEENS7_ILi64EEENS7_ILi256EEEEEELi256ENS_10bfloat16_tEfNS_4arch4Sm90ELb0ELb1ELb1ELb1ELb0ELb1ELb0ELb1ELb1ELb1ELb0ELb0EEENS1_21CollectiveEpilogueFwdINS6_IJSA_SC_SB_EEES9_SE_SG_Li256ELb1ELb1ELb0ELb0EEENS1_36VarlenDynamicPersistentTileSchedulerILi128ELi64ELi256ELi128ELb0ELb1ELb1ELb1ELb0ELb1EEEEEEEEEvNT_6ParamsE --------------------------
	.section	.nv.info._ZN7cutlass13device_kernelIN5flash11enable_sm90INS1_16FlashAttnFwdSm90INS1_25CollectiveMainloopFwdSm90ILi2EN4cute5tupleIJNS5_1CILi1EEES8_S8_EEENS6_IJNS7_ILi128EEENS7_ILi64EEENS7_ILi256EEEEEELi256ENS_10bfloat16_tEfNS_4arch4Sm90ELb0ELb1ELb1ELb1ELb0ELb1ELb0ELb1ELb1ELb1ELb0ELb0EEENS1_21CollectiveEpilogueFwdINS6_IJSA_SC_SB_EEES9_SE_SG_Li256ELb1ELb1ELb0ELb0EEENS1_36VarlenDynamicPersistentTileSchedulerILi128ELi64ELi256ELi128ELb0ELb1ELb1ELb1ELb0ELb1EEEEEEEEEvNT_6ParamsE,"",@"SHT_CUDA_INFO"
	.sectionflags	@""
	.align	4


	//----- nvinfo : EIATTR_CUDA_API_VERSION
	.align		4
        /*0000*/ 	.byte	0x04, 0x37
        /*0002*/ 	.short	(.L_372 - .L_371)
.L_371:
        /*0004*/ 	.word	0x00000082


	//----- nvinfo : EIATTR_KPARAM_INFO
	.align		4
.L_372:
        /*0008*/ 	.byte	0x04, 0x17
        /*000a*/ 	.short	(.L_374 - .L_373)
.L_373:
        /*000c*/ 	.word	0x00000000
        /*0010*/ 	.short	0x0000
        /*0012*/ 	.short	0x0000
        /*0014*/ 	.byte	0x00, 0xf0, 0x01, 0x2a


	//----- nvinfo : EIATTR_SPARSE_MMA_MASK
	.align		4
.L_374:
        /*0018*/ 	.byte	0x03, 0x50
        /*001a*/ 	.short	0x0000


	//----- nvinfo : EIATTR_MAXREG_COUNT
	.align		4
        /*001c*/ 	.byte	0x03, 0x1b
        /*001e*/ 	.short	0x00a8


	//----- nvinfo : EIATTR_MERCURY_ISA_VERSION
	.align		4
        /*0020*/ 	.byte	0x03, 0x5f
        /*0022*/ 	.short	0x0101


	//----- nvinfo : EIATTR_VRC_CTA_INIT_COUNT
	.align		4
        /*0024*/ 	.byte	0x02, 0x4a
	.zero		1
	.zero		1


	//----- nvinfo : EIATTR_EXIT_INSTR_OFFSETS
	.align		4
        /*0028*/ 	.byte	0x04, 0x1c
        /*002a*/ 	.short	(.L_376 - .L_375)


	//   ....[0]....
.L_375:
        /*002c*/ 	.word	0x00000010


	//----- nvinfo : EIATTR_MAX_THREADS
	.align		4
.L_376:
        /*0030*/ 	.byte	0x04, 0x05
        /*0032*/ 	.short	(.L_378 - .L_377)
.L_377:
        /*0034*/ 	.word	0x00000180
        /*0038*/ 	.word	0x00000001
        /*003c*/ 	.word	0x00000001


	//----- nvinfo : EIATTR_CBANK_PARAM_SIZE
	.align		4
.L_378:
        /*0040*/ 	.byte	0x03, 0x19
        /*0042*/ 	.short	0x0a80


	//----- nvinfo : EIATTR_PARAM_CBANK
	.align		4
        /*0044*/ 	.byte	0x04, 0x0a
        /*0046*/ 	.short	(.L_380 - .L_379)
	.align		4
.L_379:
        /*0048*/ 	.word	index@(.nv.constant0._ZN7cutlass13device_kernelIN5flash11enable_sm90INS1_16FlashAttnFwdSm90INS1_25CollectiveMainloopFwdSm90ILi2EN4cute5tupleIJNS5_1CILi1EEES8_S8_EEENS6_IJNS7_ILi128EEENS7_ILi64EEENS7_ILi256EEEEEELi256ENS_10bfloat16_tEfNS_4arch4Sm90ELb0ELb1ELb1ELb1ELb0ELb1ELb0ELb1ELb1ELb1ELb0ELb0EEENS1_21CollectiveEpilogueFwdINS6_IJSA_SC_SB_EEES9_SE_SG_Li256ELb1ELb1ELb0ELb0EEENS1_36VarlenDynamicPersistentTileSchedulerILi128ELi64ELi256ELi128ELb0ELb1ELb1ELb1ELb0ELb1EEEEEEEEEvNT_6ParamsE)
        /*004c*/ 	.short	0x0380
        /*004e*/ 	.short	0x0a80


	//----- nvinfo : EIATTR_SW_WAR
	.align		4
.L_380:
        /*0050*/ 	.byte	0x04, 0x36
        /*0052*/ 	.short	(.L_382 - .L_381)
.L_381:
        /*0054*/ 	.word	0x00000008
.L_382:


//--------------------- .nv.info._ZN7cutlass13device_kernelIN5flash11enable_sm90INS1_16FlashAttnFwdSm90INS1_25CollectiveMainloopFwdSm90ILi2EN4cute5tupleIJNS5_1CILi1EEES8_S8_EEENS6_IJNS7_ILi128EEENS7_ILi80EEENS7_ILi256EEEEEELi256ENS_10bfloat16_tEfNS_4arch4Sm90ELb1ELb0ELb1ELb0ELb0ELb0ELb0ELb1ELb1ELb1ELb0ELb0EEENS1_21CollectiveEpilogueFwdINS6_IJSA_SC_SB_EEES9_SE_SG_Li256ELb0ELb1ELb0ELb0EEENS1_30DynamicPersistentTileSchedulerILi256ELi128ELb0ELb1ELb1EEEEEEEEEvNT_6ParamsE --------------------------
	.section	.nv.info._ZN7cutlass13device_kernelIN5flash11enable_sm90INS1_16FlashAttnFwdSm90INS1_25CollectiveMainloopFwdSm90ILi2EN4cute5tupleIJNS5_1CILi1EEES8_S8_EEENS6_IJNS7_ILi128EEENS7_ILi80EEENS7_ILi256EEEEEELi256ENS_10bfloat16_tEfNS_4arch4Sm90ELb1ELb0ELb1ELb0ELb0ELb0ELb0ELb1ELb1ELb1ELb0ELb0EEENS1_21CollectiveEpilogueFwdINS6_IJSA_SC_SB_EEES9_SE_SG_Li256ELb0ELb1ELb0ELb0EEENS1_30DynamicPersistentTileSchedulerILi256ELi128ELb0ELb1ELb1EEEEEEEEEvNT_6ParamsE,"",@"SHT_CUDA_INFO"
	.sectionflags	@""
	.align	4


	//----- nvinfo : EIATTR_CUDA_API_VERSION
	.align		4
        /*0000*/ 	.byte	0x04, 0x37
        /*0002*/ 	.short	(.L_384 - .L_383)
.L_383:
        /*0004*/ 	.word	0x00000082


	//----- nvinfo : EIATTR_KPARAM_INFO
	.align		4
.L_384:
        /*0008*/ 	.byte	0x04, 0x17
        /*000a*/ 	.short	(.L_386 - .L_385)
.L_385:
        /*000c*/ 	.word	0x00000000
        /*0010*/ 	.short	0x0000
        /*0012*/ 	.short	0x0000
        /*0014*/ 	.byte	0x00, 0xf0, 0x01, 0x2a


	//----- nvinfo : EIATTR_SPARSE_MMA_MASK
	.align		4
.L_386:
        /*0018*/ 	.byte	0x03, 0x50
        /*001a*/ 	.short	0x0000


	//----- nvinfo : EIATTR_MAXREG_COUNT
	.align		4
        /*001c*/ 	.byte	0x03, 0x1b
        /*001e*/ 	.short	0x00a8


	//----- nvinfo : EIATTR_MERCURY_ISA_VERSION
	.align		4
        /*0020*/ 	.byte	0x03, 0x5f
        /*0022*/ 	.short	0x0101


	//----- nvinfo : EIATTR_VRC_CTA_INIT_COUNT
	.align		4
        /*0024*/ 	.byte	0x02, 0x4a
	.zero		1
	.zero		1


	//----- nvinfo : EIATTR_EXIT_INSTR_OFFSETS
	.align		4
        /*0028*/ 	.byte	0x04, 0x1c
        /*002a*/ 	.short	(.L_388 - .L_387)


	//   ....[0]....
.L_387:
        /*002c*/ 	.word	0x00000010


	//----- nvinfo : EIATTR_MAX_THREADS
	.align		4
.L_388:
        /*0030*/ 	.byte	0x04, 0x05
        /*0032*/ 	.short	(.L_390 - .L_389)
.L_389:
        /*0034*/ 	.word	0x00000180
        /*0038*/ 	.word	0x00000001
        /*003c*/ 	.word	0x00000001


	//----- nvinfo : EIATTR_CBANK_PARAM_SIZE
	.align		4
.L_390:
        /*0040*/ 	.byte	0x03, 0x19
        /*0042*/ 	.short	0x0a80


	//----- nvinfo : EIATTR_PARAM_CBANK
	.align		4
        /*0044*/ 	.byte	0x04, 0x0a
        /*0046*/ 	.short	(.L_392 - .L_391)
	.align		4
.L_391:
        /*0048*/ 	.word	index@(.nv.constant0._ZN7cutlass13device_kernelIN5flash11enable_sm90INS1_16FlashAttnFwdSm90INS1_25CollectiveMainloopFwdSm90ILi2EN4cute5tupleIJNS5_1CILi1EEES8_S8_EEENS6_IJNS7_ILi128EEENS7_ILi80EEENS7_ILi256EEEEEELi256ENS_10bfloat16_tEfNS_4arch4Sm90ELb1ELb0ELb1ELb0ELb0ELb0ELb0ELb1ELb1ELb1ELb0ELb0EEENS1_21CollectiveEpilogueFwdINS6_IJSA_SC_SB_EEES9_SE_SG_Li256ELb0ELb1ELb0ELb0EEENS1_30DynamicPersistentTileSchedulerILi256ELi128ELb0ELb1ELb1EEEEEEEEEvNT_6ParamsE)
        /*004c*/ 	.short	0x0380
        /*004e*/ 	.short	0x0a80


	//----- nvinfo : EIATTR_SW_WAR
	.align		4
.L_392:
        /*0050*/ 	.byte	0x04, 0x36
        /*0052*/ 	.short	(.L_394 - .L_393)
.L_393:
        /*0054*/ 	.word	0x00000008
.L_394:


//--------------------- .nv.info._ZN7cutlass13device_kernelIN5flash11enable_sm90INS1_16FlashAttnFwdSm90INS1_25CollectiveMainloopFwdSm90ILi2EN4cute5tupleIJNS5_1CILi1EEES8_S8_EEENS6_IJNS7_ILi128EEENS7_ILi80EEENS7_ILi256EEEEEELi256ENS_10bfloat16_tEfNS_4arch4Sm90ELb1ELb0ELb1ELb1ELb0ELb0ELb0ELb1ELb1ELb1ELb0ELb0EEENS1_21CollectiveEpilogueFwdINS6_IJSA_SC_SB_EEES9_SE_SG_Li256ELb1ELb1ELb0ELb0EEENS1_36VarlenDynamicPersistentTileSchedulerILi128ELi80ELi256ELi128ELb0ELb1ELb1ELb1ELb1ELb1EEEEEEEEEvNT_6ParamsE --------------------------
	.section	.nv.info._ZN7cutlass13device_kernelIN5flash11enable_sm90INS1_16FlashAttnFwdSm90INS1_25CollectiveMainloopFwdSm90ILi2EN4cute5tupleIJNS5_1CILi1EEES8_S8_EEENS6_IJNS7_ILi128EEENS7_ILi80EEENS7_ILi256EEEEEELi256ENS_10bfloat16_tEfNS_4arch4Sm90ELb1ELb0ELb1ELb1ELb0ELb0ELb0ELb1ELb1ELb1ELb0ELb0EEENS1_21CollectiveEpilogueFwdINS6_IJSA_SC_SB_EEES9_SE_SG_Li256ELb1ELb1ELb0ELb0EEENS1_36VarlenDynamicPersistentTileSchedulerILi128ELi80ELi256ELi128ELb0ELb1ELb1ELb1ELb1ELb1EEEEEEEEEvNT_6ParamsE,"",@"SHT_CUDA_INFO"
	.sectionflags	@""
	.align	4


	//----- nvinfo : EIATTR_CUDA_API_VERSION
	.align		4
        /*0000*/ 	.byte	0x04, 0x37
        /*0002*/ 	.short	(.L_396 - .L_395)
.L_395:
        /*0004*/ 	.word	0x00000082


	//----- nvinfo : EIATTR_KPARAM_INFO
	.align		4
.L_396:
        /*0008*/ 	.byte	0x04, 0x17
        /*000a*/ 	.short	(.L_398 - .L_397)
.L_397:
        /*000c*/ 	.word	0x00000000
        /*0010*/ 	.short	0x0000
        /*0012*/ 	.short	0x0000
        /*0014*/ 	.byte	0x00, 0xf0, 0x01, 0x2a


	//----- nvinfo : EIATTR_SPARSE_MMA_MASK
	.align		4
.L_398:
        /*0018*/ 	.byte	0x03, 0x50
        /*001a*/ 	.short	0x0000


	//----- nvinfo : EIATTR_MAXREG_COUNT
	.align		4
        /*001c*/ 	.byte	0x03, 0x1b
        /*001e*/ 	.short	0x00a8


	//----- nvinfo : EIATTR_MERCURY_ISA_VERSION
	.align		4
        /*0020*/ 	.byte	0x03, 0x5f
        /*0022*/ 	.short	0x0101


	//----- nvinfo : EIATTR_VRC_CTA_INIT_COUNT
	.align		4
        /*0024*/ 	.byte	0x02, 0x4a
	.zero		1
	.zero		1


	//----- nvinfo : EIATTR_EXIT_INSTR_OFFSETS
	.align		4
        /*0028*/ 	.byte	0x04, 0x1c
        /*002a*/ 	.short	(.L_400 - .L_399)


	//   ....[0]....
.L_399:
        /*002c*/ 	.word	0x00000010


	//----- nvinfo : EIATTR_MAX_THREADS
	.align		4
.L_400:
        /*0030*/ 	.byte	0x04, 0x05
        /*0032*/ 	.short	(.L_402 - .L_401)
.L_401:
        /*0034*/ 	.word	0x00000180
        /*0038*/ 	.word	0x00000001
        /*003c*/ 	.word	0x00000001


	//----- nvinfo : EIATTR_CBANK_PARAM_SIZE
	.align		4
.L_402:
        /*0040*/ 	.byte	0x03, 0x19
        /*0042*/ 	.short	0x0a80


	//----- nvinfo : EIATTR_PARAM_CBANK
	.align		4
        /*0044*/ 	.byte	0x04, 0x0a
        /*0046*/ 	.short	(.L_404 - .L_403)
	.align		4
.L_403:
        /*0048*/ 	.word	index@(.nv.constant0._ZN7cutlass13device_kernelIN5flash11enable_sm90INS1_16FlashAttnFwdSm90INS1_25CollectiveMainloopFwdSm90ILi2EN4cute5tupleIJNS5_1CILi1EEES8_S8_EEENS6_IJNS7_ILi128EEENS7_ILi80EEENS7_ILi256EEEEEELi256ENS_10bfloat16_tEfNS_4arch4Sm90ELb1ELb0ELb1ELb1ELb0ELb0ELb0ELb1ELb1ELb1ELb0ELb0EEENS1_21CollectiveEpilogueFwdINS6_IJSA_SC_SB_EEES9_SE_SG_Li256ELb1ELb1ELb0ELb0EEENS1_36VarlenDynamicPersistentTileSchedulerILi128ELi80ELi256ELi128ELb0ELb1ELb1ELb1ELb1ELb1EEEEEEEEEvNT_6ParamsE)
        /*004c*/ 	.short	0x0380
        /*004e*/ 	.short	0x0a80


	//----- nvinfo : EIATTR_SW_WAR
	.align		4
.L_404:
        /*0050*/ 	.byte	0x04, 0x36
        /*0052*/ 	.short	(.L_406 - .L_405)
.L_405:
        /*0054*/ 	.word	0x00000008
.L_406:


//--------------------- .nv.info._ZN7cutlass13device_kernelIN5flash11enable_sm90INS1_16FlashAttnFwdSm90INS1_25CollectiveMainloopFwdSm90ILi2EN4cute5tupleIJNS5_1CILi1EEES8_S8_EEENS6_IJNS7_ILi128EEENS7_ILi80EEENS7_ILi256EEEEEELi256ENS_10bfloat16_tEfNS_4arch4Sm90ELb1ELb0ELb1ELb1ELb0ELb1ELb0ELb1ELb1ELb1ELb0ELb0EEENS1_21CollectiveEpilogueFwdINS6_IJSA_SC_SB_EEES9_SE_SG_Li256ELb1ELb1ELb0ELb0EEENS1_36VarlenDynamicPersistentTileSchedulerILi128ELi80ELi256ELi128ELb0ELb1ELb1ELb1ELb1ELb1EEEEEEEEEvNT_6ParamsE --------------------------
	.section	.nv.info._ZN7cutlass13device_kernelIN5flash11enable_sm90INS1_16FlashAttnFwdSm90INS1_25CollectiveMainloopFwdSm90ILi2EN4cute5tupleIJNS5_1CILi1EEES8_S8_EEENS6_IJNS7_ILi128EEENS7_ILi80EEENS7_ILi256EEEEEELi256ENS_10bfloat16_tEfNS_4arch4Sm90ELb1ELb0ELb1ELb1ELb0ELb1ELb0ELb1ELb1ELb1ELb0ELb0EEENS1_21CollectiveEpilogueFwdINS6_IJSA_SC_SB_EEES9_SE_SG_Li256ELb1ELb1ELb0ELb0EEENS1_36VarlenDynamicPersistentTileSchedulerILi128ELi80ELi256ELi128ELb0ELb1ELb1ELb1ELb1ELb1EEEEEEEEEvNT_6ParamsE,"",@"SHT_CUDA_INFO"
	.sectionflags	@""
	.align	4


	//----- nvinfo : EIATTR_CUDA_API_VERSION
	.align		4
        /*0000*/ 	.byte	0x04, 0x37
        /*0002*/ 	.short	(.L_408 - .L_407)
.L_407:
        /*0004*/ 	.word	0x00000082


	//----- nvinfo : EIATTR_KPARAM_INFO
	.align		4
.L_408:
        /*0008*/ 	.byte	0x04, 0x17
        /*000a*/ 	.short	(.L_410 - .L_409)
.L_409:
        /*000c*/ 	.word	0x00000000
        /*0010*/ 	.short	0x0000
        /*0012*/ 	.short	0x0000
        /*0014*/ 	.byte	0x00, 0xf0, 0x01, 0x2a


	//----- nvinfo : EIATTR_SPARSE_MMA_MASK
	.align		4
.L_410:
        /*0018*/ 	.byte	0x03, 0x50
        /*001a*/ 	.short	0x0000


	//----- nvinfo : EIATTR_MAXREG_COUNT
	.align		4
        /*001c*/ 	.byte	0x03, 0x1b
        /*001e*/ 	.short	0x00a8


	//----- nvinfo : EIATTR_MERCURY_ISA_VERSION
	.align		4
        /*0020*/ 	.byte	0x03, 0x5f
        /*0022*/ 	.short	0x0101


	//----- nvinfo : EIATTR_VRC_CTA_INIT_COUNT
	.align		4
        /*0024*/ 	.byte	0x02, 0x4a
	.zero		1
	.zero		1


	//----- nvinfo : EIATTR_EXIT_INSTR_OFFSETS
	.align		4
        /*0028*/ 	.byte	0x04, 0x1c
        /*002a*/ 	.short	(.L_412 - .L_411)


	//   ....[0]....
.L_411:
        /*002c*/ 	.word	0x00000010


	//----- nvinfo : EIATTR_MAX_THREADS
	.align		4
.L_412:
        /*0030*/ 	.byte	0x04, 0x05
        /*0032*/ 	.short	(.L_414 - .L_413)
.L_413:
        /*0034*/ 	.word	0x00000180
        /*0038*/ 	.word	0x00000001
        /*003c*/ 	.word	0x00000001


	//----- nvinfo : EIATTR_CBANK_PARAM_SIZE
	.align		4
.L_414:
        /*0040*/ 	.byte	0x03, 0x19
        /*0042*/ 	.short	0x0a80


	//----- nvinfo : EIATTR_PARAM_CBANK
	.align		4
        /*0044*/ 	.byte	0x04, 0x0a
        /*0046*/ 	.short	(.L_416 - .L_415)
	.align		4
.L_415:
        /*0048*/ 	.word	index@(.nv.constant0._ZN7cutlass13device_kernelIN5flash11enable_sm90INS1_16FlashAttnFwdSm90INS1_25CollectiveMainloopFwdSm90ILi2EN4cute5tupleIJNS5_1CILi1EEES8_S8_EEENS6_IJNS7_ILi128EEENS7_ILi80EEENS7_ILi256EEEEEELi256ENS_10bfloat16_tEfNS_4arch4Sm90ELb1ELb0ELb1ELb1ELb0ELb1ELb0ELb1ELb1ELb1ELb0ELb0EEENS1_21CollectiveEpilogueFwdINS6_IJSA_SC_SB_EEES9_SE_SG_Li256ELb1ELb1ELb0ELb0EEENS1_36VarlenDynamicPersistentTileSchedulerILi128ELi80ELi256ELi128ELb0ELb1ELb1ELb1ELb1ELb1EEEEEEEEEvNT_6ParamsE)
        /*004c*/ 	.short	0x0380
        /*004e*/ 	.short	0x0a80


	//----- nvinfo : EIATTR_SW_WAR
	.align		4
.L_416:
        /*0050*/ 	.byte	0x04, 0x36
        /*0052*/ 	.short	(.L_418 - .L_417)
.L_417:
        /*0054*/ 	.word	0x00000008
.L_418:


//--------------------- .nv.info._ZN7cutlass13device_kernelIN5flash11enable_sm90INS1_16FlashAttnFwdSm90INS1_25CollectiveMainloopFwdSm90ILi2EN4cute5tupleIJNS5_1CILi1EEES8_S8_EEENS6_IJNS7_ILi128EEENS7_ILi112EEENS7_ILi192EEEEEELi192ENS_10bfloat16_tEfNS_4arch4Sm90ELb0ELb0ELb1ELb0ELb0ELb0ELb0ELb1ELb1ELb1ELb0ELb0EEENS1_21CollectiveEpilogueFwdINS6_IJSA_SC_SB_EEES9_SE_SG_Li256ELb0ELb1ELb0ELb0EEENS1_29StaticPersistentTileSchedulerILb0EEEEEEEEEvNT_6ParamsE --------------------------
	.section	.nv.info._ZN7cutlass13device_kernelIN5flash11enable_sm90INS1_16FlashAttnFwdSm90INS1_25CollectiveMainloopFwdSm90ILi2EN4cute5tupleIJNS5_1CILi1EEES8_S8_EEENS6_IJNS7_ILi128EEENS7_ILi112EEENS7_ILi192EEEEEELi192ENS_10bfloat16_tEfNS_4arch4Sm90ELb0ELb0ELb1ELb0ELb0ELb0ELb0ELb1ELb1ELb1ELb0ELb0EEENS1_21CollectiveEpilogueFwdINS6_IJSA_SC_SB_EEES9_SE_SG_Li256ELb0ELb1ELb0ELb0EEENS1_29StaticPersistentTileSchedulerILb0EEEEEEEEEvNT_6ParamsE,"",@"SHT_CUDA_INFO"
	.sectionflags	@""
	.align	4


	//----- nvinfo : EIATTR_CUDA_API_VERSION
	.align		4
        /*0000*/ 	.byte	0x04, 0x37
        /*0002*/ 	.short	(.L_420 - .L_419)
.L_419:
        /*0004*/ 	.word	0x00000082


	//----- nvinfo : EIATTR_KPARAM_INFO
	.align		4
.L_420:
        /*0008*/ 	.byte	0x04, 0x17
        /*000a*/ 	.short	(.L_422 - .L_421)
.L_421:
        /*000c*/ 	.word	0x00000000
        /*0010*/ 	.short	0x0000
        /*0012*/ 	.short	0x0000
        /*0014*/ 	.byte	0x00, 0xf0, 0x01, 0x28


	//----- nvinfo : EIATTR_SPARSE_MMA_MASK
	.align		4
.L_422:
        /*0018*/ 	.byte	0x03, 0x50
        /*001a*/ 	.short	0x0000


	//----- nvinfo : EIATTR_MAXREG_COUNT
	.align		4
        /*001c*/ 	.byte	0x03, 0x1b
        /*001e*/ 	.short	0x00a8


	//----- nvinfo : EIATTR_MERCURY_ISA_VERSION
	.align		4
        /*0020*/ 	.byte	0x03, 0x5f
        /*0022*/ 	.short	0x0101


	//----- nvinfo : EIATTR_VRC_CTA_INIT_COUNT
	.align		4
        /*0024*/ 	.byte	0x02, 0x4a
	.zero		1
	.zero		1


	//----- nvinfo : EIATTR_EXIT_INSTR_OFFSETS
	.align		4
        /*0028*/ 	.byte	0x04, 0x1c
        /*002a*/ 	.short	(.L_424 - .L_423)


	//   ....[0]....
.L_423:
        /*002c*/ 	.word	0x00000010


	//----- nvinfo : EIATTR_MAX_THREADS
	.align		4
.L_424:
        /*0030*/ 	.byte	0x04, 0x05
        /*0032*/ 	.short	(.L_426 - .L_425)
.L_425:
        /*0034*/ 	.word	0x00000180
        /*0038*/ 	.word	0x00000001
        /*003c*/ 	.word	0x00000001


	//----- nvinfo : EIATTR_CBANK_PARAM_SIZE
	.align		4
.L_426:
        /*0040*/ 	.byte	0x03, 0x19
        /*0042*/ 	.short	0x0a00


	//----- nvinfo : EIATTR_PARAM_CBANK
	.align		4
        /*0044*/ 	.byte	0x04, 0x0a
        /*0046*/ 	.short	(.L_428 - .L_427)
	.align		4
.L_427:
        /*0048*/ 	.word	index@(.nv.constant0._ZN7cutlass13device_kernelIN5flash11enable_sm90INS1_16FlashAttnFwdSm90INS1_25CollectiveMainloopFwdSm90ILi2EN4cute5tupleIJNS5_1CILi1EEES8_S8_EEENS6_IJNS7_ILi128EEENS7_ILi112EEENS7_ILi192EEEEEELi192ENS_10bfloat16_tEfNS_4arch4Sm90ELb0ELb0ELb1ELb0ELb0ELb0ELb0ELb1ELb1ELb1ELb0ELb0EEENS1_21CollectiveEpilogueFwdINS6_IJSA_SC_SB_EEES9_SE_SG_Li256ELb0ELb1ELb0ELb0EEENS1_29StaticPersistentTileSchedulerILb0EEEEEEEEEvNT_6ParamsE)
        /*004c*/ 	.short	0x0380
        /*004e*/ 	.short	0x0a00


	//----- nvinfo : EIATTR_SW_WAR
	.align		4
.L_428:
        /*0050*/ 	.byte	0x04, 0x36
        /*0052*/ 	.short	(.L_430 - .L_429)
.L_429:
        /*0054*/ 	.word	0x00000008
.L_430:


//--------------------- .nv.info._ZN7cutlass13device_kernelIN5flash11enable_sm90INS1_16FlashAttnFwdSm90INS1_25CollectiveMainloopFwdSm90ILi2EN4cute5tupleIJNS5_1CILi2EEENS7_ILi1EEES9_EEENS6_IJNS7_ILi128EEENS7_ILi112EEENS7_ILi192EEEEEELi192ENS_10bfloat16_tEfNS_4arch4Sm90ELb0ELb0ELb1ELb0ELb0ELb0ELb0ELb1ELb1ELb1ELb0ELb0EEENS1_21CollectiveEpilogueFwdINS6_IJSB_SD_SC_EEESA_SF_SH_Li256ELb0ELb1ELb0ELb0EEENS1_29StaticPersistentTileSchedulerILb0EEEEEEEEEvNT_6ParamsE --------------------------
	.section	.nv.info._ZN7cutlass13device_kernelIN5flash11enable_sm90INS1_16FlashAttnFwdSm90INS1_25CollectiveMainloopFwdSm90ILi2EN4cute5tupleIJNS5_1CILi2EEENS7_ILi1EEES9_EEENS6_IJNS7_ILi128EEENS7_ILi112EEENS7_ILi192EEEEEELi192ENS_10bfloat16_tEfNS_4arch4Sm90ELb0ELb0ELb1ELb0ELb0ELb0ELb0ELb1ELb1ELb1ELb0ELb0EEENS1_21CollectiveEpilogueFwdINS6_IJSB_SD_SC_EEESA_SF_SH_Li256ELb0ELb1ELb0ELb0EEENS1_29StaticPersistentTileSchedulerILb0EEEEEEEEEvNT_6ParamsE,"",@"SHT_CUDA_INFO"
	.sectionflags	@""
	.align	4


	//----- nvinfo : EIATTR_CUDA_API_VERSION
	.align		4
        /*0000*/ 	.byte	0x04, 0x37
        /*0002*/ 	.short	(.L_432 - .L_431)
.L_431:
        /*0004*/ 	.word	0x00000082


	//----- nvinfo : EIATTR_KPARAM_INFO
	.align		4
.L_432:
        /*0008*/ 	.byte	0x04, 0x17
        /*000a*/ 	.short	(.L_434 - .L_433)
.L_433:
        /*000c*/ 	.word	0x00000000
        /*0010*/ 	.short	0x0000
        /*0012*/ 	.short	0x0000
        /*0014*/ 	.byte	0x00, 0xf0, 0x01, 0x28


	//----- nvinfo : EIATTR_SPARSE_MMA_MASK
	.align		4
.L_434:
        /*0018*/ 	.byte	0x03, 0x50
        /*001a*/ 	.short	0x0000


	//----- nvinfo : EIATTR_MAXREG_COUNT
	.align		4
        /*001c*/ 	.byte	0x03, 0x1b
        /*001e*/ 	.short	0x00a8


	//----- nvinfo : EIATTR_MERCURY_ISA_VERSION
	.align		4
        /*0020*/ 	.byte	0x03, 0x5f
        /*0022*/ 	.short	0x0101


	//----- nvinfo : EIATTR_VRC_CTA_INIT_COUNT
	.align		4
        /*0024*/ 	.byte	0x02, 0x4a
	.zero		1
	.zero		1


	//----- nvinfo : EIATTR_EXIT_INSTR_OFFSETS
	.align		4
        /*0028*/ 	.byte	0x04, 0x1c
        /*002a*/ 	.short	(.L_436 - .L_435)


	//   ....[0]....
.L_435:
        /*002c*/ 	.word	0x00000010


	//----- nvinfo : EIATTR_MAX_THREADS
	.align		4
.L_436:
        /*0030*/ 	.byte	0x04, 0x05
        /*0032*/ 	.short	(.L_438 - .L_437)
.L_437:
        /*0034*/ 	.word	0x00000180
        /*0038*/ 	.word	0x00000001
        /*003c*/ 	.word	0x00000001


	//----- nvinfo : EIATTR_CBANK_PARAM_SIZE
	.align		4
.L_438:
        /*0040*/ 	.byte	0x03, 0x19
        /*0042*/ 	.short	0x0a00


	//----- nvinfo : EIATTR_PARAM_CBANK
	.align		4
        /*0044*/ 	.byte	0x04, 0x0a
        /*0046*/ 	.short	(.L_440 - .L_439)
	.align		4
.L_439:
        /*0048*/ 	.word	index@(.nv.constant0._ZN7cutlass13device_kernelIN5flash11enable_sm90INS1_16FlashAttnFwdSm90INS1_25CollectiveMainloopFwdSm90ILi2EN4cute5tupleIJNS5_1CILi2EEENS7_ILi1EEES9_EEENS6_IJNS7_ILi128EEENS7_ILi112EEENS7_ILi192EEEEEELi192ENS_10bfloat16_tEfNS_4arch4Sm90ELb0ELb0ELb1ELb0ELb0ELb0ELb0ELb1ELb1ELb1ELb0ELb0EEENS1_21CollectiveEpilogueFwdINS6_IJSB_SD_SC_EEESA_SF_SH_Li256ELb0ELb1ELb0ELb0EEENS1_29StaticPersistentTileSchedulerILb0EEEEEEEEEvNT_6ParamsE)
        /*004c*/ 	.short	0x0380
        /*004e*/ 	.short	0x0a00


	//----- nvinfo : EIATTR_SW_WAR
	.align		4
.L_440:
        /*0050*/ 	.byte	0x04, 0x36
        /*0052*/ 	.short	(.L_442 - .L_441)
.L_441:
        /*0054*/ 	.word	0x00000008
.L_442:


//--------------------- .nv.info._ZN7cutlass13device_kernelIN5flash11enable_sm90INS1_16FlashAttnFwdSm90INS1_25CollectiveMainloopFwdSm90ILi2EN4cute5tupleIJNS5_1CILi1EEES8_S8_EEENS6_IJNS7_ILi128EEENS7_ILi112EEENS7_ILi192EEEEEELi192ENS_10bfloat16_tEfNS_4arch4Sm90ELb0ELb0ELb1ELb1ELb0ELb0ELb0ELb1ELb1ELb1ELb0ELb0EEENS1_21CollectiveEpilogueFwdINS6_IJSA_SC_SB_EEES9_SE_SG_Li256ELb1ELb1ELb0ELb0EEENS1_36VarlenDynamicPersistentTileSchedulerILi128ELi112ELi256ELi128ELb0ELb1ELb1ELb0ELb1ELb1EEEEEEEEEvNT_6ParamsE --------------------------
	.section	.nv.info._ZN7cutlass13device_kernelIN5flash11enable_sm90INS1_16FlashAttnFwdSm90INS1_25CollectiveMainloopFwdSm90ILi2EN4cute5tupleIJNS5_1CILi1EEES8_S8_EEENS6_IJNS7_ILi128EEENS7_ILi112EEENS7_ILi192EEEEEELi192ENS_10bfloat16_tEfNS_4arch4Sm90ELb0ELb0ELb1ELb1ELb0ELb0ELb0ELb1ELb1ELb1ELb0ELb0EEENS1_21CollectiveEpilogueFwdINS6_IJSA_SC_SB_EEES9_SE_SG_Li256ELb1ELb1ELb0ELb0EEENS1_36VarlenDynamicPersistentTileSchedulerILi128ELi112ELi256ELi128ELb0ELb1ELb1ELb0ELb1ELb1EEEEEEEEEvNT_6ParamsE,"",@"SHT_CUDA_INFO"
	.sectionflags	@""
	.align	4


	//----- nvinfo : EIATTR_CUDA_API_VERSION
	.align		4
        /*0000*/ 	.byte	0x04, 0x37
        /*0002*/ 	.short	(.L_444 - .L_443)
.L_443:
        /*0004*/ 	.word	0x00000082


	//----- nvinfo : EIATTR_KPARAM_INFO
	.align		4
.L_444:
        /*0008*/ 	.byte	0x04, 0x17
        /*000a*/ 	.short	(.L_446 - .L_445)
.L_445:
        /*000c*/ 	.word	0x00000000
        /*0010*/ 	.short	0x0000
        /*0012*/ 	.short	0x0000
        /*0014*/ 	.byte	0x00, 0xf0, 0x01, 0x2a


	//----- nvinfo : EIATTR_SPARSE_MMA_MASK
	.align		4
.L_446:
        /*0018*/ 	.byte	0x03, 0x50
        /*001a*/ 	.short	0x0000


	//----- nvinfo : EIATTR_MAXREG_COUNT
	.align		4
        /*001c*/ 	.byte	0x03, 0x1b
        /*001e*/ 	.short	0x00a8


	//----- nvinfo : EIATTR_MERCURY_ISA_VERSION
	.align		4
        /*0020*/ 	.byte	0x03, 0x5f
        /*0022*/ 	.short	0x0101


	//----- nvinfo : EIATTR_VRC_CTA_INIT_COUNT
	.align		4
        /*0024*/ 	.byte	0x02, 0x4a
	.zero		1
	.zero		1


	//----- nvinfo : EIATTR_EXIT_INSTR_OFFSETS
	.align		4
        /*0028*/ 	.byte	0x04, 0x1c
        /*002a*/ 	.short	(.L_448 - .L_447)


	//   ....[0]....
.L_447:
        /*002c*/ 	.word	0x00000010


	//----- nvinfo : EIATTR_MAX_THREADS
	.align		4
.L_448:
        /*0030*/ 	.byte	0x04, 0x05
        /*0032*/ 	.short	(.L_450 - .L_449)
.L_449:
        /*0034*/ 	.word	0x00000180
        /*0038*/ 	.word	0x00000001
        /*003c*/ 	.word	0x00000001


	//----- nvinfo : EIATTR_CBANK_PARAM_SIZE
	.align		4
.L_450:
        /*0040*/ 	.byte	0x03, 0x19
        /*0042*/ 	.short	0x0a80


	//----- nvinfo : EIATTR_PARAM_CBANK
	.align		4
        /*0044*/ 	.byte	0x04, 0x0a
        /*0046*/ 	.short	(.L_452 - .L_451)
	.align		4
.L_451:
        /*0048*/ 	.word	index@(.nv.constant0._ZN7cutlass13device_kernelIN5flash11enable_sm90INS1_16FlashAttnFwdSm90INS1_25CollectiveMainloopFwdSm90ILi2EN4cute5tupleIJNS5_1CILi1EEES8_S8_EEENS6_IJNS7_ILi128EEENS7_ILi112EEENS7_ILi192EEEEEELi192ENS_10bfloat16_tEfNS_4arch4Sm90ELb0ELb0ELb1ELb1ELb0ELb0ELb0ELb1ELb1ELb1ELb0ELb0EEENS1_21CollectiveEpilogueFwdINS6_IJSA_SC_SB_EEES9_SE_SG_Li256ELb1ELb1ELb0ELb0EEENS1_36VarlenDynamicPersistentTileSchedulerILi128ELi112ELi256ELi128ELb0ELb1ELb1ELb0ELb1ELb1EEEEEEEEEvNT_6ParamsE)
        /*004c*/ 	.short	0x0380
        /*004e*/ 	.short	0x0a80


	//----- nvinfo : EIATTR_SW_WAR
	.align		4
.L_452:
        /*0050*/ 	.byte	0x04, 0x36
        /*0052*/ 	.short	(.L_454 - .L_453)
.L_453:
        /*0054*/ 	.word	0x00000008
.L_454:


//--------------------- .nv.info._ZN7cutlass13device_kernelIN5flash11enable_sm90INS1_16FlashAttnFwdSm90INS1_25CollectiveMainloopFwdSm90ILi2EN4cute5tupleIJNS5_1CILi1EEES8_S8_EEENS6_IJNS7_ILi128EEENS7_ILi112EEENS7_ILi192EEEEEELi192ENS_10bfloat16_tEfNS_4arch4Sm90ELb0ELb0ELb1ELb1ELb0ELb1ELb0ELb1ELb1ELb1ELb0ELb0EEENS1_21CollectiveEpilogueFwdINS6_IJSA_SC_SB_EEES9_SE_SG_Li256ELb1ELb1ELb0ELb0EEENS1_36VarlenDynamicPersistentTileSchedulerILi128ELi112ELi256ELi128ELb0ELb1ELb1ELb0ELb1ELb1EEEEEEEEEvNT_6ParamsE --------------------------
	.section	.nv.info._ZN7cutlass13device_kernelIN5flash11enable_sm90INS1_16FlashAttnFwdSm90INS1_25CollectiveMainloopFwdSm90ILi2EN4cute5tupleIJNS5_1CILi1EEES8_S8_EEENS6_IJNS7_ILi128EEENS7_ILi112EEENS7_ILi192EEEEEELi192ENS_10bfloat16_tEfNS_4arch4Sm90ELb0ELb0ELb1ELb1ELb0ELb1ELb0ELb1ELb1ELb1ELb0ELb0EEENS1_21CollectiveEpilogueFwdINS6_IJSA_SC_SB_EEES9_SE_SG_Li256ELb1ELb1ELb0ELb0EEENS1_36VarlenDynamicPersistentTileSchedulerILi128ELi112ELi256ELi128ELb0ELb1ELb1ELb0ELb1ELb1EEEEEEEEEvNT_6ParamsE,"",@"SHT_CUDA_INFO"
	.sectionflags	@""
	.align	4


	//----- nvinfo : EIATTR_CUDA_API_VERSION
	.align		4
        /*0000*/ 	.byte	0x04, 0x37
        /*0002*/ 	.short	(.L_456 - .L_455)
.L_455:
        /*0004*/ 	.word	0x00000082


	//----- nvinfo : EIATTR_KPARAM_INFO
	.align		4
.L_456:
        /*0008*/ 	.byte	0x04, 0x17
        /*000a*/ 	.short	(.L_458 - .L_457)
.L_457:
        /*000c*/ 	.word	0x00000000
        /*0010*/ 	.short	0x0000
        /*0012*/ 	.short	0x0000
        /*0014*/ 	.byte	0x00, 0xf0, 0x01, 0x2a


	//----- nvinfo : EIATTR_SPARSE_MMA_MASK
	.align		4
.L_458:
        /*0018*/ 	.byte	0x03, 0x50
        /*001a*/ 	.short	0x0000


	//----- nvinfo : EIATTR_MAXREG_COUNT
	.align		4
        /*001c*/ 	.byte	0x03, 0x1b
        /*001e*/ 	.short	0x00a8


	//----- nvinfo : EIATTR_MERCURY_ISA_VERSION
	.align		4
        /*0020*/ 	.byte	0x03, 0x5f
        /*0022*/ 	.short	0x0101


	//----- nvinfo : EIATTR_VRC_CTA_INIT_COUNT
	.align		4
        /*0024*/ 	.byte	0x02, 0x4a
	.zero		1
	.zero		1


	//----- nvinfo : EIATTR_EXIT_INSTR_OFFSETS
	.align		4
        /*0028*/ 	.byte	0x04, 0x1c
        /*002a*/ 	.short	(.L_460 - .L_459)


	//   ....[0]....
.L_459:
        /*002c*/ 	.word	0x00000010


	//----- nvinfo : EIATTR_MAX_THREADS
	.align		4
.L_460:
        /*0030*/ 	.byte	0x04, 0x05
        /*0032*/ 	.short	(.L_462 - .L_461)
.L_461:
        /*0034*/ 	.word	0x00000180
        /*0038*/ 	.word	0x00000001
        /*003c*/ 	.word	0x00000001


	//----- nvinfo : EIATTR_CBANK_PARAM_SIZE
	.align		4
.L_462:
        /*0040*/ 	.byte	0x03, 0x19
        /*0042*/ 	.short	0x0a80


	//----- nvinfo : EIATTR_PARAM_CBANK
	.align		4
        /*0044*/ 	.byte	0x04, 0x0a
        /*0046*/ 	.short	(.L_464 - .L_463)
	.align		4
.L_463:
        /*0048*/ 	.word	index@(.nv.constant0._ZN7cutlass13device_kernelIN5flash11enable_sm90INS1_16FlashAttnFwdSm90INS1_25CollectiveMainloopFwdSm90ILi2EN4cute5tupleIJNS5_1CILi1EEES8_S8_EEENS6_IJNS7_ILi128EEENS7_ILi112EEENS7_ILi192EEEEEELi192ENS_10bfloat16_tEfNS_4arch4Sm90ELb0ELb0ELb1ELb1ELb0ELb1ELb0ELb1ELb1ELb1ELb0ELb0EEENS1_21CollectiveEpilogueFwdINS6_IJSA_SC_SB_EEES9_SE_SG_Li256ELb1ELb1ELb0ELb0EEENS1_36VarlenDynamicPersistentTileSchedulerILi128ELi112ELi256ELi128ELb0ELb1ELb1ELb0ELb1ELb1EEEEEEEEEvNT_6ParamsE)
        /*004c*/ 	.short	0x0380
        /*004e*/ 	.short	0x0a80


	//----- nvinfo : EIATTR_SW_WAR
	.align		4
.L_464:
        /*0050*/ 	.byte	0x04, 0x36
        /*0052*/ 	.short	(.L_466 - .L_465)
.L_465:
        /*0054*/ 	.word	0x00000008
.L_466:


//--------------------- .nv.info._ZN7cutlass13device_kernelIN5flash11enable_sm90INS1_16FlashAttnFwdSm90INS1_25CollectiveMainloopFwdSm90ILi2EN4cute5tupleIJNS5_1CILi1EEES8_S8_EEENS6_IJNS7_ILi128EEENS7_ILi96EEENS7_ILi192EEEEEELi192ENS_10bfloat16_tEfNS_4arch4Sm90ELb0ELb1ELb1ELb0ELb0ELb0ELb0ELb1ELb1ELb1ELb0ELb0EEENS1_21CollectiveEpilogueFwdINS6_IJSA_SC_SB_EEES9_SE_SG_Li256ELb0ELb1ELb0ELb0EEENS1_30DynamicPersistentTileSchedulerILi256ELi128ELb0ELb1ELb1EEEEEEEEEvNT_6ParamsE --------------------------
	.section	.nv.info._ZN7cutlass13device_kernelIN5flash11enable_sm90INS1_16FlashAttnFwdSm90INS1_25CollectiveMainloopFwdSm90ILi2EN4cute5tupleIJNS5_1CILi1EEES8_S8_EEENS6_IJNS7_ILi128EEENS7_ILi96EEENS7_ILi192EEEEEELi192ENS_10bfloat16_tEfNS_4arch4Sm90ELb0ELb1ELb1ELb0ELb0ELb0ELb0ELb1ELb1ELb1ELb0ELb0EEENS1_21CollectiveEpilogueFwdINS6_IJSA_SC_SB_EEES9_SE_SG_Li256ELb0ELb1ELb0ELb0EEENS1_30DynamicPersistentTileSchedulerILi256ELi128ELb0ELb1ELb1EEEEEEEEEvNT_6ParamsE,"",@"SHT_CUDA_INFO"
	.sectionflags	@""
	.align	4


	//----- nvinfo : EIATTR_CUDA_API_VERSION
	.align		4
        /*0000*/ 	.byte	0x04, 0x37
        /*0002*/ 	.short	(.L_468 - .L_467)
.L_467:
        /*0004*/ 	.word	0x00000082


	//----- nvinfo : EIATTR_KPARAM_INFO
	.align		4
.L_468:
        /*0008*/ 	.byte	0x04, 0x17
        /*000a*/ 	.short	(.L_470 - .L_469)
.L_469:
        /*000c*/ 	.word	0x00000000
        /*0010*/ 	.short	0x0000
        /*0012*/ 	.short	0x0000
        /*0014*/ 	.byte	0x00, 0xf0, 0x01, 0x2a


	//----- nvinfo : EIATTR_SPARSE_MMA_MASK
	.align		4
.L_470:
        /*0018*/ 	.byte	0x03, 0x50
        /*001a*/ 	.short	0x0000


	//----- nvinfo : EIATTR_MAXREG_COUNT
	.align		4
        /*001c*/ 	.byte	0x03, 0x1b
        /*001e*/ 	.short	0x00a8


	//----- nvinfo : EIATTR_MERCURY_ISA_VERSION
	.align		4
        /*0020*/ 	.byte	0x03, 0x5f
        /*0022*/ 	.short	0x0101


	//----- nvinfo : EIATTR_VRC_CTA_INIT_COUNT
	.align		4
        /*0024*/ 	.byte	0x02, 0x4a
	.zero		1
	.zero		1


	//----- nvinfo : EIATTR_EXIT_INSTR_OFFSETS
	.align		4
        /*0028*/ 	.byte	0x04, 0x1c
        /*002a*/ 	.short	(.L_472 - .L_471)


	//   ....[0]....
.L_471:
        /*002c*/ 	.word	0x00000010


	//----- nvinfo : EIATTR_MAX_THREADS
	.align		4
.L_472:
        /*0030*/ 	.byte	0x04, 0x05
        /*0032*/ 	.short	(.L_474 - .L_473)
.L_473:
        /*0034*/ 	.word	0x00000180
        /*0038*/ 	.word	0x00000001
        /*003c*/ 	.word	0x00000001


	//----- nvinfo : EIATTR_CBANK_PARAM_SIZE
	.align		4
.L_474:
        /*0040*/ 	.byte	0x03, 0x19
        /*0042*/ 	.short	0x0a80


	//----- nvinfo : EIATTR_PARAM_CBANK
	.align		4
        /*0044*/ 	.byte	0x04, 0x0a
        /*0046*/ 	.short	(.L_476 - .L_475)
	.align		4
.L_475:
        /*0048*/ 	.word	index@(.nv.constant0._ZN7cutlass13device_kernelIN5flash11enable_sm90INS1_16FlashAttnFwdSm90INS1_25CollectiveMainloopFwdSm90ILi2EN4cute5tupleIJNS5_1CILi1EEES8_S8_EEENS6_IJNS7_ILi128EEENS7_ILi96EEENS7_ILi192EEEEEELi192ENS_10bfloat16_tEfNS_4arch4Sm90ELb0ELb1ELb1ELb0ELb0ELb0ELb0ELb1ELb1ELb1ELb0ELb0EEENS1_21CollectiveEpilogueFwdINS6_IJSA_SC_SB_EEES9_SE_SG_Li256ELb0ELb1ELb0ELb0EEENS1_30DynamicPersistentTileSchedulerILi256ELi128ELb0ELb1ELb1EEEEEEEEEvNT_6ParamsE)
        /*004c*/ 	.short	0x0380
        /*004e*/ 	.short	0x0a80


	//----- nvinfo : EIATTR_SW_WAR
	.align		4
.L_476:
        /*0050*/ 	.byte	0x04, 0x36
        /*0052*/ 	.short	(.L_478 - .L_477)
.L_477:
        /*0054*/ 	.word	0x00000008
.L_478:


//--------------------- .nv.info._ZN7cutlass13device_kernelIN5flash11enable_sm90INS1_16FlashAttnFwdSm90INS1_25CollectiveMainloopFwdSm90ILi2EN4cute5tupleIJNS5_1CILi1EEES8_S8_EEENS6_IJNS7_ILi128EEENS7_ILi96EEENS7_ILi192EEEEEELi192ENS_10bfloat16_tEfNS_4arch4Sm90ELb0ELb1ELb1ELb1ELb0ELb0ELb0ELb1ELb1ELb1ELb0ELb0EEENS1_21CollectiveEpilogueFwdINS6_IJSA_SC_SB_EEES9_SE_SG_Li256ELb1ELb1ELb0ELb0EEENS1_36VarlenDynamicPersistentTileSchedulerILi128ELi96ELi256ELi128ELb0ELb1ELb1ELb1ELb0ELb1EEEEEEEEEvNT_6ParamsE --------------------------
	.section	.nv.info._ZN7cutlass13device_kernelIN5flash11enable_sm90INS1_16FlashAttnFwdSm90INS1_25CollectiveMainloopFwdSm90ILi2EN4cute5tupleIJNS5_1CILi1EEES8_S8_EEENS6_IJNS7_ILi128EEENS7_ILi96EEENS7_ILi192EEEEEELi192ENS_10bfloat16_tEfNS_4arch4Sm90ELb0ELb1ELb1ELb1ELb0ELb0ELb0ELb1ELb1ELb1ELb0ELb0EEENS1_21CollectiveEpilogueFwdINS6_IJSA_SC_SB_EEES9_SE_SG_Li256ELb1ELb1ELb0ELb0EEENS1_36VarlenDynamicPersistentTileSchedulerILi128ELi96ELi256ELi128ELb0ELb1ELb1ELb1ELb0ELb1EEEEEEEEEvNT_6ParamsE,"",@"SHT_CUDA_INFO"
	.sectionflags	@""
	.align	4


	//----- nvinfo : EIATTR_CUDA_API_VERSION
	.align		4
        /*0000*/ 	.byte	0x04, 0x37
        /*0002*/ 	.short	(.L_480 - .L_479)
.L_479:
        /*0004*/ 	.word	0x00000082


	//----- nvinfo : EIATTR_KPARAM_INFO
	.align		4
.L_480:
        /*0008*/ 	.byte	0x04, 0x17
        /*000a*/ 	.short	(.L_482 - .L_481)
.L_481:
        /*000c*/ 	.word	0x00000000
        /*0010*/ 	.short	0x0000
        /*0012*/ 	.short	0x0000
        /*0014*/ 	.byte	0x00, 0xf0, 0x01, 0x2a


	//----- nvinfo : EIATTR_SPARSE_MMA_MASK
	.align		4
.L_482:
        /*0018*/ 	.byte	0x03, 0x50
        /*001a*/ 	.short	0x0000


	//----- nvinfo : EIATTR_MAXREG_COUNT
	.align		4
        /*001c*/ 	.byte	0x03, 0x1b
        /*001e*/ 	.short	0x00a8


	//----- nvinfo : EIATTR_MERCURY_ISA_VERSION
	.align		4
        /*0020*/ 	.byte	0x03, 0x5f
        /*0022*/ 	.short	0x0101


	//----- nvinfo : EIATTR_VRC_CTA_INIT_COUNT
	.align		4
        /*0024*/ 	.byte	0x02, 0x4a
	.zero		1
	.zero		1


	//----- nvinfo : EIATTR_EXIT_INSTR_OFFSETS
	.align		4
        /*0028*/ 	.byte	0x04, 0x1c
        /*002a*/ 	.short	(.L_484 - .L_483)


	//   ....[0]....
.L_483:
        /*002c*/ 	.word	0x00000010


	//----- nvinfo : EIATTR_MAX_THREADS
	.align		4
.L_484:
        /*0030*/ 	.byte	0x04, 0x05
        /*0032*/ 	.short	(.L_486 - .L_485)
.L_485:
        /*0034*/ 	.word	0x00000180
        /*0038*/ 	.word	0x00000001
        /*003c*/ 	.word	0x00000001


	//----- nvinfo : EIATTR_CBANK_PARAM_SIZE
	.align		4
.L_486:
        /*0040*/ 	.byte	0x03, 0x19
        /*0042*/ 	.short	0x0a80


	//----- nvinfo : EIATTR_PARAM_CBANK
	.align		4
        /*0044*/ 	.byte	0x04, 0x0a
        /*0046*/ 	.short	(.L_488 - .L_487)
	.align		4
.L_487:
        /*0048*/ 	.word	index@(.nv.constant0._ZN7cutlass13device_kernelIN5flash11enable_sm90INS1_16FlashAttnFwdSm90INS1_25CollectiveMainloopFwdSm90ILi2EN4cute5tupleIJNS5_1CILi1EEES8_S8_EEENS6_IJNS7_ILi128EEENS7_ILi96EEENS7_ILi192EEEEEELi192ENS_10bfloat16_tEfNS_4arch4Sm90ELb0ELb1ELb1ELb1ELb0ELb0ELb0ELb1ELb1ELb1ELb0ELb0EEENS1_21CollectiveEpilogueFwdINS6_IJSA_SC_SB_EEES9_SE_SG_Li256ELb1ELb1ELb0ELb0EEENS1_36VarlenDynamicPersistentTileSchedulerILi128ELi96ELi256ELi128ELb0ELb1ELb1ELb1ELb0ELb1EEEEEEEEEvNT_6ParamsE)
        /*004c*/ 	.short	0x0380
        /*004e*/ 	.short	0x0a80


	//----- nvinfo : EIATTR_SW_WAR
	.align		4
.L_488:
        /*0050*/ 	.byte	0x04, 0x36
        /*0052*/ 	.short	(.L_490 - .L_489)
.L_489:
        /*0054*/ 	.word	0x00000008
.L_490:


//--------------------- .nv.info._ZN7cutlass13device_kernelIN5flash11enable_sm90INS1_16FlashAttnFwdSm90INS1_25CollectiveMainloopFwdSm90ILi2EN4cute5tupleIJNS5_1CILi1EEES8_S8_EEENS6_IJNS7_ILi128EEENS7_ILi96EEENS7_ILi192EEEEEELi192ENS_10bfloat16_tEfNS_4arch4Sm90ELb0ELb1ELb1ELb1ELb0ELb1ELb0ELb1ELb1ELb1ELb0ELb0EEENS1_21CollectiveEpilogueFwdINS6_IJSA_SC_SB_EEES9_SE_SG_Li256ELb1ELb1ELb0ELb0EEENS1_36VarlenDynamicPersistentTileSchedulerILi128ELi96ELi256ELi128ELb0ELb1ELb1ELb1ELb0ELb1EEEEEEEEEvNT_6ParamsE --------------------------
	.section	.nv.info._ZN7cutlass13device_kernelIN5flash11enable_sm90INS1_16FlashAttnFwdSm90INS1_25CollectiveMainloopFwdSm90ILi2EN4cute5tupleIJNS5_1CILi1EEES8_S8_EEENS6_IJNS7_ILi128EEENS7_ILi96EEENS7_ILi192EEEEEELi192ENS_10bfloat16_tEfNS_4arch4Sm90ELb0ELb1ELb1ELb1ELb0ELb1ELb0ELb1ELb1ELb1ELb0ELb0EEENS1_21CollectiveEpilogueFwdINS6_IJSA_SC_SB_EEES9_SE_SG_Li256ELb1ELb1ELb0ELb0EEENS1_36VarlenDynamicPersistentTileSchedulerILi128ELi96ELi256ELi128ELb0ELb1ELb1ELb1ELb0ELb1EEEEEEEEEvNT_6ParamsE,"",@"SHT_CUDA_INFO"
	.sectionflags	@""
	.align	4


	//----- nvinfo : EIATTR_CUDA_API_VERSION
	.align		4
        /*0000*/ 	.byte	0x04, 0x37
        /*0002*/ 	.short	(.L_492 - .L_491)
.L_491:
        /*0004*/ 	.word	0x00000082


	//----- nvinfo : EIATTR_KPARAM_INFO
	.align		4
.L_492:
        /*0008*/ 	.byte	0x04, 0x17
        /*000a*/ 	.short	(.L_494 - .L_493)
.L_493:
        /*000c*/ 	.word	0x00000000
        /*0010*/ 	.short	0x0000
        /*0012*/ 	.short	0x0000
        /*0014*/ 	.byte	0x00, 0xf0, 0x01, 0x2a


	//----- nvinfo : EIATTR_SPARSE_MMA_MASK
	.align		4
.L_494:
        /*0018*/ 	.byte	0x03, 0x50
        /*001a*/ 	.short	0x0000


	//----- nvinfo : EIATTR_MAXREG_COUNT
	.align		4
        /*001c*/ 	.byte	0x03, 0x1b
        /*001e*/ 	.short	0x00a8


	//----- nvinfo : EIATTR_MERCURY_ISA_VERSION
	.align		4
        /*0020*/ 	.byte	0x03, 0x5f
        /*0022*/ 	.short	0x0101


	//----- nvinfo : EIATTR_VRC_CTA_INIT_COUNT
	.align		4
        /*0024*/ 	.byte	0x02, 0x4a
	.zero		1
	.zero		1


	//----- nvinfo : EIATTR_EXIT_INSTR_OFFSETS
	.align		4
        /*0028*/ 	.byte	0x04, 0x1c
        /*002a*/ 	.short	(.L_496 - .L_495)


	//   ....[0]....
.L_495:
        /*002c*/ 	.word	0x00000010


	//----- nvinfo : EIATTR_MAX_THREADS
	.align		4
.L_496:
        /*0030*/ 	.byte	0x04, 0x05
        /*0032*/ 	.short	(.L_498 - .L_497)
.L_497:
        /*0034*/ 	.word	0x00000180
        /*0038*/ 	.word	0x00000001
        /*003c*/ 	.word	0x00000001


	//----- nvinfo : EIATTR_CBANK_PARAM_SIZE
	.align		4
.L_498:
        /*0040*/ 	.byte	0x03, 0x19
        /*0042*/ 	.short	0x0a80


	//----- nvinfo : EIATTR_PARAM_CBANK
	.align		4
        /*0044*/ 	.byte	0x04, 0x0a
        /*0046*/ 	.short	(.L_500 - .L_499)
	.align		4
.L_499:
        /*0048*/ 	.word	index@(.nv.constant0._ZN7cutlass13device_kernelIN5flash11enable_sm90INS1_16FlashAttnFwdSm90INS1_25CollectiveMainloopFwdSm90ILi2EN4cute5tupleIJNS5_1CILi1EEES8_S8_EEENS6_IJNS7_ILi128EEENS7_ILi96EEENS7_ILi192EEEEEELi192ENS_10bfloat16_tEfNS_4arch4Sm90ELb0ELb1ELb1ELb1ELb0ELb1ELb0ELb1ELb1ELb1ELb0ELb0EEENS1_21CollectiveEpilogueFwdINS6_IJSA_SC_SB_EEES9_SE_SG_Li256ELb1ELb1ELb0ELb0EEENS1_36VarlenDynamicPersistentTileSchedulerILi128ELi96ELi256ELi128ELb0ELb1ELb1ELb1ELb0ELb1EEEEEEEEEvNT_6ParamsE)
        /*004c*/ 	.short	0x0380
        /*004e*/ 	.short	0x0a80


	//----- nvinfo : EIATTR_SW_WAR
	.align		4
.L_500:
        /*0050*/ 	.byte	0x04, 0x36
        /*0052*/ 	.short	(.L_502 - .L_501)
.L_501:
        /*0054*/ 	.word	0x00000008
.L_502:


//--------------------- .nv.info._ZN7cutlass13device_kernelIN5flash11enable_sm90INS1_16FlashAttnFwdSm90INS1_25CollectiveMainloopFwdSm90ILi2EN4cute5tupleIJNS5_1CILi1EEES8_S8_EEENS6_IJNS7_ILi128EEENS7_ILi112EEENS7_ILi192EEEEEELi192ENS_10bfloat16_tEfNS_4arch4Sm90ELb1ELb0ELb1ELb0ELb0ELb0ELb0ELb1ELb1ELb1ELb0ELb0EEENS1_21CollectiveEpilogueFwdINS6_IJSA_SC_SB_EEES9_SE_SG_Li256ELb0ELb1ELb0ELb0EEENS1_30DynamicPersistentTileSchedulerILi256ELi128ELb0ELb1ELb1EEEEEEEEEvNT_6ParamsE --------------------------
	.section	.nv.info._ZN7cutlass13device_kernelIN5flash11enable_sm90INS1_16FlashAttnFwdSm90INS1_25CollectiveMainloopFwdSm90ILi2EN4cute5tupleIJNS5_1CILi1EEES8_S8_EEENS6_IJNS7_ILi128EEENS7_ILi112EEENS7_ILi192EEEEEELi192ENS_10bfloat16_tEfNS_4arch4Sm90ELb1ELb0ELb1ELb0ELb0ELb0ELb0ELb1ELb1ELb1ELb0ELb0EEENS1_21CollectiveEpilogueFwdINS6_IJSA_SC_SB_EEES9_SE_SG_Li256ELb0ELb1ELb0ELb0EEENS1_30DynamicPersistentTileSchedulerILi256ELi128ELb0ELb1ELb1EEEEEEEEEvNT_6ParamsE,"",@"SHT_CUDA_INFO"
	.sectionflags	@""
	.align	4


	//----- nvinfo : EIATTR_CUDA_API_VERSION
	.align		4
        /*0000*/ 	.byte	0x04, 0x37
        /*0002*/ 	.short	(.L_504 - .L_503)
.L_503:
        /*0004*/ 	.word	0x00000082


	//----- nvinfo : EIATTR_KPARAM_INFO
	.align		4
.L_504:
        /*0008*/ 	.byte	0x04, 0x17
        /*000a*/ 	.short	(.L_506 - .L_505)
.L_505:
        /*000c*/ 	.word	0x00000000
        /*0010*/ 	.short	0x0000
        /*0012*/ 	.short	0x0000
        /*0014*/ 	.byte	0x00, 0xf0, 0x01, 0x2a


	//----- nvinfo : EIATTR_SPARSE_MMA_MASK
	.align		4
.L_506:
        /*0018*/ 	.byte	0x03, 0x50
        /*001a*/ 	.short	0x0000


	//----- nvinfo : EIATTR_MAXREG_COUNT
	.align		4
        /*001c*/ 	.byte	0x03, 0x1b
        /*001e*/ 	.short	0x00a8


	//----- nvinfo : EIATTR_MERCURY_ISA_VERSION
	.align		4
        /*0020*/ 	.byte	0x03, 0x5f
        /*0022*/ 	.short	0x0101


	//----- nvinfo : EIATTR_VRC_CTA_INIT_COUNT
	.align		4
        /*0024*/ 	.byte	0x02, 0x4a
	.zero		1
	.zero		1


	//----- nvinfo : EIATTR_EXIT_INSTR_OFFSETS
	.align		4
        /*0028*/ 	.byte	0x04, 0x1c
        /*002a*/ 	.short	(.L_508 - .L_507)


	//   ....[0]....
.L_507:
        /*002c*/ 	.word	0x00000010


	//----- nvinfo : EIATTR_MAX_THREADS
	.align		4
.L_508:
        /*0030*/ 	.byte	0x04, 0x05
        /*0032*/ 	.short	(.L_510 - .L_509)
.L_509:
        /*0034*/ 	.word	0x00000180
        /*0038*/ 	.word	0x00000001
        /*003c*/ 	.word	0x00000001


	//----- nvinfo : EIATTR_CBANK_PARAM_SIZE
	.align		4
.L_510:
        /*0040*/ 	.byte	0x03, 0x19
        /*0042*/ 	.short	0x0a80


	//----- nvinfo : EIATTR_PARAM_CBANK
	.align		4
        /*0044*/ 	.byte	0x04, 0x0a
        /*0046*/ 	.short	(.L_512 - .L_511)
	.align		4
.L_511:
        /*0048*/ 	.word	index@(.nv.constant0._ZN7cutlass13device_kernelIN5flash11enable_sm90INS1_16FlashAttnFwdSm90INS1_25CollectiveMainloopFwdSm90ILi2EN4cute5tupleIJNS5_1CILi1EEES8_S8_EEENS6_IJNS7_ILi128EEENS7_ILi112EEENS7_ILi192EEEEEELi192ENS_10bfloat16_tEfNS_4arch4Sm90ELb1ELb0ELb1ELb0ELb0ELb0ELb0ELb1ELb1ELb1ELb0ELb0EEENS1_21CollectiveEpilogueFwdINS6_IJSA_SC_SB_EEES9_SE_SG_Li256ELb0ELb1ELb0ELb0EEENS1_30DynamicPersistentTileSchedulerILi256ELi128ELb0ELb1ELb1EEEEEEEEEvNT_6ParamsE)
        /*004c*/ 	.short	0x0380
        /*004e*/ 	.short	0x0a80


	//----- nvinfo : EIATTR_SW_WAR
	.align		4
.L_512:
        /*0050*/ 	.byte	0x04, 0x36
        /*0052*/ 	.short	(.L_514 - .L_513)
.L_513:
        /*0054*/ 	.word	0x00000008
.L_514:


//--------------------- .nv.info._ZN7cutlass13device_kernelIN5flash11enable_sm90INS1_16FlashAttnFwdSm90INS1_25CollectiveMainloopFwdSm90ILi2EN4cute5tupleIJNS5_1CILi1EEES8_S8_EEENS6_IJNS7_ILi128EEENS7_ILi112EEENS7_ILi192EEEEEELi192ENS_10bfloat16_tEfNS_4arch4Sm90ELb1ELb0ELb1ELb1ELb0ELb0ELb0ELb1ELb1ELb1ELb0ELb0EEENS1_21CollectiveEpilogueFwdINS6_IJSA_SC_SB_EEES9_SE_SG_Li256ELb1ELb1ELb0ELb0EEENS1_36VarlenDynamicPersistentTileSchedulerILi128ELi112ELi256ELi128ELb0ELb1ELb1ELb1ELb1ELb1EEEEEEEEEvNT_6ParamsE --------------------------
	.section	.nv.info._ZN7cutlass13device_kernelIN5flash11enable_sm90INS1_16FlashAttnFwdSm90INS1_25CollectiveMainloopFwdSm90ILi2EN4cute5tupleIJNS5_1CILi1EEES8_S8_EEENS6_IJNS7_ILi128EEENS7_ILi112EEENS7_ILi192EEEEEELi192ENS_10bfloat16_tEfNS_4arch4Sm90ELb1ELb0ELb1ELb1ELb0ELb0ELb0ELb1ELb1ELb1ELb0ELb0EEENS1_21CollectiveEpilogueFwdINS6_IJSA_SC_SB_EEES9_SE_SG_Li256ELb1ELb1ELb0ELb0EEENS1_36VarlenDynamicPersistentTileSchedulerILi128ELi112ELi256ELi128ELb0ELb1ELb1ELb1ELb1ELb1EEEEEEEEEvNT_6ParamsE,"",@"SHT_CUDA_INFO"
	.sectionflags	@""
	.align	4


	//----- nvinfo : EIATTR_CUDA_API_VERSION
	.align		4
        /*0000*/ 	.byte	0x04, 0x37
        /*0002*/ 	.short	(.L_516 - .L_515)
.L_515:
        /*0004*/ 	.word	0x00000082


	//----- nvinfo : EIATTR_KPARAM_INFO
	.align		4
.L_516:
        /*0008*/ 	.byte	0x04, 0x17
        /*000a*/ 	.short	(.L_518 - .L_517)
.L_517:
        /*000c*/ 	.word	0x00000000
        /*0010*/ 	.short	0x0000
        /*0012*/ 	.short	0x0000
        /*0014*/ 	.byte	0x00, 0xf0, 0x01, 0x2a


	//----- nvinfo : EIATTR_SPARSE_MMA_MASK
	.align		4
.L_518:
        /*0018*/ 	.byte	0x03, 0x50
        /*001a*/ 	.short	0x0000


	//----- nvinfo : EIATTR_MAXREG_COUNT
	.align		4
        /*001c*/ 	.byte	0x03, 0x1b
        /*001e*/ 	.short	0x00a8


	//----- nvinfo : EIATTR_MERCURY_ISA_VERSION
	.align		4
        /*0020*/ 	.byte	0x03, 0x5f
        /*0022*/ 	.short	0x0101


	//----- nvinfo : EIATTR_VRC_CTA_INIT_COUNT
	.align		4
        /*0024*/ 	.byte	0x02, 0x4a
	.zero		1
	.zero		1


	//----- nvinfo : EIATTR_EXIT_INSTR_OFFSETS
	.align		4
        /*0028*/ 	.byte	0x04, 0x1c
        /*002a*/ 	.short	(.L_520 - .L_519)


	//   ....[0]....
.L_519:
        /*002c*/ 	.word	0x00000010


	//----- nvinfo : EIATTR_MAX_THREADS
	.align		4
.L_520:
        /*0030*/ 	.byte	0x04, 0x05
        /*0032*/ 	.short	(.L_522 - .L_521)
.L_521:
        /*0034*/ 	.word	0x00000180
        /*0038*/ 	.word	0x00000001
        /*003c*/ 	.word	0x00000001


	//----- nvinfo : EIATTR_CBANK_PARAM_SIZE
	.align		4
.L_522:
        /*0040*/ 	.byte	0x03, 0x19
        /*0042*/ 	.short	0x0a80


	//----- nvinfo : EIATTR_PARAM_CBANK
	.align		4
        /*0044*/ 	.byte	0x04, 0x0a
        /*0046*/ 	.short	(.L_524 - .L_523)
	.align		4
.L_523:
        /*0048*/ 	.word	index@(.nv.constant0._ZN7cutlass13device_kernelIN5flash11enable_sm90INS1_16FlashAttnFwdSm90INS1_25CollectiveMainloopFwdSm90ILi2EN4cute5tupleIJNS5_1CILi1EEES8_S8_EEENS6_IJNS7_ILi128EEENS7_ILi112EEENS7_ILi192EEEEEELi192ENS_10bfloat16_tEfNS_4arch4Sm90ELb1ELb0ELb1ELb1ELb0ELb0ELb0ELb1ELb1ELb1ELb0ELb0EEENS1_21CollectiveEpilogueFwdINS6_IJSA_SC_SB_EEES9_SE_SG_Li256ELb1ELb1ELb0ELb0EEENS1_36VarlenDynamicPersistentTileSchedulerILi128ELi112ELi256ELi128ELb0ELb1ELb1ELb1ELb1ELb1EEEEEEEEEvNT_6ParamsE)
        /*004c*/ 	.short	0x0380
        /*004e*/ 	.short	0x0a80


	//----- nvinfo : EIATTR_SW_WAR
	.align		4
.L_524:
        /*0050*/ 	.byte	0x04, 0x36
        /*0052*/ 	.short	(.L_526 - .L_525)
.L_525:
        /*0054*/ 	.word	0x00000008
.L_526:


//--------------------- .nv.info._ZN7cutlass13device_kernelIN5flash11enable_sm90INS1_16FlashAttnFwdSm90INS1_25CollectiveMainloopFwdSm90ILi2EN4cute5tupleIJNS5_1CILi1EEES8_S8_EEENS6_IJNS7_ILi128EEENS7_ILi112EEENS7_ILi192EEEEEELi192ENS_10bfloat16_tEfNS_4arch4Sm90ELb1ELb0ELb1ELb1ELb0ELb1ELb0ELb1ELb1ELb1ELb0ELb0EEENS1_21CollectiveEpilogueFwdINS6_IJSA_SC_SB_EEES9_SE_SG_Li256ELb1ELb1ELb0ELb0EEENS1_36VarlenDynamicPersistentTileSchedulerILi128ELi112ELi256ELi128ELb0ELb1ELb1ELb1ELb1ELb1EEEEEEEEEvNT_6ParamsE --------------------------
	.section	.nv.info._ZN7cutlass13device_kernelIN5flash11enable_sm90INS1_16FlashAttnFwdSm90INS1_25CollectiveMainloopFwdSm90ILi2EN4cute5tupleIJNS5_1CILi1EEES8_S8_EEENS6_IJNS7_ILi128EEENS7_ILi112EEENS7_ILi192EEEEEELi192ENS_10bfloat16_tEfNS_4arch4Sm90ELb1ELb0ELb1ELb1ELb0ELb1ELb0ELb1ELb1ELb1ELb0ELb0EEENS1_21CollectiveEpilogueFwdINS6_IJSA_SC_SB_EEES9_SE_SG_Li256ELb1ELb1ELb0ELb0EEENS1_36VarlenDynamicPersistentTileSchedulerILi128ELi112ELi256ELi128ELb0ELb1ELb1ELb1ELb1ELb1EEEEEEEEEvNT_6ParamsE,"",@"SHT_CUDA_INFO"
	.sectionflags	@""
	.align	4


	//----- nvinfo : EIATTR_CUDA_API_VERSION
	.align		4
        /*0000*/ 	.byte	0x04, 0x37
        /*0002*/ 	.short	(.L_528 - .L_527)
.L_527:
        /*0004*/ 	.word	0x00000082


	//----- nvinfo : EIATTR_KPARAM_INFO
	.align		4
.L_528:
        /*0008*/ 	.byte	0x04, 0x17
        /*000a*/ 	.short	(.L_530 - .L_529)
.L_529:
        /*000c*/ 	.word	0x00000000
        /*0010*/ 	.short	0x0000
        /*0012*/ 	.short	0x0000
        /*0014*/ 	.byte	0x00, 0xf0, 0x01, 0x2a


	//----- nvinfo : EIATTR_SPARSE_MMA_MASK
	.align		4
.L_530:
        /*0018*/ 	.byte	0x03, 0x50
        /*001a*/ 	.short	0x0000


	//----- nvinfo : EIATTR_MAXREG_COUNT
	.align		4
        /*001c*/ 	.byte	0x03, 0x1b
        /*001e*/ 	.short	0x00a8


	//----- nvinfo : EIATTR_MERCURY_ISA_VERSION
	.align		4
        /*0020*/ 	.byte	0x03, 0x5f
        /*0022*/ 	.short	0x0101


	//----- nvinfo : EIATTR_VRC_CTA_INIT_COUNT
	.align		4
        /*0024*/ 	.byte	0x02, 0x4a
	.zero		1
	.zero		1


	//----- nvinfo : EIATTR_EXIT_INSTR_OFFSETS
	.align		4
        /*0028*/ 	.byte	0x04, 0x1c
        /*002a*/ 	.short	(.L_532 - .L_531)


	//   ....[0]....
.L_531:
        /*002c*/ 	.word	0x00000010


	//----- nvinfo : EIATTR_MAX_THREADS
	.align		4
.L_532:
        /*0030*/ 	.byte	0x04, 0x05
        /*0032*/ 	.short	(.L_534 - .L_533)
.L_533:
        /*0034*/ 	.word	0x00000180
        /*0038*/ 	.word	0x00000001
        /*003c*/ 	.word	0x00000001


	//----- nvinfo : EIATTR_CBANK_PARAM_SIZE
	.align		4
.L_534:
        /*0040*/ 	.byte	0x03, 0x19
        /*0042*/ 	.short	0x0a80


	//----- nvinfo : EIATTR_PARAM_CBANK
	.align		4
        /*0044*/ 	.byte	0x04, 0x0a
        /*0046*/ 	.short	(.L_536 - .L_535)
	.align		4
.L_535:
        /*0048*/ 	.word	index@(.nv.constant0._ZN7cutlass13device_kernelIN5flash11enable_sm90INS1_16FlashAttnFwdSm90INS1_25CollectiveMainloopFwdSm90ILi2EN4cute5tupleIJNS5_1CILi1EEES8_S8_EEENS6_IJNS7_ILi128EEENS7_ILi112EEENS7_ILi192EEEEEELi192ENS_10bfloat16_tEfNS_4arch4Sm90ELb1ELb0ELb1ELb1ELb0ELb1ELb0ELb1ELb1ELb1ELb0ELb0EEENS1_21CollectiveEpilogueFwdINS6_IJSA_SC_SB_EEES9_SE_SG_Li256ELb1ELb1ELb0ELb0EEENS1_36VarlenDynamicPersistentTileSchedulerILi128ELi112ELi256ELi128ELb0ELb1ELb1ELb1ELb1ELb1EEEEEEEEEvNT_6ParamsE)
        /*004c*/ 	.short	0x0380
        /*004e*/ 	.short	0x0a80


	//----- nvinfo : EIATTR_SW_WAR
	.align		4
.L_536:
        /*0050*/ 	.byte	0x04, 0x36
        /*0052*/ 	.short	(.L_538 - .L_537)
.L_537:
        /*0054*/ 	.word	0x00000008
.L_538:


//--------------------- .nv.info._ZN7cutlass13device_kernelIN5flash11enable_sm90INS1_16FlashAttnFwdSm90INS1_25CollectiveMainloopFwdSm90ILi2EN4cute5tupleIJNS5_1CILi1EEES8_S8_EEENS6_IJNS7_ILi128EEENS7_ILi176EEESA_EEELi128ENS_10bfloat16_tEfNS_4arch4Sm90ELb0ELb0ELb1ELb0ELb0ELb0ELb0ELb1ELb1ELb1ELb0ELb0EEENS1_21CollectiveEpilogueFwdINS6_IJSA_SA_SB_EEES9_SD_SF_Li256ELb0ELb1ELb0ELb0EEENS1_29StaticPersistentTileSchedulerILb0EEEEEEEEEvNT_6ParamsE --------------------------
	.section	.nv.info._ZN7cutlass13device_kernelIN5flash11enable_sm90INS1_16FlashAttnFwdSm90INS1_25CollectiveMainloopFwdSm90ILi2EN4cute5tupleIJNS5_1CILi1EEES8_S8_EEENS6_IJNS7_ILi128EEENS7_ILi176EEESA_EEELi128ENS_10bfloat16_tEfNS_4arch4Sm90ELb0ELb0ELb1ELb0ELb0ELb0ELb0ELb1ELb1ELb1ELb0ELb0EEENS1_21CollectiveEpilogueFwdINS6_IJSA_SA_SB_EEES9_SD_SF_Li256ELb0ELb1ELb0ELb0EEENS1_29StaticPersistentTileSchedulerILb0EEEEEEEEEvNT_6ParamsE,"",@"SHT_CUDA_INFO"
	.sectionflags	@""
	.align	4


	//----- nvinfo : EIATTR_CUDA_API_VERSION
	.align		4
        /*0000*/ 	.byte	0x04, 0x37
        /*0002*/ 	.short	(.L_540 - .L_539)
.L_539:
        /*0004*/ 	.word	0x00000082


	//----- nvinfo : EIATTR_KPARAM_INFO
	.align		4
.L_540:
        /*0008*/ 	.byte	0x04, 0x17
        /*000a*/ 	.short	(.L_542 - .L_541)
.L_541:
        /*000c*/ 	.word	0x00000000
        /*0010*/ 	.short	0x0000
        /*0012*/ 	.short	0x0000
        /*0014*/ 	.byte	0x00, 0xf0, 0x01, 0x28


	//----- nvinfo : EIATTR_SPARSE_MMA_MASK
	.align		4
.L_542:
        /*0018*/ 	.byte	0x03, 0x50
        /*001a*/ 	.short	0x0000


	//----- nvinfo : EIATTR_MAXREG_COUNT
	.align		4
        /*001c*/ 	.byte	0x03, 0x1b
        /*001e*/ 	.short	0x00a8


	//----- nvinfo : EIATTR_MERCURY_ISA_VERSION
	.align		4
        /*0020*/ 	.byte	0x03, 0x5f
        /*0022*/ 	.short	0x0101


	//----- nvinfo : EIATTR_VRC_CTA_INIT_COUNT
	.align		4
        /*0024*/ 	.byte	0x02, 0x4a
	.zero		1
	.zero		1


	//----- nvinfo : EIATTR_EXIT_INSTR_OFFSETS
	.align		4
        /*0028*/ 	.byte	0x04, 0x1c
        /*002a*/ 	.short	(.L_544 - .L_543)


	//   ....[0]....
.L_543:
        /*002c*/ 	.word	0x00000010


	//----- nvinfo : EIATTR_MAX_THREADS
	.align		4
.L_544:
        /*0030*/ 	.byte	0x04, 0x05
        /*0032*/ 	.short	(.L_546 - .L_545)
.L_545:
        /*0034*/ 	.word	0x00000180
        /*0038*/ 	.word	0x00000001
        /*003c*/ 	.word	0x00000001


	//----- nvinfo : EIATTR_CBANK_PARAM_SIZE
	.align		4
.L_546:
        /*0040*/ 	.byte	0x03, 0x19
        /*0042*/ 	.short	0x0a00


	//----- nvinfo : EIATTR_PARAM_CBANK
	.align		4
        /*0044*/ 	.byte	0x04, 0x0a
        /*0046*/ 	.short	(.L_548 - .L_547)
	.align		4
.L_547:
        /*0048*/ 	.word	index@(.nv.constant0._ZN7cutlass13device_kernelIN5flash11enable_sm90INS1_16FlashAttnFwdSm90INS1_25CollectiveMainloopFwdSm90ILi2EN4cute5tupleIJNS5_1CILi1EEES8_S8_EEENS6_IJNS7_ILi128EEENS7_ILi176EEESA_EEELi128ENS_10bfloat16_tEfNS_4arch4Sm90ELb0ELb0ELb1ELb0ELb0ELb0ELb0ELb1ELb1ELb1ELb0ELb0EEENS1_21CollectiveEpilogueFwdINS6_IJSA_SA_SB_EEES9_SD_SF_Li256ELb0ELb1ELb0ELb0EEENS1_29StaticPersistentTileSchedulerILb0EEEEEEEEEvNT_6ParamsE)
        /*004c*/ 	.short	0x0380
        /*004e*/ 	.short	0x0a00


	//----- nvinfo : EIATTR_SW_WAR
	.align		4
.L_548:
        /*0050*/ 	.byte	0x04, 0x36
        /*0052*/ 	.short	(.L_550 - .L_549)
.L_549:
        /*0054*/ 	.word	0x00000008
.L_550:


//--------------------- .nv.info._ZN7cutlass13device_kernelIN5flash11enable_sm90INS1_16FlashAttnFwdSm90INS1_25CollectiveMainloopFwdSm90ILi2EN4cute5tupleIJNS5_1CILi2EEENS7_ILi1EEES9_EEENS6_IJNS7_ILi128EEENS7_ILi176EEESB_EEELi128ENS_10bfloat16_tEfNS_4arch4Sm90ELb0ELb0ELb1ELb0ELb0ELb0ELb0ELb1ELb1ELb1ELb0ELb0EEENS1_21CollectiveEpilogueFwdINS6_IJSB_SB_SC_EEESA_SE_SG_Li256ELb0ELb1ELb0ELb0EEENS1_29StaticPersistentTileSchedulerILb0EEEEEEEEEvNT_6ParamsE --------------------------
	.section	.nv.info._ZN7cutlass13device_kernelIN5flash11enable_sm90INS1_16FlashAttnFwdSm90INS1_25CollectiveMainloopFwdSm90ILi2EN4cute5tupleIJNS5_1CILi2EEENS7_ILi1EEES9_EEENS6_IJNS7_ILi128EEENS7_ILi176EEESB_EEELi128ENS_10bfloat16_tEfNS_4arch4Sm90ELb0ELb0ELb1ELb0ELb0ELb0ELb0ELb1ELb1ELb1ELb0ELb0EEENS1_21CollectiveEpilogueFwdINS6_IJSB_SB_SC_EEESA_SE_SG_Li256ELb0ELb1ELb0ELb0EEENS1_29StaticPersistentTileSchedulerILb0EEEEEEEEEvNT_6ParamsE,"",@"SHT_CUDA_INFO"
	.sectionflags	@""
	.align	4


	//----- nvinfo : EIATTR_CUDA_API_VERSION
	.align		4
        /*0000*/ 	.byte	0x04, 0x37
        /*0002*/ 	.short	(.L_552 - .L_551)
.L_551:
        /*0004*/ 	.word	0x00000082


	//----- nvinfo : EIATTR_KPARAM_INFO
	.align		4
.L_552:
        /*0008*/ 	.byte	0x04, 0x17
        /*000a*/ 	.short	(.L_554 - .L_553)
.L_553:
        /*000c*/ 	.word	0x00000000
        /*0010*/ 	.short	0x0000
        /*0012*/ 	.short	0x0000
        /*0014*/ 	.byte	0x00, 0xf0, 0x01, 0x28


	//----- nvinfo : EIATTR_SPARSE_MMA_MASK
	.align		4
.L_554:
        /*0018*/ 	.byte	0x03, 0x50
        /*001a*/ 	.short	0x0000


	//----- nvinfo : EIATTR_MAXREG_COUNT
	.align		4
        /*001c*/ 	.byte	0x03, 0x1b
        /*001e*/ 	.short	0x00a8


	//----- nvinfo : EIATTR_MERCURY_ISA_VERSION
	.align		4
        /*0020*/ 	.byte	0x03, 0x5f
        /*0022*/ 	.short	0x0101


	//----- nvinfo : EIATTR_VRC_CTA_INIT_COUNT
	.align		4
        /*0024*/ 	.byte	0x02, 0x4a
	.zero		1
	.zero		1


	//----- nvinfo : EIATTR_EXIT_INSTR_OFFSETS
	.align		4
        /*0028*/ 	.byte	0x04, 0x1c
        /*002a*/ 	.short	(.L_556 - .L_555)


	//   ....[0]....
.L_555:
        /*002c*/ 	.word	0x00000010


	//----- nvinfo : EIATTR_MAX_THREADS
	.align		4
.L_556:
        /*0030*/ 	.byte	0x04, 0x05
        /*0032*/ 	.short	(.L_558 - .L_557)
.L_557:
        /*0034*/ 	.word	0x00000180
        /*0038*/ 	.word	0x00000001
        /*003c*/ 	.word	0x00000001


	//----- nvinfo : EIATTR_CBANK_PARAM_SIZE
	.align		4
.L_558:
        /*0040*/ 	.byte	0x03, 0x19
        /*0042*/ 	.short	0x0a00


	//----- nvinfo : EIATTR_PARAM_CBANK
	.align		4
        /*0044*/ 	.byte	0x04, 0x0a
        /*0046*/ 	.short	(.L_560 - .L_559)
	.align		4
.L_559:
        /*0048*/ 	.word	index@(.nv.constant0._ZN7cutlass13device_kernelIN5flash11enable_sm90INS1_16FlashAttnFwdSm90INS1_25CollectiveMainloopFwdSm90ILi2EN4cute5tupleIJNS5_1CILi2EEENS7_ILi1EEES9_EEENS6_IJNS7_ILi128EEENS7_ILi176EEESB_EEELi128ENS_10bfloat16_tEfNS_4arch4Sm90ELb0ELb0ELb1ELb0ELb0ELb0ELb0ELb1ELb1ELb1ELb0ELb0EEENS1_21CollectiveEpilogueFwdINS6_IJSB_SB_SC_EEESA_SE_SG_Li256ELb0ELb1ELb0ELb0EEENS1_29StaticPersistentTileSchedulerILb0EEEEEEEEEvNT_6ParamsE)
        /*004c*/ 	.short	0x0380
        /*004e*/ 	.short	0x0a00


	//----- nvinfo : EIATTR_SW_WAR
	.align		4
.L_560:
        /*0050*/ 	.byte	0x04, 0x36
        /*0052*/ 	.short	(.L_562 - .L_561)
.L_561:
        /*0054*/ 	.word	0x00000008
.L_562:


//--------------------- .nv.info._ZN7cutlass13device_kernelIN5flash11enable_sm90INS1_16FlashAttnFwdSm90INS1_25CollectiveMainloopFwdSm90ILi2EN4cute5tupleIJNS5_1CILi1EEES8_S8_EEENS6_IJNS7_ILi128EEENS7_ILi176EEESA_EEELi128ENS_10bfloat16_tEfNS_4arch4Sm90ELb0ELb0ELb1ELb1ELb0ELb0ELb0ELb1ELb1ELb1ELb0ELb0EEENS1_21CollectiveEpilogueFwdINS6_IJSA_SA_SB_EEES9_SD_SF_Li256ELb1ELb1ELb0ELb0EEENS1_36VarlenDynamicPersistentTileSchedulerILi128ELi176ELi256ELi128ELb0ELb1ELb1ELb0ELb1ELb1EEEEEEEEEvNT_6ParamsE --------------------------
	.section	.nv.info._ZN7cutlass13device_kernelIN5flash11enable_sm90INS1_16FlashAttnFwdSm90INS1_25CollectiveMainloopFwdSm90ILi2EN4cute5tupleIJNS5_1CILi1EEES8_S8_EEENS6_IJNS7_ILi128EEENS7_ILi176EEESA_EEELi128ENS_10bfloat16_tEfNS_4arch4Sm90ELb0ELb0ELb1ELb1ELb0ELb0ELb0ELb1ELb1ELb1ELb0ELb0EEENS1_21CollectiveEpilogueFwdINS6_IJSA_SA_SB_EEES9_SD_SF_Li256ELb1ELb1ELb0ELb0EEENS1_36VarlenDynamicPersistentTileSchedulerILi128ELi176ELi256ELi128ELb0ELb1ELb1ELb0ELb1ELb1EEEEEEEEEvNT_6ParamsE,"",@"SHT_CUDA_INFO"
	.sectionflags	@""
	.align	4


	//----- nvinfo : EIATTR_CUDA_API_VERSION
	.align		4
        /*0000*/ 	.byte	0x04, 0x37
        /*0002*/ 	.short	(.L_564 - .L_563)
.L_563:
        /*0004*/ 	.word	0x00000082


	//----- nvinfo : EIATTR_KPARAM_INFO
	.align		4
.L_564:
        /*0008*/ 	.byte	0x04, 0x17
        /*000a*/ 	.short	(.L_566 - .L_565)
.L_565:
        /*000c*/ 	.word	0x00000000
        /*0010*/ 	.short	0x0000
        /*0012*/ 	.short	0x0000
        /*0014*/ 	.byte	0x00, 0xf0, 0x01, 0x2a


	//----- nvinfo : EIATTR_SPARSE_MMA_MASK
	.align		4
.L_566:
        /*0018*/ 	.byte	0x03, 0x50
        /*001a*/ 	.short	0x0000


	//----- nvinfo : EIATTR_MAXREG_COUNT
	.align		4
        /*001c*/ 	.byte	0x03, 0x1b
        /*001e*/ 	.short	0x00a8


	//----- nvinfo : EIATTR_MERCURY_ISA_VERSION
	.align		4
        /*0020*/ 	.byte	0x03, 0x5f
        /*0022*/ 	.short	0x0101


	//----- nvinfo : EIATTR_VRC_CTA_INIT_COUNT
	.align		4
        /*0024*/ 	.byte	0x02, 0x4a
	.zero		1
	.zero		1


	//----- nvinfo : EIATTR_EXIT_INSTR_OFFSETS
	.align		4
        /*0028*/ 	.byte	0x04, 0x1c
        /*002a*/ 	.short	(.L_568 - .L_567)


	//   ....[0]....
.L_567:
        /*002c*/ 	.word	0x00000010


	//----- nvinfo : EIATTR_MAX_THREADS
	.align		4
.L_568:
        /*0030*/ 	.byte	0x04, 0x05
        /*0032*/ 	.short	(.L_570 - .L_569)
.L_569:
        /*0034*/ 	.word	0x00000180
        /*0038*/ 	.word	0x00000001
        /*003c*/ 	.word	0x00000001


	//----- nvinfo : EIATTR_CBANK_PARAM_SIZE
	.align		4
.L_570:
        /*0040*/ 	.byte	0x03, 0x19
        /*0042*/ 	.short	0x0a80


	//----- nvinfo : EIATTR_PARAM_CBANK
	.align		4
        /*0044*/ 	.byte	0x04, 0x0a
        /*0046*/ 	.short	(.L_572 - .L_571)
	.align		4
.L_571:
        /*0048*/ 	.word	index@(.nv.constant0._ZN7cutlass13device_kernelIN5flash11enable_sm90INS1_16FlashAttnFwdSm90INS1_25CollectiveMainloopFwdSm90ILi2EN4cute5tupleIJNS5_1CILi1EEES8_S8_EEENS6_IJNS7_ILi128EEENS7_ILi176EEESA_EEELi128ENS_10bfloat16_tEfNS_4arch4Sm90ELb0ELb0ELb1ELb1ELb0ELb0ELb0ELb1ELb1ELb1ELb0ELb0EEENS1_21CollectiveEpilogueFwdINS6_IJSA_SA_SB_EEES9_SD_SF_Li256ELb1ELb1ELb0ELb0EEENS1_36VarlenDynamicPersistentTileSchedulerILi128ELi176ELi256ELi128ELb0ELb1ELb1ELb0ELb1ELb1EEEEEEEEEvNT_6ParamsE)
        /*004c*/ 	.short	0x0380
        /*004e*/ 	.short	0x0a80


	//----- nvinfo : EIATTR_SW_WAR
	.align		4
.L_572:
        /*0050*/ 	.byte	0x04, 0x36
        /*0052*/ 	.short	(.L_574 - .L_573)
.L_573:
        /*0054*/ 	.word	0x00000008
.L_574:


//--------------------- .nv.info._ZN7cutlass13device_kernelIN5flash11enable_sm90INS1_16FlashAttnFwdSm90INS1_25CollectiveMainloopFwdSm90ILi2EN4cute5tupleIJNS5_1CILi1EEES8_S8_EEENS6_IJNS7_ILi128EEENS7_ILi176EEESA_EEELi128ENS_10bfloat16_tEfNS_4arch4Sm90ELb0ELb0ELb1ELb1ELb0ELb1ELb0ELb1ELb1ELb1ELb0ELb0EEENS1_21CollectiveEpilogueFwdINS6_IJSA_SA_SB_EEES9_SD_SF_Li256ELb1ELb1ELb0ELb0EEENS1_36VarlenDynamicPersistentTileSchedulerILi128ELi176ELi256ELi128ELb0ELb1ELb1ELb0ELb1ELb1EEEEEEEEEvNT_6ParamsE --------------------------
	.section	.nv.info._ZN7cutlass13device_kernelIN5flash11enable_sm90INS1_16FlashAttnFwdSm90INS1_25CollectiveMainloopFwdSm90ILi2EN4cute5tupleIJNS5_1CILi1EEES8_S8_EEENS6_IJNS7_ILi128EEENS7_ILi176EEESA_EEELi128ENS_10bfloat16_tEfNS_4arch4Sm90ELb0ELb0ELb1ELb1ELb0ELb1ELb0ELb1ELb1ELb1ELb0ELb0EEENS1_21CollectiveEpilogueFwdINS6_IJSA_SA_SB_EEES9_SD_SF_Li256ELb1ELb1ELb0ELb0EEENS1_36VarlenDynamicPersistentTileSchedulerILi128ELi176ELi256ELi128ELb0ELb1ELb1ELb0ELb1ELb1EEEEEEEEEvNT_6ParamsE,"",@"SHT_CUDA_INFO"
	.sectionflags	@""
	.align	4


	//----- nvinfo : EIATTR_CUDA_API_VERSION
	.align		4
        /*0000*/ 	.byte	0x04, 0x37
        /*0002*/ 	.short	(.L_576 - .L_575)
.L_575:
        /*0004*/ 	.word	0x00000082


	//----- nvinfo : EIATTR_KPARAM_INFO
	.align		4
.L_576:
        /*0008*/ 	.byte	0x04, 0x17
        /*000a*/ 	.short	(.L_578 - .L_577)
.L_577:
        /*000c*/ 	.word	0x00000000
        /*0010*/ 	.short	0x0000
        /*0012*/ 	.short	0x0000
        /*0014*/ 	.byte	0x00, 0xf0, 0x01, 0x2a


	//----- nvinfo : EIATTR_SPARSE_MMA_MASK
	.align		4
.L_578:
        /*0018*/ 	.byte	0x03, 0x50
        /*001a*/ 	.short	0x0000


	//----- nvinfo : EIATTR_MAXREG_COUNT
	.align		4
        /*001c*/ 	.byte	0x03, 0x1b
        /*001e*/ 	.short	0x00a8


	//----- nvinfo : EIATTR_MERCURY_ISA_VERSION
	.align		4
        /*0020*/ 	.byte	0x03, 0x5f
        /*0022*/ 	.short	0x0101


	//----- nvinfo : EIATTR_VRC_CTA_INIT_COUNT
	.align		4
        /*0024*/ 	.byte	0x02, 0x4a
	.zero		1
	.zero		1


	//----- nvinfo : EIATTR_EXIT_INSTR_OFFSETS
	.align		4
        /*0028*/ 	.byte	0x04, 0x1c
        /*002a*/ 	.short	(.L_580 - .L_579)


	//   ....[0]....
.L_579:
        /*002c*/ 	.word	0x00000010


	//----- nvinfo : EIATTR_MAX_THREADS
	.align		4
.L_580:
        /*0030*/ 	.byte	0x04, 0x05
        /*0032*/ 	.short	(.L_582 - .L_581)
.L_581:
        /*0034*/ 	.word	0x00000180
        /*0038*/ 	.word	0x00000001
        /*003c*/ 	.word	0x00000001


	//----- nvinfo : EIATTR_CBANK_PARAM_SIZE
	.align		4
.L_582:
        /*0040*/ 	.byte	0x03, 0x19
        /*0042*/ 	.short	0x0a80


	//----- nvinfo : EIATTR_PARAM_CBANK
	.align		4
        /*0044*/ 	.byte	0x04, 0x0a
        /*0046*/ 	.short	(.L_584 - .L_583)
	.align		4
.L_583:
        /*0048*/ 	.word	index@(.nv.constant0._ZN7cutlass13device_kernelIN5flash11enable_sm90INS1_16FlashAttnFwdSm90INS1_25CollectiveMainloopFwdSm90ILi2EN4cute5tupleIJNS5_1CILi1EEES8_S8_EEENS6_IJNS7_ILi128EEENS7_ILi176EEESA_EEELi128ENS_10bfloat16_tEfNS_4arch4Sm90ELb0ELb0ELb1ELb1ELb0ELb1ELb0ELb1ELb1ELb1ELb0ELb0EEENS1_21CollectiveEpilogueFwdINS6_IJSA_SA_SB_EEES9_SD_SF_Li256ELb1ELb1ELb0ELb0EEENS1_36VarlenDynamicPersistentTileSchedulerILi128ELi176ELi256ELi128ELb0ELb1ELb1ELb0ELb1ELb1EEEEEEEEEvNT_6ParamsE)
        /*004c*/ 	.short	0x0380
        /*004e*/ 	.short	0x0a80


	//----- nvinfo : EIATTR_SW_WAR
	.align		4
.L_584:
        /*0050*/ 	.byte	0x04, 0x36
        /*0052*/ 	.short	(.L_586 - .L_585)
.L_585:
        /*0054*/ 	.word	0x00000008
.L_586:


//--------------------- .nv.info._ZN7cutlass13device_kernelIN5flash11enable_sm90INS1_16FlashAttnFwdSm90INS1_25CollectiveMainloopFwdSm90ILi2EN4cute5tupleIJNS5_1CILi1EEES8_S8_EEENS6_IJNS7_ILi128EEESA_SA_EEELi128ENS_10bfloat16_tEfNS_4arch4Sm90ELb0ELb1ELb1ELb0ELb0ELb0ELb0ELb1ELb1ELb1ELb0ELb0EEENS1_21CollectiveEpilogueFwdISB_S9_SC_SE_Li256ELb0ELb1ELb0ELb0EEENS1_30DynamicPersistentTileSchedulerILi256ELi128ELb0ELb1ELb1EEEEEEEEEvNT_6ParamsE --------------------------
	.section	.nv.info._ZN7cutlass13device_kernelIN5flash11enable_sm90INS1_16FlashAttnFwdSm90INS1_25CollectiveMainloopFwdSm90ILi2EN4cute5tupleIJNS5_1CILi1EEES8_S8_EEENS6_IJNS7_ILi128EEESA_SA_EEELi128ENS_10bfloat16_tEfNS_4arch4Sm90ELb0ELb1ELb1ELb0ELb0ELb0ELb0ELb1ELb1ELb1ELb0ELb0EEENS1_21CollectiveEpilogueFwdISB_S9_SC_SE_Li256ELb0ELb1ELb0ELb0EEENS1_30DynamicPersistentTileSchedulerILi256ELi128ELb0ELb1ELb1EEEEEEEEEvNT_6ParamsE,"",@"SHT_CUDA_INFO"
	.sectionflags	@""
	.align	4


	//----- nvinfo : EIATTR_CUDA_API_VERSION
	.align		4
        /*0000*/ 	.byte	0x04, 0x37
        /*0002*/ 	.short	(.L_588 - .L_587)
.L_587:
        /*0004*/ 	.word	0x00000082


	//----- nvinfo : EIATTR_KPARAM_INFO
	.align		4
.L_588:
        /*0008*/ 	.byte	0x04, 0x17
        /*000a*/ 	.short	(.L_590 - .L_589)
.L_589:
        /*000c*/ 	.word	0x00000000
        /*0010*/ 	.short	0x0000
        /*0012*/ 	.short	0x0000
        /*0014*/ 	.byte	0x00, 0xf0, 0x01, 0x2a


	//----- nvinfo : EIATTR_SPARSE_MMA_MASK
	.align		4
.L_590:
        /*0018*/ 	.byte	0x03, 0x50
        /*001a*/ 	.short	0x0000


	//----- nvinfo : EIATTR_MAXREG_COUNT
	.align		4
        /*001c*/ 	.byte	0x03, 0x1b
        /*001e*/ 	.short	0x00a8


	//----- nvinfo : EIATTR_MERCURY_ISA_VERSION
	.align		4
        /*0020*/ 	.byte	0x03, 0x5f
        /*0022*/ 	.short	0x0101


	//----- nvinfo : EIATTR_VRC_CTA_INIT_COUNT
	.align		4
        /*0024*/ 	.byte	0x02, 0x4a
	.zero		1
	.zero		1


	//----- nvinfo : EIATTR_EXIT_INSTR_OFFSETS
	.align		4
        /*0028*/ 	.byte	0x04, 0x1c
        /*002a*/ 	.short	(.L_592 - .L_591)


	//   ....[0]....
.L_591:
        /*002c*/ 	.word	0x00000010


	//----- nvinfo : EIATTR_MAX_THREADS
	.align		4
.L_592:
        /*0030*/ 	.byte	0x04, 0x05
        /*0032*/ 	.short	(.L_594 - .L_593)
.L_593:
        /*0034*/ 	.word	0x00000180
        /*0038*/ 	.word	0x00000001
        /*003c*/ 	.word	0x00000001


	//----- nvinfo : EIATTR_CBANK_PARAM_SIZE
	.align		4
.L_594:
        /*0040*/ 	.byte	0x03, 0x19
        /*0042*/ 	.short	0x0a80


	//----- nvinfo : EIATTR_PARAM_CBANK
	.align		4
        /*0044*/ 	.byte	0x04, 0x0a
        /*0046*/ 	.short	(.L_596 - .L_595)
	.align		4
.L_595:
        /*0048*/ 	.word	index@(.nv.constant0._ZN7cutlass13device_kernelIN5flash11enable_sm90INS1_16FlashAttnFwdSm90INS1_25CollectiveMainloopFwdSm90ILi2EN4cute5tupleIJNS5_1CILi1EEES8_S8_EEENS6_IJNS7_ILi128EEESA_SA_EEELi128ENS_10bfloat16_tEfNS_4arch4Sm90ELb0ELb1ELb1ELb0ELb0ELb0ELb0ELb1ELb1ELb1ELb0ELb0EEENS1_21CollectiveEpilogueFwdISB_S9_SC_SE_Li256ELb0ELb1ELb0ELb0EEENS1_30DynamicPersistentTileSchedulerILi256ELi128ELb0ELb1ELb1EEEEEEEEEvNT_6ParamsE)
        /*004c*/ 	.short	0x0380
        /*004e*/ 	.short	0x0a80


	//----- nvinfo : EIATTR_SW_WAR
	.align		4
.L_596:
        /*0050*/ 	.byte	0x04, 0x36
        /*0052*/ 	.short	(.L_598 - .L_597)
.L_597:
        /*0054*/ 	.word	0x00000008
.L_598:


//--------------------- .nv.info._ZN7cutlass13device_kernelIN5flash11enable_sm90INS1_16FlashAttnFwdSm90INS1_25CollectiveMainloopFwdSm90ILi2EN4cute5tupleIJNS5_1CILi1EEES8_S8_EEENS6_IJNS7_ILi128EEESA_SA_EEELi128ENS_10bfloat16_tEfNS_4arch4Sm90ELb0ELb1ELb1ELb1ELb0ELb0ELb0ELb1ELb1ELb1ELb0ELb0EEENS1_21CollectiveEpilogueFwdISB_S9_SC_SE_Li256ELb1ELb1ELb0ELb0EEENS1_36VarlenDynamicPersistentTileSchedulerILi128ELi128ELi256ELi128ELb0ELb1ELb1ELb1ELb0ELb1EEEEEEEEEvNT_6ParamsE --------------------------
	.section	.nv.info._ZN7cutlass13device_kernelIN5flash11enable_sm90INS1_16FlashAttnFwdSm90INS1_25CollectiveMainloopFwdSm90ILi2EN4cute5tupleIJNS5_1CILi1EEES8_S8_EEENS6_IJNS7_ILi128EEESA_SA_EEELi128ENS_10bfloat16_tEfNS_4arch4Sm90ELb0ELb1ELb1ELb1ELb0ELb0ELb0ELb1ELb1ELb1ELb0ELb0EEENS1_21CollectiveEpilogueFwdISB_S9_SC_SE_Li256ELb1ELb1ELb0ELb0EEENS1_36VarlenDynamicPersistentTileSchedulerILi128ELi128ELi256ELi128ELb0ELb1ELb1ELb1ELb0ELb1EEEEEEEEEvNT_6ParamsE,"",@"SHT_CUDA_INFO"
	.sectionflags	@""
	.align	4


	//----- nvinfo : EIATTR_CUDA_API_VERSION
	.align		4
        /*0000*/ 	.byte	0x04, 0x37
        /*0002*/ 	.short	(.L_600 - .L_599)
.L_599:
        /*0004*/ 	.word	0x00000082


	//----- nvinfo : EIATTR_KPARAM_INFO
	.align		4
.L_600:
        /*0008*/ 	.byte	0x04, 0x17
        /*000a*/ 	.short	(.L_602 - .L_601)
.L_601:
        /*000c*/ 	.word	0x00000000
        /*0010*/ 	.short	0x0000
        /*0012*/ 	.short	0x0000
        /*0014*/ 	.byte	0x00, 0xf0, 0x01, 0x2a


	//----- nvinfo : EIATTR_SPARSE_MMA_MASK
	.align		4
.L_602:
        /*0018*/ 	.byte	0x03, 0x50
        /*001a*/ 	.short	0x0000


	//----- nvinfo : EIATTR_MAXREG_COUNT
	.align		4
        /*001c*/ 	.byte	0x03, 0x1b
        /*001e*/ 	.short	0x00a8


	//----- nvinfo : EIATTR_MERCURY_ISA_VERSION
	.align		4
        /*0020*/ 	.byte	0x03, 0x5f
        /*0022*/ 	.short	0x0101


	//----- nvinfo : EIATTR_VRC_CTA_INIT_COUNT
	.align		4
        /*0024*/ 	.byte	0x02, 0x4a
	.zero		1
	.zero		1


	//----- nvinfo : EIATTR_EXIT_INSTR_OFFSETS
	.align		4
        /*0028*/ 	.byte	0x04, 0x1c
        /*002a*/ 	.short	(.L_604 - .L_603)


	//   ....[0]....
.L_603:
        /*002c*/ 	.word	0x00000010


	//----- nvinfo : EIATTR_MAX_THREADS
	.align		4
.L_604:
        /*0030*/ 	.byte	0x04, 0x05
        /*0032*/ 	.short	(.L_606 - .L_605)
.L_605:
        /*0034*/ 	.word	0x00000180
        /*0038*/ 	.word	0x00000001
        /*003c*/ 	.word	0x00000001


	//----- nvinfo : EIATTR_CBANK_PARAM_SIZE
	.align		4
.L_606:
        /*0040*/ 	.byte	0x03, 0x19
        /*0042*/ 	.short	0x0a80


	//----- nvinfo : EIATTR_PARAM_CBANK
	.align		4
        /*0044*/ 	.byte	0x04, 0x0a
        /*0046*/ 	.short	(.L_608 - .L_607)
	.align		4
.L_607:
        /*0048*/ 	.word	index@(.nv.constant0._ZN7cutlass13device_kernelIN5flash11enable_sm90INS1_16FlashAttnFwdSm90INS1_25CollectiveMainloopFwdSm90ILi2EN4cute5tupleIJNS5_1CILi1EEES8_S8_EEENS6_IJNS7_ILi128EEESA_SA_EEELi128ENS_10bfloat16_tEfNS_4arch4Sm90ELb0ELb1ELb1ELb1ELb0ELb0ELb0ELb1ELb1ELb1ELb0ELb0EEENS1_21CollectiveEpilogueFwdISB_S9_SC_SE_Li256ELb1ELb1ELb0ELb0EEENS1_36VarlenDynamicPersistentTileSchedulerILi128ELi128ELi256ELi128ELb0ELb1ELb1ELb1ELb0ELb1EEEEEEEEEvNT_6ParamsE)
        /*004c*/ 	.short	0x0380
        /*004e*/ 	.short	0x0a80


	//----- nvinfo : EIATTR_SW_WAR
	.align		4
.L_608:
        /*0050*/ 	.byte	0x04, 0x36
        /*0052*/ 	.short	(.L_610 - .L_609)
.L_609:
        /*0054*/ 	.word	0x00000008
.L_610:


//--------------------- .nv.info._ZN7cutlass13device_kernelIN5flash11enable_sm90INS1_16FlashAttnFwdSm90INS1_25CollectiveMainloopFwdSm90ILi2EN4cute5tupleIJNS5_1CILi1EEES8_S8_EEENS6_IJNS7_ILi128EEESA_SA_EEELi128ENS_10bfloat16_tEfNS_4arch4Sm90ELb0ELb1ELb1ELb1ELb0ELb1ELb0ELb1ELb1ELb1ELb0ELb0EEENS1_21CollectiveEpilogueFwdISB_S9_SC_SE_Li256ELb1ELb1ELb0ELb0EEENS1_36VarlenDynamicPersistentTileSchedulerILi128ELi128ELi256ELi128ELb0ELb1ELb1ELb1ELb0ELb1EEEEEEEEEvNT_6ParamsE --------------------------
	.section	.nv.info._ZN7cutlass13device_kernelIN5flash11enable_sm90INS1_16FlashAttnFwdSm90INS1_25CollectiveMainloopFwdSm90ILi2EN4cute5tupleIJNS5_1CILi1EEES8_S8_EEENS6_IJNS7_ILi128EEESA_SA_EEELi128ENS_10bfloat16_tEfNS_4arch4Sm90ELb0ELb1ELb1ELb1ELb0ELb1ELb0ELb1ELb1ELb1ELb0ELb0EEENS1_21CollectiveEpilogueFwdISB_S9_SC_SE_Li256ELb1ELb1ELb0ELb0EEENS1_36VarlenDynamicPersistentTileSchedulerILi128ELi128ELi256ELi128ELb0ELb1ELb1ELb1ELb0ELb1EEEEEEEEEvNT_6ParamsE,"",@"SHT_CUDA_INFO"
	.sectionflags	@""
	.align	4


	//----- nvinfo : EIATTR_CUDA_API_VERSION
	.align		4
        /*0000*/ 	.byte	0x04, 0x37
        /*0002*/ 	.short	(.L_612 - .L_611)
.L_611:
        /*0004*/ 	.word	0x00000082


	//----- nvinfo : EIATTR_KPARAM_INFO
	.align		4
.L_612:
        /*0008*/ 	.byte	0x04, 0x17
        /*000a*/ 	.short	(.L_614 - .L_613)
.L_613:
        /*000c*/ 	.word	0x00000000
        /*0010*/ 	.short	0x0000
        /*0012*/ 	.short	0x0000
        /*0014*/ 	.byte	0x00, 0xf0, 0x01, 0x2a


	//----- nvinfo : EIATTR_SPARSE_MMA_MASK
	.align		4
.L_614:
        /*0018*/ 	.byte	0x03, 0x50
        /*001a*/ 	.short	0x0000


	//----- nvinfo : EIATTR_MAXREG_COUNT
	.align		4
        /*001c*/ 	.byte	0x03, 0x1b
        /*001e*/ 	.short	0x00a8


	//----- nvinfo : EIATTR_MERCURY_ISA_VERSION
	.align		4
        /*0020*/ 	.byte	0x03, 0x5f
        /*0022*/ 	.short	0x0101


	//----- nvinfo : EIATTR_VRC_CTA_INIT_COUNT
	.align		4
        /*0024*/ 	.byte	0x02, 0x4a
	.zero		1
	.zero		1


	//----- nvinfo : EIATTR_EXIT_INSTR_OFFSETS
	.align		4
        /*0028*/ 	.byte	0x04, 0x1c
        /*002a*/ 	.short	(.L_616 - .L_615)


	//   ....[0]....
.L_615:
        /*002c*/ 	.word	0x00000010


	//----- nvinfo : EIATTR_MAX_THREADS
	.align		4
.L_616:
        /*0030*/ 	.byte	0x04, 0x05
        /*0032*/ 	.short	(.L_618 - .L_617)
.L_617:
        /*0034*/ 	.word	0x00000180
        /*0038*/ 	.word	0x00000001
        /*003c*/ 	.word	0x00000001


	//----- nvinfo : EIATTR_CBANK_PARAM_SIZE
	.align		4
.L_618:
        /*0040*/ 	.byte	0x03, 0x19
        /*0042*/ 	.short	0x0a80


	//----- nvinfo : EIATTR_PARAM_CBANK
	.align		4
        /*0044*/ 	.byte	0x04, 0x0a
        /*0046*/ 	.short	(.L_620 - .L_619)
	.align		4
.L_619:
        /*0048*/ 	.word	index@(.nv.constant0._ZN7cutlass13device_kernelIN5flash11enable_sm90INS1_16FlashAttnFwdSm90INS1_25CollectiveMainloopFwdSm90ILi2EN4cute5tupleIJNS5_1CILi1EEES8_S8_EEENS6_IJNS7_ILi128EEESA_SA_EEELi128ENS_10bfloat16_tEfNS_4arch4Sm90ELb0ELb1ELb1ELb1ELb0ELb1ELb0ELb1ELb1ELb1ELb0ELb0EEENS1_21CollectiveEpilogueFwdISB_S9_SC_SE_Li256ELb1ELb1ELb0ELb0EEENS1_36VarlenDynamicPersistentTileSchedulerILi128ELi128ELi256ELi128ELb0ELb1ELb1ELb1ELb0ELb1EEEEEEEEEvNT_6ParamsE)
        /*004c*/ 	.short	0x0380
        /*004e*/ 	.short	0x0a80


	//----- nvinfo : EIATTR_SW_WAR
	.align		4
.L_620:
        /*0050*/ 	.byte	0x04, 0x36
        /*0052*/ 	.short	(.L_622 - .L_621)
.L_621:
        /*0054*/ 	.word	0x00000008
.L_622:


//--------------------- .nv.info._ZN7cutlass13device_kernelIN5flash11enable_sm90INS1_16FlashAttnFwdSm90INS1_25CollectiveMainloopFwdSm90ILi2EN4cute5tupleIJNS5_1CILi1EEES8_S8_EEENS6_IJNS7_ILi128EEESA_SA_EEELi128ENS_10bfloat16_tEfNS_4arch4Sm90ELb1ELb0ELb1ELb0ELb0ELb0ELb0ELb1ELb1ELb1ELb0ELb0EEENS1_21CollectiveEpilogueFwdISB_S9_SC_SE_Li256ELb0ELb1ELb0ELb0EEENS1_30DynamicPersistentTileSchedulerILi256ELi128ELb0ELb1ELb1EEEEEEEEEvNT_6ParamsE --------------------------
	.section	.nv.info._ZN7cutlass13device_kernelIN5flash11enable_sm90INS1_16FlashAttnFwdSm90INS1_25CollectiveMainloopFwdSm90ILi2EN4cute5tupleIJNS5_1CILi1EEES8_S8_EEENS6_IJNS7_ILi128EEESA_SA_EEELi128ENS_10bfloat16_tEfNS_4arch4Sm90ELb1ELb0ELb1ELb0ELb0ELb0ELb0ELb1ELb1ELb1ELb0ELb0EEENS1_21CollectiveEpilogueFwdISB_S9_SC_SE_Li256ELb0ELb1ELb0ELb0EEENS1_30DynamicPersistentTileSchedulerILi256ELi128ELb0ELb1ELb1EEEEEEEEEvNT_6ParamsE,"",@"SHT_CUDA_INFO"
	.sectionflags	@""
	.align	4


	//----- nvinfo : EIATTR_CUDA_API_VERSION
	.align		4
        /*0000*/ 	.byte	0x04, 0x37
        /*0002*/ 	.short	(.L_624 - .L_623)
.L_623:
        /*0004*/ 	.word	0x00000082


	//----- nvinfo : EIATTR_KPARAM_INFO
	.align		4
.L_624:
        /*0008*/ 	.byte	0x04, 0x17
        /*000a*/ 	.short	(.L_626 - .L_625)
.L_625:
        /*000c*/ 	.word	0x00000000
        /*0010*/ 	.short	0x0000
        /*0012*/ 	.short	0x0000
        /*0014*/ 	.byte	0x00, 0xf0, 0x01, 0x2a


	//----- nvinfo : EIATTR_SPARSE_MMA_MASK
	.align		4
.L_626:
        /*0018*/ 	.byte	0x03, 0x50
        /*001a*/ 	.short	0x0000


	//----- nvinfo : EIATTR_MAXREG_COUNT
	.align		4
        /*001c*/ 	.byte	0x03, 0x1b
        /*001e*/ 	.short	0x00a8


	//----- nvinfo : EIATTR_MERCURY_ISA_VERSION
	.align		4
        /*0020*/ 	.byte	0x03, 0x5f
        /*0022*/ 	.short	0x0101


	//----- nvinfo : EIATTR_VRC_CTA_INIT_COUNT
	.align		4
        /*0024*/ 	.byte	0x02, 0x4a
	.zero		1
	.zero		1


	//----- nvinfo : EIATTR_EXIT_INSTR_OFFSETS
	.align		4
        /*0028*/ 	.byte	0x04, 0x1c
        /*002a*/ 	.short	(.L_628 - .L_627)


	//   ....[0]....
.L_627:
        /*002c*/ 	.word	0x00000010


	//----- nvinfo : EIATTR_MAX_THREADS
	.align		4
.L_628:
        /*0030*/ 	.byte	0x04, 0x05
        /*0032*/ 	.short	(.L_630 - .L_629)
.L_629:
        /*0034*/ 	.word	0x00000180
        /*0038*/ 	.word	0x00000001
        /*003c*/ 	.word	0x00000001


	//----- nvinfo : EIATTR_CBANK_PARAM_SIZE
	.align		4
.L_630:
        /*0040*/ 	.byte	0x03, 0x19
        /*0042*/ 	.short	0x0a80


	//----- nvinfo : EIATTR_PARAM_CBANK
	.align		4
        /*0044*/ 	.byte	0x04, 0x0a
        /*0046*/ 	.short	(.L_632 - .L_631)
	.align		4
.L_631:
        /*0048*/ 	.word	index@(.nv.constant0._ZN7cutlass13device_kernelIN5flash11enable_sm90INS1_16FlashAttnFwdSm90INS1_25CollectiveMainloopFwdSm90ILi2EN4cute5tupleIJNS5_1CILi1EEES8_S8_EEENS6_IJNS7_ILi128EEESA_SA_EEELi128ENS_10bfloat16_tEfNS_4arch4Sm90ELb1ELb0ELb1ELb0ELb0ELb0ELb0ELb1ELb1ELb1ELb0ELb0EEENS1_21CollectiveEpilogueFwdISB_S9_SC_SE_Li256ELb0ELb1ELb0ELb0EEENS1_30DynamicPersistentTileSchedulerILi256ELi128ELb0ELb1ELb1EEEEEEEEEvNT_6ParamsE)
        /*004c*/ 	.short	0x0380
        /*004e*/ 	.short	0x0a80


	//----- nvinfo : EIATTR_SW_WAR
	.align		4
.L_632:
        /*0050*/ 	.byte	0x04, 0x36
        /*0052*/ 	.short	(.L_634 - .L_633)
.L_633:
        /*0054*/ 	.word	0x00000008
.L_634:


//--------------------- .nv.info._ZN7cutlass13device_kernelIN5flash11enable_sm90INS1_16FlashAttnFwdSm90INS1_25CollectiveMainloopFwdSm90ILi2EN4cute5tupleIJNS5_1CILi1EEES8_S8_EEENS6_IJNS7_ILi128EEESA_SA_EEELi128ENS_10bfloat16_tEfNS_4arch4Sm90ELb1ELb0ELb1ELb1ELb0ELb0ELb0ELb1ELb1ELb1ELb0ELb0EEENS1_21CollectiveEpilogueFwdISB_S9_SC_SE_Li256ELb1ELb1ELb0ELb0EEENS1_36VarlenDynamicPersistentTileSchedulerILi128ELi128ELi256ELi128ELb0ELb1ELb1ELb1ELb1ELb1EEEEEEEEEvNT_6ParamsE --------------------------
	.section	.nv.info._ZN7cutlass13device_kernelIN5flash11enable_sm90INS1_16FlashAttnFwdSm90INS1_25CollectiveMainloopFwdSm90ILi2EN4cute5tupleIJNS5_1CILi1EEES8_S8_EEENS6_IJNS7_ILi128EEESA_SA_EEELi128ENS_10bfloat16_tEfNS_4arch4Sm90ELb1ELb0ELb1ELb1ELb0ELb0ELb0ELb1ELb1ELb1ELb0ELb0EEENS1_21CollectiveEpilogueFwdISB_S9_SC_SE_Li256ELb1ELb1ELb0ELb0EEENS1_36VarlenDynamicPersistentTileSchedulerILi128ELi128ELi256ELi128ELb0ELb1ELb1ELb1ELb1ELb1EEEEEEEEEvNT_6ParamsE,"",@"SHT_CUDA_INFO"
	.sectionflags	@""
	.align	4


	//----- nvinfo : EIATTR_CUDA_API_VERSION
	.align		4
        /*0000*/ 	.byte	0x04, 0x37
        /*0002*/ 	.short	(.L_636 - .L_635)
.L_635:
        /*0004*/ 	.word	0x00000082


	//----- nvinfo : EIATTR_KPARAM_INFO
	.align		4
.L_636:
        /*0008*/ 	.byte	0x04, 0x17
        /*000a*/ 	.short	(.L_638 - .L_637)
.L_637:
        /*000c*/ 	.word	0x00000000
        /*0010*/ 	.short	0x0000
        /*0012*/ 	.short	0x0000
        /*0014*/ 	.byte	0x00, 0xf0, 0x01, 0x2a


	//----- nvinfo : EIATTR_SPARSE_MMA_MASK
	.align		4
.L_638:
        /*0018*/ 	.byte	0x03, 0x50
        /*001a*/ 	.short	0x0000


	//----- nvinfo : EIATTR_MAXREG_COUNT
	.align		4
        /*001c*/ 	.byte	0x03, 0x1b
        /*001e*/ 	.short	0x00a8


	//----- nvinfo : EIATTR_MERCURY_ISA_VERSION
	.align		4
        /*0020*/ 	.byte	0x03, 0x5f
        /*0022*/ 	.short	0x0101


	//----- nvinfo : EIATTR_VRC_CTA_INIT_COUNT
	.align		4
        /*0024*/ 	.byte	0x02, 0x4a
	.zero		1
	.zero		1


	//----- nvinfo : EIATTR_EXIT_INSTR_OFFSETS
	.align		4
        /*0028*/ 	.byte	0x04, 0x1c
        /*002a*/ 	.short	(.L_640 - .L_639)


	//   ....[0]....
.L_639:
        /*002c*/ 	.word	0x00000010


	//----- nvinfo : EIATTR_MAX_THREADS
	.align		4
.L_640:
        /*0030*/ 	.byte	0x04, 0x05
        /*0032*/ 	.short	(.L_642 - .L_641)
.L_641:
        /*0034*/ 	.word	0x00000180
        /*0038*/ 	.word	0x00000001
        /*003c*/ 	.word	0x00000001


	//----- nvinfo : EIATTR_CBANK_PARAM_SIZE
	.align		4
.L_642:
        /*0040*/ 	.byte	0x03, 0x19
        /*0042*/ 	.short	0x0a80


	//----- nvinfo : EIATTR_PARAM_CBANK
	.align		4
        /*0044*/ 	.byte	0x04, 0x0a
        /*0046*/ 	.short	(.L_644 - .L_643)
	.align		4
.L_643:
        /*0048*/ 	.word	index@(.nv.constant0._ZN7cutlass13device_kernelIN5flash11enable_sm90INS1_16FlashAttnFwdSm90INS1_25CollectiveMainloopFwdSm90ILi2EN4cute5tupleIJNS5_1CILi1EEES8_S8_EEENS6_IJNS7_ILi128EEESA_SA_EEELi128ENS_10bfloat16_tEfNS_4arch4Sm90ELb1ELb0ELb1ELb1ELb0ELb0ELb0ELb1ELb1ELb1ELb0ELb0EEENS1_21CollectiveEpilogueFwdISB_S9_SC_SE_Li256ELb1ELb1ELb0ELb0EEENS1_36VarlenDynamicPersistentTileSchedulerILi128ELi128ELi256ELi128ELb0ELb1ELb1ELb1ELb1ELb1EEEEEEEEEvNT_6ParamsE)
        /*004c*/ 	.short	0x0380
        /*004e*/ 	.short	0x0a80


	//----- nvinfo : EIATTR_SW_WAR
	.align		4
.L_644:
        /*0050*/ 	.byte	0x04, 0x36
        /*0052*/ 	.short	(.L_646 - .L_645)
.L_645:
        /*0054*/ 	.word	0x00000008
.L_646:


//--------------------- .nv.info._ZN7cutlass13device_kernelIN5flash11enable_sm90INS1_16FlashAttnFwdSm90INS1_25CollectiveMainloopFwdSm90ILi2EN4cute5tupleIJNS5_1CILi1EEES8_S8_EEENS6_IJNS7_ILi128EEESA_SA_EEELi128ENS_10bfloat16_tEfNS_4arch4Sm90ELb1ELb0ELb1ELb1ELb0ELb1ELb0ELb1ELb1ELb1ELb0ELb0EEENS1_21CollectiveEpilogueFwdISB_S9_SC_SE_Li256ELb1ELb1ELb0ELb0EEENS1_36VarlenDynamicPersistentTileSchedulerILi128ELi128ELi256ELi128ELb0ELb1ELb1ELb1ELb1ELb1EEEEEEEEEvNT_6ParamsE --------------------------
	.section	.nv.info._ZN7cutlass13device_kernelIN5flash11enable_sm90INS1_16FlashAttnFwdSm90INS1_25CollectiveMainloopFwdSm90ILi2EN4cute5tupleIJNS5_1CILi1EEES8_S8_EEENS6_IJNS7_ILi128EEESA_SA_EEELi128ENS_10bfloat16_tEfNS_4arch4Sm90ELb1ELb0ELb1ELb1ELb0ELb1ELb0ELb1ELb1ELb1ELb0ELb0EEENS1_21CollectiveEpilogueFwdISB_S9_SC_SE_Li256ELb1ELb1ELb0ELb0EEENS1_36VarlenDynamicPersistentTileSchedulerILi128ELi128ELi256ELi128ELb0ELb1ELb1ELb1ELb1ELb1EEEEEEEEEvNT_6ParamsE,"",@"SHT_CUDA_INFO"
	.sectionflags	@""
	.align	4


	//----- nvinfo : EIATTR_CUDA_API_VERSION
	.align		4
        /*0000*/ 	.byte	0x04, 0x37
        /*0002*/ 	.short	(.L_648 - .L_647)
.L_647:
        /*0004*/ 	.word	0x00000082


	//----- nvinfo : EIATTR_KPARAM_INFO
	.align		4
.L_648:
        /*0008*/ 	.byte	0x04, 0x17
        /*000a*/ 	.short	(.L_650 - .L_649)
.L_649:
        /*000c*/ 	.word	0x00000000
        /*0010*/ 	.short	0x0000
        /*0012*/ 	.short	0x0000
        /*0014*/ 	.byte	0x00, 0xf0, 0x01, 0x2a


	//----- nvinfo : EIATTR_SPARSE_MMA_MASK
	.align		4
.L_650:
        /*0018*/ 	.byte	0x03, 0x50
        /*001a*/ 	.short	0x0000


	//----- nvinfo : EIATTR_MAXREG_COUNT
	.align		4
        /*001c*/ 	.byte	0x03, 0x1b
        /*001e*/ 	.short	0x00a8


	//----- nvinfo : EIATTR_MERCURY_ISA_VERSION
	.align		4
        /*0020*/ 	.byte	0x03, 0x5f
        /*0022*/ 	.short	0x0101


	//----- nvinfo : EIATTR_VRC_CTA_INIT_COUNT
	.align		4
        /*0024*/ 	.byte	0x02, 0x4a
	.zero		1
	.zero		1


	//----- nvinfo : EIATTR_EXIT_INSTR_OFFSETS
	.align		4
        /*0028*/ 	.byte	0x04, 0x1c
        /*002a*/ 	.short	(.L_652 - .L_651)


	//   ....[0]....
.L_651:
        /*002c*/ 	.word	0x00000010


	//----- nvinfo : EIATTR_MAX_THREADS
	.align		4
.L_652:
        /*0030*/ 	.byte	0x04, 0x05
        /*0032*/ 	.short	(.L_654 - .L_653)
.L_653:
        /*0034*/ 	.word	0x00000180
        /*0038*/ 	.word	0x00000001
        /*003c*/ 	.word	0x00000001


	//----- nvinfo : EIATTR_CBANK_PARAM_SIZE
	.align		4
.L_654:
        /*0040*/ 	.byte	0x03, 0x19
        /*0042*/ 	.short	0x0a80


	//----- nvinfo : EIATTR_PARAM_CBANK
	.align		4
        /*0044*/ 	.byte	0x04, 0x0a
        /*0046*/ 	.short	(.L_656 - .L_655)
	.align		4
.L_655:
        /*0048*/ 	.word	index@(.nv.constant0._ZN7cutlass13device_kernelIN5flash11enable_sm90INS1_16FlashAttnFwdSm90INS1_25CollectiveMainloopFwdSm90ILi2EN4cute5tupleIJNS5_1CILi1EEES8_S8_EEENS6_IJNS7_ILi128EEESA_SA_EEELi128ENS_10bfloat16_tEfNS_4arch4Sm90ELb1ELb0ELb1ELb1ELb0ELb1ELb0ELb1ELb1ELb1ELb0ELb0EEENS1_21CollectiveEpilogueFwdISB_S9_SC_SE_Li256ELb1ELb1ELb0ELb0EEENS1_36VarlenDynamicPersistentTileSchedulerILi128ELi128ELi256ELi128ELb0ELb1ELb1ELb1ELb1ELb1EEEEEEEEEvNT_6ParamsE)
        /*004c*/ 	.short	0x0380
        /*004e*/ 	.short	0x0a80


	//----- nvinfo : EIATTR_SW_WAR
	.align		4
.L_656:
        /*0050*/ 	.byte	0x04, 0x36
        /*0052*/ 	.short	(.L_658 - .L_657)
.L_657:
        /*0054*/ 	.word	0x00000008
.L_658:


//--------------------- .nv.info._ZN7cutlass13device_kernelIN5flash11enable_sm90INS1_16FlashAttnFwdSm90INS1_25CollectiveMainloopFwdSm90ILi2EN4cute5tupleIJNS5_1CILi1EEES8_S8_EEENS6_IJNS7_ILi192EEENS7_ILi144EEENS7_ILi96EEEEEELi96ENS_10bfloat16_tEfNS_4arch4Sm90ELb0ELb0ELb1ELb0ELb0ELb0ELb0ELb0ELb1ELb1ELb0ELb0EEENS1_21CollectiveEpilogueFwdINS6_IJSA_SC_SB_EEES9_SE_SG_Li384ELb0ELb1ELb0ELb0EEENS1_29StaticPersistentTileSchedulerILb0EEEEEEEEEvNT_6ParamsE --------------------------
	.section	.nv.info._ZN7cutlass13device_kernelIN5flash11enable_sm90INS1_16FlashAttnFwdSm90INS1_25CollectiveMainloopFwdSm90ILi2EN4cute5tupleIJNS5_1CILi1EEES8_S8_EEENS6_IJNS7_ILi192EEENS7_ILi144EEENS7_ILi96EEEEEELi96ENS_10bfloat16_tEfNS_4arch4Sm90ELb0ELb0ELb1ELb0ELb0ELb0ELb0ELb0ELb1ELb1ELb0ELb0EEENS1_21CollectiveEpilogueFwdINS6_IJSA_SC_SB_EEES9_SE_SG_Li384ELb0ELb1ELb0ELb0EEENS1_29StaticPersistentTileSchedulerILb0EEEEEEEEEvNT_6ParamsE,"",@"SHT_CUDA_INFO"
	.sectionflags	@""
	.align	4


	//----- nvinfo : EIATTR_CUDA_API_VERSION
	.align		4
        /*0000*/ 	.byte	0x04, 0x37
        /*0002*/ 	.short	(.L_660 - .L_659)
.L_659:
        /*0004*/ 	.word	0x00000082


	//----- nvinfo : EIATTR_KPARAM_INFO
	.align		4
.L_660:
        /*0008*/ 	.byte	0x04, 0x17
        /*000a*/ 	.short	(.L_662 - .L_661)
.L_661:
        /*000c*/ 	.word	0x00000000
        /*0010*/ 	.short	0x0000
        /*0012*/ 	.short	0x0000
        /*0014*/ 	.byte	0x00, 0xf0, 0x01, 0x28


	//----- nvinfo : EIATTR_SPARSE_MMA_MASK
	.align		4
.L_662:
        /*0018*/ 	.byte	0x03, 0x50
        /*001a*/ 	.short	0x0000


	//----- nvinfo : EIATTR_MAXREG_COUNT
	.align		4
        /*001c*/ 	.byte	0x03, 0x1b
        /*001e*/ 	.short	0x0080


	//----- nvinfo : EIATTR_MERCURY_ISA_VERSION
	.align		4
        /*0020*/ 	.byte	0x03, 0x5f
        /*0022*/ 	.short	0x0101


	//----- nvinfo : EIATTR_VRC_CTA_INIT_COUNT
	.align		4
        /*0024*/ 	.byte	0x02, 0x4a
	.zero		1
	.zero		1


	//----- nvinfo : EIATTR_EXIT_INSTR_OFFSETS
	.align		4
        /*0028*/ 	.byte	0x04, 0x1c
        /*002a*/ 	.short	(.L_664 - .L_663)


	//   ....[0]....
.L_663:
        /*002c*/ 	.word	0x00000010


	//----- nvinfo : EIATTR_MAX_THREADS
	.align		4
.L_664:
        /*0030*/ 	.byte	0x04, 0x05
        /*0032*/ 	.short	(.L_666 - .L_665)
.L_665:
        /*0034*/ 	.word	0x00000200
        /*0038*/ 	.word	0x00000001
        /*003c*/ 	.word	0x00000001


	//----- nvinfo : EIATTR_CBANK_PARAM_SIZE
	.align		4
.L_666:
        /*0040*/ 	.byte	0x03, 0x19
        /*0042*/ 	.short	0x0a00


	//----- nvinfo : EIATTR_PARAM_CBANK
	.align		4
        /*0044*/ 	.byte	0x04, 0x0a
        /*0046*/ 	.short	(.L_668 - .L_667)
	.align		4
.L_667:
        /*0048*/ 	.word	index@(.nv.constant0._ZN7cutlass13device_kernelIN5flash11enable_sm90INS1_16FlashAttnFwdSm90INS1_25CollectiveMainloopFwdSm90ILi2EN4cute5tupleIJNS5_1CILi1EEES8_S8_EEENS6_IJNS7_ILi192EEENS7_ILi144EEENS7_ILi96EEEEEELi96ENS_10bfloat16_tEfNS_4arch4Sm90ELb0ELb0ELb1ELb0ELb0ELb0ELb0ELb0ELb1ELb1ELb0ELb0EEENS1_21CollectiveEpilogueFwdINS6_IJSA_SC_SB_EEES9_SE_SG_Li384ELb0ELb1ELb0ELb0EEENS1_29StaticPersistentTileSchedulerILb0EEEEEEEEEvNT_6ParamsE)
        /*004c*/ 	.short	0x0380
        /*004e*/ 	.short	0x0a00


	//----- nvinfo : EIATTR_SW_WAR
	.align		4
.L_668:
        /*0050*/ 	.byte	0x04, 0x36
        /*0052*/ 	.short	(.L_670 - .L_669)
.L_669:
        /*0054*/ 	.word	0x00000008
.L_670:


//--------------------- .nv.info._ZN7cutlass13device_kernelIN5flash11enable_sm90INS1_16FlashAttnFwdSm90INS1_25CollectiveMainloopFwdSm90ILi2EN4cute5tupleIJNS5_1CILi1EEES8_S8_EEENS6_IJNS7_ILi192EEENS7_ILi144EEENS7_ILi96EEEEEELi96ENS_10bfloat16_tEfNS_4arch4Sm90ELb0ELb0ELb1ELb1ELb0ELb0ELb0ELb0ELb1ELb1ELb0ELb0EEENS1_21CollectiveEpilogueFwdINS6_IJSA_SC_SB_EEES9_SE_SG_Li384ELb1ELb1ELb0ELb0EEENS1_36VarlenDynamicPersistentTileSchedulerILi192ELi144ELi384ELi128ELb0ELb1ELb1ELb0ELb1ELb1EEEEEEEEEvNT_6ParamsE --------------------------
	.section	.nv.info._ZN7cutlass13device_kernelIN5flash11enable_sm90INS1_16FlashAttnFwdSm90INS1_25CollectiveMainloopFwdSm90ILi2EN4cute5tupleIJNS5_1CILi1EEES8_S8_EEENS6_IJNS7_ILi192EEENS7_ILi144EEENS7_ILi96EEEEEELi96ENS_10bfloat16_tEfNS_4arch4Sm90ELb0ELb0ELb1ELb1ELb0ELb0ELb0ELb0ELb1ELb1ELb0ELb0EEENS1_21CollectiveEpilogueFwdINS6_IJSA_SC_SB_EEES9_SE_SG_Li384ELb1ELb1ELb0ELb0EEENS1_36VarlenDynamicPersistentTileSchedulerILi192ELi144ELi384ELi128ELb0ELb1ELb1ELb0ELb1ELb1EEEEEEEEEvNT_6ParamsE,"",@"SHT_CUDA_INFO"
	.sectionflags	@""
	.align	4


	//----- nvinfo : EIATTR_CUDA_API_VERSION
	.align		4
        /*0000*/ 	.byte	0x04, 0x37
        /*0002*/ 	.short	(.L_672 - .L_671)
.L_671:
        /*0004*/ 	.word	0x00000082


	//----- nvinfo : EIATTR_KPARAM_INFO
	.align		4
.L_672:
        /*0008*/ 	.byte	0x04, 0x17
        /*000a*/ 	.short	(.L_674 - .L_673)
.L_673:
        /*000c*/ 	.word	0x00000000
        /*0010*/ 	.short	0x0000
        /*0012*/ 	.short	0x0000
        /*0014*/ 	.byte	0x00, 0xf0, 0x01, 0x2a


	//----- nvinfo : EIATTR_SPARSE_MMA_MASK
	.align		4
.L_674:
        /*0018*/ 	.byte	0x03, 0x50
        /*001a*/ 	.short	0x0000


	//----- nvinfo : EIATTR_MAXREG_COUNT
	.align		4
        /*001c*/ 	.byte	0x03, 0x1b
        /*001e*/ 	.short	0x0080


	//----- nvinfo : EIATTR_MERCURY_ISA_VERSION
	.align		4
        /*0020*/ 	.byte	0x03, 0x5f
        /*0022*/ 	.short	0x0101


	//----- nvinfo : EIATTR_VRC_CTA_INIT_COUNT
	.align		4
        /*0024*/ 	.byte	0x02, 0x4a
	.zero		1
	.zero		1


	//----- nvinfo : EIATTR_EXIT_INSTR_OFFSETS
	.align		4
        /*0028*/ 	.byte	0x04, 0x1c
        /*002a*/ 	.short	(.L_676 - .L_675)


	//   ....[0]....
.L_675:
        /*002c*/ 	.word	0x00000010


	//----- nvinfo : EIATTR_MAX_THREADS
	.align		4
.L_676:
        /*0030*/ 	.byte	0x04, 0x05
        /*0032*/ 	.short	(.L_678 - .L_677)
.L_677:
        /*0034*/ 	.word	0x00000200
        /*0038*/ 	.word	0x00000001
        /*003c*/ 	.word	0x00000001


	//----- nvinfo : EIATTR_CBANK_PARAM_SIZE
	.align		4
.L_678:
        /*0040*/ 	.byte	0x03, 0x19
        /*0042*/ 	.short	0x0a80


	//----- nvinfo : EIATTR_PARAM_CBANK
	.align		4
        /*0044*/ 	.byte	0x04, 0x0a
        /*0046*/ 	.short	(.L_680 - .L_679)
	.align		4
.L_679:
        /*0048*/ 	.word	index@(.nv.constant0._ZN7cutlass13device_kernelIN5flash11enable_sm90INS1_16FlashAttnFwdSm90INS1_25CollectiveMainloopFwdSm90ILi2EN4cute5tupleIJNS5_1CILi1EEES8_S8_EEENS6_IJNS7_ILi192EEENS7_ILi144EEENS7_ILi96EEEEEELi96ENS_10bfloat16_tEfNS_4arch4Sm90ELb0ELb0ELb1ELb1ELb0ELb0ELb0ELb0ELb1ELb1ELb0ELb0EEENS1_21CollectiveEpilogueFwdINS6_IJSA_SC_SB_EEES9_SE_SG_Li384ELb1ELb1ELb0ELb0EEENS1_36VarlenDynamicPersistentTileSchedulerILi192ELi144ELi384ELi128ELb0ELb1ELb1ELb0ELb1ELb1EEEEEEEEEvNT_6ParamsE)
        /*004c*/ 	.short	0x0380
        /*004e*/ 	.short	0x0a80


	//----- nvinfo : EIATTR_SW_WAR
	.align		4
.L_680:
        /*0050*/ 	.byte	0x04, 0x36
        /*0052*/ 	.short	(.L_682 - .L_681)
.L_681:
        /*0054*/ 	.word	0x00000008
.L_682:


//--------------------- .nv.info._ZN7cutlass13device_kernelIN5flash11enable_sm90INS1_16FlashAttnFwdSm90INS1_25CollectiveMainloopFwdSm90ILi2EN4cute5tupleIJNS5_1CILi1EEES8_S8_EEENS6_IJNS7_ILi192EEENS7_ILi144EEENS7_ILi96EEEEEELi96ENS_10bfloat16_tEfNS_4arch4Sm90ELb0ELb0ELb1ELb1ELb0ELb1ELb0ELb0ELb1ELb1ELb0ELb0EEENS1_21CollectiveEpilogueFwdINS6_IJSA_SC_SB_EEES9_SE_SG_Li384ELb1ELb1ELb0ELb0EEENS1_36VarlenDynamicPersistentTileSchedulerILi192ELi144ELi384ELi128ELb0ELb1ELb1ELb0ELb1ELb1EEEEEEEEEvNT_6ParamsE --------------------------
	.section	.nv.info._ZN7cutlass13device_kernelIN5flash11enable_sm90INS1_16FlashAttnFwdSm90INS1_25CollectiveMainloopFwdSm90ILi2EN4cute5tupleIJNS5_1CILi1EEES8_S8_EEENS6_IJNS7_ILi192EEENS7_ILi144EEENS7_ILi96EEEEEELi96ENS_10bfloat16_tEfNS_4arch4Sm90ELb0ELb0ELb1ELb1ELb0ELb1ELb0ELb0ELb1ELb1ELb0ELb0EEENS1_21CollectiveEpilogueFwdINS6_IJSA_SC_SB_EEES9_SE_SG_Li384ELb1ELb1ELb0ELb0EEENS1_36VarlenDynamicPersistentTileSchedulerILi192ELi144ELi384ELi128ELb0ELb1ELb1ELb0ELb1ELb1EEEEEEEEEvNT_6ParamsE,"",@"SHT_CUDA_INFO"
	.sectionflags	@""
	.align	4


	//----- nvinfo : EIATTR_CUDA_API_VERSION
	.align		4
        /*0000*/ 	.byte	0x04, 0x37
        /*0002*/ 	.short	(.L_684 - .L_683)
.L_683:
        /*0004*/ 	.word	0x00000082


	//----- nvinfo : EIATTR_KPARAM_INFO
	.align		4
.L_684:
        /*0008*/ 	.byte	0x04, 0x17
        /*000a*/ 	.short	(.L_686 - .L_685)
.L_685:
        /*000c*/ 	.word	0x00000000
        /*0010*/ 	.short	0x0000
        /*0012*/ 	.short	0x0000
        /*0014*/ 	.byte	0x00, 0xf0, 0x01, 0x2a


	//----- nvinfo : EIATTR_SPARSE_MMA_MASK
	.align		4
.L_686:
        /*0018*/ 	.byte	0x03, 0x50
        /*001a*/ 	.short	0x0000


	//----- nvinfo : EIATTR_MAXREG_COUNT
	.align		4
        /*001c*/ 	.byte	0x03, 0x1b
        /*001e*/ 	.short	0x0080


	//----- nvinfo : EIATTR_MERCURY_ISA_VERSION
	.align		4
        /*0020*/ 	.byte	0x03, 0x5f
        /*0022*/ 	.short	0x0101


	//----- nvinfo : EIATTR_VRC_CTA_INIT_COUNT
	.align		4
        /*0024*/ 	.byte	0x02, 0x4a
	.zero		1
	.zero		1


	//----- nvinfo : EIATTR_EXIT_INSTR_OFFSETS
	.align		4
        /*0028*/ 	.byte	0x04, 0x1c
        /*002a*/ 	.short	(.L_688 - .L_687)


	//   ....[0]....
.L_687:
        /*002c*/ 	.word	0x00000010


	//----- nvinfo : EIATTR_MAX_THREADS
	.align		4
.L_688:
        /*0030*/ 	.byte	0x04, 0x05
        /*0032*/ 	.short	(.L_690 - .L_689)
.L_689:
        /*0034*/ 	.word	0x00000200
        /*0038*/ 	.word	0x00000001
        /*003c*/ 	.word	0x00000001


	//----- nvinfo : EIATTR_CBANK_PARAM_SIZE
	.align		4
.L_690:
        /*0040*/ 	.byte	0x03, 0x19
        /*0042*/ 	.short	0x0a80


	//----- nvinfo : EIATTR_PARAM_CBANK
	.align		4
        /*0044*/ 	.byte	0x04, 0x0a
        /*0046*/ 	.short	(.L_692 - .L_691)
	.align		4
.L_691:
        /*0048*/ 	.word	index@(.nv.constant0._ZN7cutlass13device_kernelIN5flash11enable_sm90INS1_16FlashAttnFwdSm90INS1_25CollectiveMainloopFwdSm90ILi2EN4cute5tupleIJNS5_1CILi1EEES8_S8_EEENS6_IJNS7_ILi192EEENS7_ILi144EEENS7_ILi96EEEEEELi96ENS_10bfloat16_tEfNS_4arch4Sm90ELb0ELb0ELb1ELb1ELb0ELb1ELb0ELb0ELb1ELb1ELb0ELb0EEENS1_21CollectiveEpilogueFwdINS6_IJSA_SC_SB_EEES9_SE_SG_Li384ELb1ELb1ELb0ELb0EEENS1_36VarlenDynamicPersistentTileSchedulerILi192ELi144ELi384ELi128ELb0ELb1ELb1ELb0ELb1ELb1EEEEEEEEEvNT_6ParamsE)
        /*004c*/ 	.short	0x0380
        /*004e*/ 	.short	0x0a80


	//----- nvinfo : EIATTR_SW_WAR
	.align		4
.L_692:
        /*0050*/ 	.byte	0x04, 0x36
        /*0052*/ 	.short	(.L_694 - .L_693)
.L_693:
        /*0054*/ 	.word	0x00000008
.L_694:


//--------------------- .nv.info._ZN7cutlass13device_kernelIN5flash11enable_sm90INS1_16FlashAttnFwdSm90INS1_25CollectiveMainloopFwdSm90ILi2EN4cute5tupleIJNS5_1CILi1EEES8_S8_EEENS6_IJNS7_ILi192EEENS7_ILi128EEENS7_ILi96EEEEEELi96ENS_10bfloat16_tEfNS_4arch4Sm90ELb0ELb1ELb1ELb0ELb0ELb0ELb0ELb0ELb1ELb1ELb0ELb0EEENS1_21CollectiveEpilogueFwdINS6_IJSA_SC_SB_EEES9_SE_SG_Li384ELb0ELb1ELb0ELb0EEENS1_30DynamicPersistentTileSchedulerILi384ELi128ELb0ELb1ELb1EEEEEEEEEvNT_6ParamsE --------------------------
	.section	.nv.info._ZN7cutlass13device_kernelIN5flash11enable_sm90INS1_16FlashAttnFwdSm90INS1_25CollectiveMainloopFwdSm90ILi2EN4cute5tupleIJNS5_1CILi1EEES8_S8_EEENS6_IJNS7_ILi192EEENS7_ILi128EEENS7_ILi96EEEEEELi96ENS_10bfloat16_tEfNS_4arch4Sm90ELb0ELb1ELb1ELb0ELb0ELb0ELb0ELb0ELb1ELb1ELb0ELb0EEENS1_21CollectiveEpilogueFwdINS6_IJSA_SC_SB_EEES9_SE_SG_Li384ELb0ELb1ELb0ELb0EEENS1_30DynamicPersistentTileSchedulerILi384ELi128ELb0ELb1ELb1EEEEEEEEEvNT_6ParamsE,"",@"SHT_CUDA_INFO"
	.sectionflags	@""
	.align	4


	//----- nvinfo : EIATTR_CUDA_API_VERSION
	.align		4
        /*0000*/ 	.byte	0x04, 0x37
        /*0002*/ 	.short	(.L_696 - .L_695)
.L_695:
        /*0004*/ 	.word	0x00000082


	//----- nvinfo : EIATTR_KPARAM_INFO
	.align		4
.L_696:
        /*0008*/ 	.byte	0x04, 0x17
        /*000a*/ 	.short	(.L_698 - .L_697)
.L_697:
        /*000c*/ 	.word	0x00000000
        /*0010*/ 	.short	0x0000
        /*0012*/ 	.short	0x0000
        /*0014*/ 	.byte	0x00, 0xf0, 0x01, 0x2a


	//----- nvinfo : EIATTR_SPARSE_MMA_MASK
	.align		4
.L_698:
        /*0018*/ 	.byte	0x03, 0x50
        /*001a*/ 	.short	0x0000


	//----- nvinfo : EIATTR_MAXREG_COUNT
	.align		4
        /*001c*/ 	.byte	0x03, 0x1b
        /*001e*/ 	.short	0x0080


	//----- nvinfo : EIATTR_MERCURY_ISA_VERSION
	.align		4
        /*0020*/ 	.byte	0x03, 0x5f
        /*0022*/ 	.short	0x0101


	//----- nvinfo : EIATTR_VRC_CTA_INIT_COUNT
	.align		4
        /*0024*/ 	.byte	0x02, 0x4a
	.zero		1
	.zero		1


	//----- nvinfo : EIATTR_EXIT_INSTR_OFFSETS
	.align		4
        /*0028*/ 	.byte	0x04, 0x1c
        /*002a*/ 	.short	(.L_700 - .L_699)


	//   ....[0]....
.L_699:
        /*002c*/ 	.word	0x00000010


	//----- nvinfo : EIATTR_MAX_THREADS
	.align		4
.L_700:
        /*0030*/ 	.byte	0x04, 0x05
        /*0032*/ 	.short	(.L_702 - .L_701)
.L_701:
        /*0034*/ 	.word	0x00000200
        /*0038*/ 	.word	0x00000001
        /*003c*/ 	.word	0x00000001


	//----- nvinfo : EIATTR_CBANK_PARAM_SIZE
	.align		4
.L_702:
        /*0040*/ 	.byte	0x03, 0x19
        /*0042*/ 	.short	0x0a80


	//----- nvinfo : EIATTR_PARAM_CBANK
	.align		4
        /*0044*/ 	.byte	0x04, 0x0a
        /*0046*/ 	.short	(.L_704 - .L_703)
	.align		4
.L_703:
        /*0048*/ 	.word	index@(.nv.constant0._ZN7cutlass13device_kernelIN5flash11enable_sm90INS1_16FlashAttnFwdSm90INS1_25CollectiveMainloopFwdSm90ILi2EN4cute5tupleIJNS5_1CILi1EEES8_S8_EEENS6_IJNS7_ILi192EEENS7_ILi128EEENS7_ILi96EEEEEELi96ENS_10bfloat16_tEfNS_4arch4Sm90ELb0ELb1ELb1ELb0ELb0ELb0ELb0ELb0ELb1ELb1ELb0ELb0EEENS1_21CollectiveEpilogueFwdINS6_IJSA_SC_SB_EEES9_SE_SG_Li384ELb0ELb1ELb0ELb0EEENS1_30DynamicPersistentTileSchedulerILi384ELi128ELb0ELb1ELb1EEEEEEEEEvNT_6ParamsE)
        /*004c*/ 	.short	0x0380
        /*004e*/ 	.short	0x0a80


	//----- nvinfo : EIATTR_SW_WAR
	.align		4
.L_704:
        /*0050*/ 	.byte	0x04, 0x36
        /*0052*/ 	.short	(.L_706 - .L_705)
.L_705:
        /*0054*/ 	.word	0x00000008
.L_706:


//--------------------- .nv.info._ZN7cutlass13device_kernelIN5flash11enable_sm90INS1_16FlashAttnFwdSm90INS1_25CollectiveMainloopFwdSm90ILi2EN4cute5tupleIJNS5_1CILi1EEES8_S8_EEENS6_IJNS7_ILi192EEENS7_ILi128EEENS7_ILi96EEEEEELi96ENS_10bfloat16_tEfNS_4arch4Sm90ELb0ELb1ELb1ELb1ELb0ELb0ELb0ELb0ELb1ELb1ELb0ELb0EEENS1_21CollectiveEpilogueFwdINS6_IJSA_SC_SB_EEES9_SE_SG_Li384ELb1ELb1ELb0ELb0EEENS1_36VarlenDynamicPersistentTileSchedulerILi192ELi128ELi384ELi128ELb0ELb1ELb1ELb1ELb0ELb1EEEEEEEEEvNT_6ParamsE --------------------------
	.section	.nv.info._ZN7cutlass13device_kernelIN5flash11enable_sm90INS1_16FlashAttnFwdSm90INS1_25CollectiveMainloopFwdSm90ILi2EN4cute5tupleIJNS5_1CILi1EEES8_S8_EEENS6_IJNS7_ILi192EEENS7_ILi128EEENS7_ILi96EEEEEELi96ENS_10bfloat16_tEfNS_4arch4Sm90ELb0ELb1ELb1ELb1ELb0ELb0ELb0ELb0ELb1ELb1ELb0ELb0EEENS1_21CollectiveEpilogueFwdINS6_IJSA_SC_SB_EEES9_SE_SG_Li384ELb1ELb1ELb0ELb0EEENS1_36VarlenDynamicPersistentTileSchedulerILi192ELi128ELi384ELi128ELb0ELb1ELb1ELb1ELb0ELb1EEEEEEEEEvNT_6ParamsE,"",@"SHT_CUDA_INFO"
	.sectionflags	@""
	.align	4


	//----- nvinfo : EIATTR_CUDA_API_VERSION
	.align		4
        /*0000*/ 	.byte	0x04, 0x37
        /*0002*/ 	.short	(.L_708 - .L_707)
.L_707:
        /*0004*/ 	.word	0x00000082


	//----- nvinfo : EIATTR_KPARAM_INFO
	.align		4
.L_708:
        /*0008*/ 	.byte	0x04, 0x17
        /*000a*/ 	.short	(.L_710 - .L_709)
.L_709:
        /*000c*/ 	.word	0x00000000
        /*0010*/ 	.short	0x0000
        /*0012*/ 	.short	0x0000
        /*0014*/ 	.byte	0x00, 0xf0, 0x01, 0x2a


	//----- nvinfo : EIATTR_SPARSE_MMA_MASK
	.align		4
.L_710:
        /*0018*/ 	.byte	0x03, 0x50
        /*001a*/ 	.short	0x0000


	//----- nvinfo : EIATTR_MAXREG_COUNT
	.align		4
        /*001c*/ 	.byte	0x03, 0x1b
        /*001e*/ 	.short	0x0080


	//----- nvinfo : EIATTR_MERCURY_ISA_VERSION
	.align		4
        /*0020*/ 	.byte	0x03, 0x5f
        /*0022*/ 	.short	0x0101


	//----- nvinfo : EIATTR_VRC_CTA_INIT_COUNT
	.align		4
        /*0024*/ 	.byte	0x02, 0x4a
	.zero		1
	.zero		1


	//----- nvinfo : EIATTR_EXIT_INSTR_OFFSETS
	.align		4
        /*0028*/ 	.byte	0x04, 0x1c
        /*002a*/ 	.short	(.L_712 - .L_711)


	//   ....[0]....
.L_711:
        /*002c*/ 	.word	0x00000010


	//----- nvinfo : EIATTR_MAX_THREADS
	.align		4
.L_712:
        /*0030*/ 	.byte	0x04, 0x05
        /*0032*/ 	.short	(.L_714 - .L_713)
.L_713:
        /*0034*/ 	.word	0x00000200
        /*0038*/ 	.word	0x00000001
        /*003c*/ 	.word	0x00000001


	//----- nvinfo : EIATTR_CBANK_PARAM_SIZE
	.align		4
.L_714:
        /*0040*/ 	.byte	0x03, 0x19
        /*0042*/ 	.short	0x0a80


	//----- nvinfo : EIATTR_PARAM_CBANK
	.align		4
        /*0044*/ 	.byte	0x04, 0x0a
        /*0046*/ 	.short	(.L_716 - .L_715)
	.align		4
.L_715:
        /*0048*/ 	.word	index@(.nv.constant0._ZN7cutlass13device_kernelIN5flash11enable_sm90INS1_16FlashAttnFwdSm90INS1_25CollectiveMainloopFwdSm90ILi2EN4cute5tupleIJNS5_1CILi1EEES8_S8_EEENS6_IJNS7_ILi192EEENS7_ILi128EEENS7_ILi96EEEEEELi96ENS_10bfloat16_tEfNS_4arch4Sm90ELb0ELb1ELb1ELb1ELb0ELb0ELb0ELb0ELb1ELb1ELb0ELb0EEENS1_21CollectiveEpilogueFwdINS6_IJSA_SC_SB_EEES9_SE_SG_Li384ELb1ELb1ELb0ELb0EEENS1_36VarlenDynamicPersistentTileSchedulerILi192ELi128ELi384ELi128ELb0ELb1ELb1ELb1ELb0ELb1EEEEEEEEEvNT_6ParamsE)
        /*004c*/ 	.short	0x0380
        /*004e*/ 	.short	0x0a80


	//----- nvinfo : EIATTR_SW_WAR
	.align		4
.L_716:
        /*0050*/ 	.byte	0x04, 0x36
        /*0052*/ 	.short	(.L_718 - .L_717)
.L_717:
        /*0054*/ 	.word	0x00000008
.L_718:


//--------------------- .nv.info._ZN7cutlass13device_kernelIN5flash11enable_sm90INS1_16FlashAttnFwdSm90INS1_25CollectiveMainloopFwdSm90ILi2EN4cute5tupleIJNS5_1CILi1EEES8_S8_EEENS6_IJNS7_ILi192EEENS7_ILi128EEENS7_ILi96EEEEEELi96ENS_10bfloat16_tEfNS_4arch4Sm90ELb0ELb1ELb1ELb1ELb0ELb1ELb0ELb0ELb1ELb1ELb0ELb0EEENS1_21CollectiveEpilogueFwdINS6_IJSA_SC_SB_EEES9_SE_SG_Li384ELb1ELb1ELb0ELb0EEENS1_36VarlenDynamicPersistentTileSchedulerILi192ELi128ELi384ELi128ELb0ELb1ELb1ELb1ELb0ELb1EEEEEEEEEvNT_6ParamsE --------------------------
	.section	.nv.info._ZN7cutlass13device_kernelIN5flash11enable_sm90INS1_16FlashAttnFwdSm90INS1_25CollectiveMainloopFwdSm90ILi2EN4cute5tupleIJNS5_1CILi1EEES8_S8_EEENS6_IJNS7_ILi192EEENS7_ILi128EEENS7_ILi96EEEEEELi96ENS_10bfloat16_tEfNS_4arch4Sm90ELb0ELb1ELb1ELb1ELb0ELb1ELb0ELb0ELb1ELb1ELb0ELb0EEENS1_21CollectiveEpilogueFwdINS6_IJSA_SC_SB_EEES9_SE_SG_Li384ELb1ELb1ELb0ELb0EEENS1_36VarlenDynamicPersistentTileSchedulerILi192ELi128ELi384ELi128ELb0ELb1ELb1ELb1ELb0ELb1EEEEEEEEEvNT_6ParamsE,"",@"SHT_CUDA_INFO"
	.sectionflags	@""
	.align	4


	//----- nvinfo : EIATTR_CUDA_API_VERSION
	.align		4
        /*0000*/ 	.byte	0x04, 0x37
        /*0002*/ 	.short	(.L_720 - .L_719)
.L_719:
        /*0004*/ 	.word	0x00000082


	//----- nvinfo : EIATTR_KPARAM_INFO
	.align		4
.L_720:
        /*0008*/ 	.byte	0x04, 0x17
        /*000a*/ 	.short	(.L_722 - .L_721)
.L_721:
        /*000c*/ 	.word	0x00000000
        /*0010*/ 	.short	0x0000
        /*0012*/ 	.short	0x0000
        /*0014*/ 	.byte	0x00, 0xf0, 0x01, 0x2a


	//----- nvinfo : EIATTR_SPARSE_MMA_MASK
	.align		4
.L_722:
        /*0018*/ 	.byte	0x03, 0x50
        /*001a*/ 	.short	0x0000


	//----- nvinfo : EIATTR_MAXREG_COUNT
	.align		4
        /*001c*/ 	.byte	0x03, 0x1b
        /*001e*/ 	.short	0x0080


	//----- nvinfo : EIATTR_MERCURY_ISA_VERSION
	.align		4
        /*0020*/ 	.byte	0x03, 0x5f
        /*0022*/ 	.short	0x0101


	//----- nvinfo : EIATTR_VRC_CTA_INIT_COUNT
	.align		4
        /*0024*/ 	.byte	0x02, 0x4a
	.zero		1
	.zero		1


	//----- nvinfo : EIATTR_EXIT_INSTR_OFFSETS
	.align		4
        /*0028*/ 	.byte	0x04, 0x1c
        /*002a*/ 	.short	(.L_724 - .L_723)


	//   ....[0]....
.L_723:
        /*002c*/ 	.word	0x00000010


	//----- nvinfo : EIATTR_MAX_THREADS
	.align		4
.L_724:
        /*0030*/ 	.byte	0x04, 0x05
        /*0032*/ 	.short	(.L_726 - .L_725)
.L_725:
        /*0034*/ 	.word	0x00000200
        /*0038*/ 	.word	0x00000001
        /*003c*/ 	.word	0x00000001


	//----- nvinfo : EIATTR_CBANK_PARAM_SIZE
	.align		4
.L_726:
        /*0040*/ 	.byte	0x03, 0x19
        /*0042*/ 	.short	0x0a80


	//----- nvinfo : EIATTR_PARAM_CBANK
	.align		4
        /*0044*/ 	.byte	0x04, 0x0a
        /*0046*/ 	.short	(.L_728 - .L_727)
	.align		4
.L_727:
        /*0048*/ 	.word	index@(.nv.constant0._ZN7cutlass13device_kernelIN5flash11enable_sm90INS1_16FlashAttnFwdSm90INS1_25CollectiveMainloopFwdSm90ILi2EN4cute5tupleIJNS5_1CILi1EEES8_S8_EEENS6_IJNS7_ILi192EEENS7_ILi128EEENS7_ILi96EEEEEELi96ENS_10bfloat16_tEfNS_4arch4Sm90ELb0ELb1ELb1ELb1ELb0ELb1ELb0ELb0ELb1ELb1ELb0ELb0EEENS1_21CollectiveEpilogueFwdINS6_IJSA_SC_SB_EEES9_SE_SG_Li384ELb1ELb1ELb0ELb0EEENS1_36VarlenDynamicPersistentTileSchedulerILi192ELi128ELi384ELi128ELb0ELb1ELb1ELb1ELb0ELb1EEEEEEEEEvNT_6ParamsE)
        /*004c*/ 	.short	0x0380
        /*004e*/ 	.short	0x0a80


	//----- nvinfo : EIATTR_SW_WAR
	.align		4
.L_728:
        /*0050*/ 	.byte	0x04, 0x36
        /*0052*/ 	.short	(.L_730 - .L_729)
.L_729:
        /*0054*/ 	.word	0x00000008
.L_730:


//--------------------- .nv.info._ZN7cutlass13device_kernelIN5flash11enable_sm90INS1_16FlashAttnFwdSm90INS1_25CollectiveMainloopFwdSm90ILi2EN4cute5tupleIJNS5_1CILi1EEES8_S8_EEENS6_IJNS7_ILi192EEENS7_ILi144EEENS7_ILi96EEEEEELi96ENS_10bfloat16_tEfNS_4arch4Sm90ELb1ELb0ELb1ELb0ELb0ELb0ELb0ELb0ELb1ELb1ELb0ELb0EEENS1_21CollectiveEpilogueFwdINS6_IJSA_SC_SB_EEES9_SE_SG_Li384ELb0ELb1ELb0ELb0EEENS1_30DynamicPersistentTileSchedulerILi384ELi128ELb0ELb1ELb1EEEEEEEEEvNT_6ParamsE --------------------------
	.section	.nv.info._ZN7cutlass13device_kernelIN5flash11enable_sm90INS1_16FlashAttnFwdSm90INS1_25CollectiveMainloopFwdSm90ILi2EN4cute5tupleIJNS5_1CILi1EEES8_S8_EEENS6_IJNS7_ILi192EEENS7_ILi144EEENS7_ILi96EEEEEELi96ENS_10bfloat16_tEfNS_4arch4Sm90ELb1ELb0ELb1ELb0ELb0ELb0ELb0ELb0ELb1ELb1ELb0ELb0EEENS1_21CollectiveEpilogueFwdINS6_IJSA_SC_SB_EEES9_SE_SG_Li384ELb0ELb1ELb0ELb0EEENS1_30DynamicPersistentTileSchedulerILi384ELi128ELb0ELb1ELb1EEEEEEEEEvNT_6ParamsE,"",@"SHT_CUDA_INFO"
	.sectionflags	@""
	.align	4


	//----- nvinfo : EIATTR_CUDA_API_VERSION
	.align		4
        /*0000*/ 	.byte	0x04, 0x37
        /*0002*/ 	.short	(.L_732 - .L_731)
.L_731:
        /*0004*/ 	.word	0x00000082


	//----- nvinfo : EIATTR_KPARAM_INFO
	.align		4
.L_732:
        /*0008*/ 	.byte	0x04, 0x17
        /*000a*/ 	.short	(.L_734 - .L_733)
.L_733:
        /*000c*/ 	.word	0x00000000
        /*0010*/ 	.short	0x0000
        /*0012*/ 	.short	0x0000
        /*0014*/ 	.byte	0x00, 0xf0, 0x01, 0x2a


	//----- nvinfo : EIATTR_SPARSE_MMA_MASK
	.align		4
.L_734:
        /*0018*/ 	.byte	0x03, 0x50
        /*001a*/ 	.short	0x0000


	//----- nvinfo : EIATTR_MAXREG_COUNT
	.align		4
        /*001c*/ 	.byte	0x03, 0x1b
        /*001e*/ 	.short	0x0080


	//----- nvinfo : EIATTR_MERCURY_ISA_VERSION
	.align		4
        /*0020*/ 	.byte	0x03, 0x5f
        /*0022*/ 	.short	0x0101


	//----- nvinfo : EIATTR_VRC_CTA_INIT_COUNT
	.align		4
        /*0024*/ 	.byte	0x02, 0x4a
	.zero		1
	.zero		1


	//----- nvinfo : EIATTR_EXIT_INSTR_OFFSETS
	.align		4
        /*0028*/ 	.byte	0x04, 0x1c
        /*002a*/ 	.short	(.L_736 - .L_735)


	//   ....[0]....
.L_735:
        /*002c*/ 	.word	0x00000010


	//----- nvinfo : EIATTR_MAX_THREADS
	.align		4
.L_736:
        /*0030*/ 	.byte	0x04, 0x05
        /*0032*/ 	.short	(.L_738 - .L_737)
.L_737:
        /*0034*/ 	.word	0x00000200
        /*0038*/ 	.word	0x00000001
        /*003c*/ 	.word	0x00000001


	//----- nvinfo : EIATTR_CBANK_PARAM_SIZE
	.align		4
.L_738:
        /*0040*/ 	.byte	0x03, 0x19
        /*0042*/ 	.short	0x0a80


	//----- nvinfo : EIATTR_PARAM_CBANK
	.align		4
        /*0044*/ 	.byte	0x04, 0x0a
        /*0046*/ 	.short	(.L_740 - .L_739)
	.align		4
.L_739:
        /*0048*/ 	.word	index@(.nv.constant0._ZN7cutlass13device_kernelIN5flash11enable_sm90INS1_16FlashAttnFwdSm90INS1_25CollectiveMainloopFwdSm90ILi2EN4cute5tupleIJNS5_1CILi1EEES8_S8_EEENS6_IJNS7_ILi192EEENS7_ILi144EEENS7_ILi96EEEEEELi96ENS_10bfloat16_tEfNS_4arch4Sm90ELb1ELb0ELb1ELb0ELb0ELb0ELb0ELb0ELb1ELb1ELb0ELb0EEENS1_21CollectiveEpilogueFwdINS6_IJSA_SC_SB_EEES9_SE_SG_Li384ELb0ELb1ELb0ELb0EEENS1_30DynamicPersistentTileSchedulerILi384ELi128ELb0ELb1ELb1EEEEEEEEEvNT_6ParamsE)
        /*004c*/ 	.short	0x0380
        /*004e*/ 	.short	0x0a80


	//----- nvinfo : EIATTR_SW_WAR
	.align		4
.L_740:
        /*0050*/ 	.byte	0x04, 0x36
        /*0052*/ 	.short	(.L_742 - .L_741)
.L_741:
        /*0054*/ 	.word	0x00000008
.L_742:


//--------------------- .nv.info._ZN7cutlass13device_kernelIN5flash11enable_sm90INS1_16FlashAttnFwdSm90INS1_25CollectiveMainloopFwdSm90ILi2EN4cute5tupleIJNS5_1CILi1EEES8_S8_EEENS6_IJNS7_ILi192EEENS7_ILi144EEENS7_ILi96EEEEEELi96ENS_10bfloat16_tEfNS_4arch4Sm90ELb1ELb0ELb1ELb1ELb0ELb0ELb0ELb0ELb1ELb1ELb0ELb0EEENS1_21CollectiveEpilogueFwdINS6_IJSA_SC_SB_EEES9_SE_SG_Li384ELb1ELb1ELb0ELb0EEENS1_36VarlenDynamicPersistentTileSchedulerILi192ELi144ELi384ELi128ELb0ELb1ELb1ELb1ELb1ELb1EEEEEEEEEvNT_6ParamsE --------------------------
	.section	.nv.info._ZN7cutlass13device_kernelIN5flash11enable_sm90INS1_16FlashAttnFwdSm90INS1_25CollectiveMainloopFwdSm90ILi2EN4cute5tupleIJNS5_1CILi1EEES8_S8_EEENS6_IJNS7_ILi192EEENS7_ILi144EEENS7_ILi96EEEEEELi96ENS_10bfloat16_tEfNS_4arch4Sm90ELb1ELb0ELb1ELb1ELb0ELb0ELb0ELb0ELb1ELb1ELb0ELb0EEENS1_21CollectiveEpilogueFwdINS6_IJSA_SC_SB_EEES9_SE_SG_Li384ELb1ELb1ELb0ELb0EEENS1_36VarlenDynamicPersistentTileSchedulerILi192ELi144ELi384ELi128ELb0ELb1ELb1ELb1ELb1ELb1EEEEEEEEEvNT_6ParamsE,"",@"SHT_CUDA_INFO"
	.sectionflags	@""
	.align	4


	//----- nvinfo : EIATTR_CUDA_API_VERSION
	.align		4
        /*0000*/ 	.byte	0x04, 0x37
        /*0002*/ 	.short	(.L_744 - .L_743)
.L_743:
        /*0004*/ 	.word	0x00000082


	//----- nvinfo : EIATTR_KPARAM_INFO
	.align		4
.L_744:
        /*0008*/ 	.byte	0x04, 0x17
        /*000a*/ 	.short	(.L_746 - .L_745)
.L_745:
        /*000c*/ 	.word	0x00000000
        /*0010*/ 	.short	0x0000
        /*0012*/ 	.short	0x0000
        /*0014*/ 	.byte	0x00, 0xf0, 0x01, 0x2a


	//----- nvinfo : EIATTR_SPARSE_MMA_MASK
	.align		4
.L_746:
        /*0018*/ 	.byte	0x03, 0x50
        /*001a*/ 	.short	0x0000


	//----- nvinfo : EIATTR_MAXREG_COUNT
	.align		4
        /*001c*/ 	.byte	0x03, 0x1b
        /*001e*/ 	.short	0x0080


	//----- nvinfo : EIATTR_MERCURY_ISA_VERSION
	.align		4
        /*0020*/ 	.byte	0x03, 0x5f
        /*0022*/ 	.short	0x0101


	//----- nvinfo : EIATTR_VRC_CTA_INIT_COUNT
	.align		4
        /*0024*/ 	.byte	0x02, 0x4a
	.zero		1
	.zero		1


	//----- nvinfo : EIATTR_EXIT_INSTR_OFFSETS
	.align		4
        /*0028*/ 	.byte	0x04, 0x1c
        /*002a*/ 	.short	(.L_748 - .L_747)


	//   ....[0]....
.L_747:
        /*002c*/ 	.word	0x00000010


	//----- nvinfo : EIATTR_MAX_THREADS
	.align		4
.L_748:
        /*0030*/ 	.byte	0x04, 0x05
        /*0032*/ 	.short	(.L_750 - .L_749)
.L_749:
        /*0034*/ 	.word	0x00000200
        /*0038*/ 	.word	0x00000001
        /*003c*/ 	.word	0x00000001


	//----- nvinfo : EIATTR_CBANK_PARAM_SIZE
	.align		4
.L_750:
        /*0040*/ 	.byte	0x03, 0x19
        /*0042*/ 	.short	0x0a80


	//----- nvinfo : EIATTR_PARAM_CBANK
	.align		4
        /*0044*/ 	.byte	0x04, 0x0a
        /*0046*/ 	.short	(.L_752 - .L_751)
	.align		4
.L_751:
        /*0048*/ 	.word	index@(.nv.constant0._ZN7cutlass13device_kernelIN5flash11enable_sm90INS1_16FlashAttnFwdSm90INS1_25CollectiveMainloopFwdSm90ILi2EN4cute5tupleIJNS5_1CILi1EEES8_S8_EEENS6_IJNS7_ILi192EEENS7_ILi144EEENS7_ILi96EEEEEELi96ENS_10bfloat16_tEfNS_4arch4Sm90ELb1ELb0ELb1ELb1ELb0ELb0ELb0ELb0ELb1ELb1ELb0ELb0EEENS1_21CollectiveEpilogueFwdINS6_IJSA_SC_SB_EEES9_SE_SG_Li384ELb1ELb1ELb0ELb0EEENS1_36VarlenDynamicPersistentTileSchedulerILi192ELi144ELi384ELi128ELb0ELb1ELb1ELb1ELb1ELb1EEEEEEEEEvNT_6ParamsE)
        /*004c*/ 	.short	0x0380
        /*004e*/ 	.short	0x0a80


	//----- nvinfo : EIATTR_SW_WAR
	.align		4
.L_752:
        /*0050*/ 	.byte	0x04, 0x36
        /*0052*/ 	.short	(.L_754 - .L_753)
.L_753:
        /*0054*/ 	.word	0x00000008
.L_754:


//--------------------- .nv.info._ZN7cutlass13device_kernelIN5flash11enable_sm90INS1_16FlashAttnFwdSm90INS1_25CollectiveMainloopFwdSm90ILi2EN4cute5tupleIJNS5_1CILi1EEES8_S8_EEENS6_IJNS7_ILi192EEENS7_ILi144EEENS7_ILi96EEEEEELi96ENS_10bfloat16_tEfNS_4arch4Sm90ELb1ELb0ELb1ELb1ELb0ELb1ELb0ELb0ELb1ELb1ELb0ELb0EEENS1_21CollectiveEpilogueFwdINS6_IJSA_SC_SB_EEES9_SE_SG_Li384ELb1ELb1ELb0ELb0EEENS1_36VarlenDynamicPersistentTileSchedulerILi192ELi144ELi384ELi128ELb0ELb1ELb1ELb1ELb1ELb1EEEEEEEEEvNT_6ParamsE --------------------------
	.section	.nv.info._ZN7cutlass13device_kernelIN5flash11enable_sm90INS1_16FlashAttnFwdSm90INS1_25CollectiveMainloopFwdSm90ILi2EN4cute5tupleIJNS5_1CILi1EEES8_S8_EEENS6_IJNS7_ILi192EEENS7_ILi144EEENS7_ILi96EEEEEELi96ENS_10bfloat16_tEfNS_4arch4Sm90ELb1ELb0ELb1ELb1ELb0ELb1ELb0ELb0ELb1ELb1ELb0ELb0EEENS1_21CollectiveEpilogueFwdINS6_IJSA_SC_SB_EEES9_SE_SG_Li384ELb1ELb1ELb0ELb0EEENS1_36VarlenDynamicPersistentTileSchedulerILi192ELi144ELi384ELi128ELb0ELb1ELb1ELb1ELb1ELb1EEEEEEEEEvNT_6ParamsE,"",@"SHT_CUDA_INFO"
	.sectionflags	@""
	.align	4


	//----- nvinfo : EIATTR_CUDA_API_VERSION
	.align		4
        /*0000*/ 	.byte	0x04, 0x37
        /*0002*/ 	.short	(.L_756 - .L_755)
.L_755:
        /*0004*/ 	.word	0x00000082


	//----- nvinfo : EIATTR_KPARAM_INFO
	.align		4
.L_756:
        /*0008*/ 	.byte	0x04, 0x17
        /*000a*/ 	.short	(.L_758 - .L_757)
.L_757:
        /*000c*/ 	.word	0x00000000
        /*0010*/ 	.short	0x0000
        /*0012*/ 	.short	0x0000
        /*0014*/ 	.byte	0x00, 0xf0, 0x01, 0x2a


	//----- nvinfo : EIATTR_SPARSE_MMA_MASK
	.align		4
.L_758:
        /*0018*/ 	.byte	0x03, 0x50
        /*001a*/ 	.short	0x0000


	//----- nvinfo : EIATTR_MAXREG_COUNT
	.align		4
        /*001c*/ 	.byte	0x03, 0x1b
        /*001e*/ 	.short	0x0080


	//----- nvinfo : EIATTR_MERCURY_ISA_VERSION
	.align		4
        /*0020*/ 	.byte	0x03, 0x5f
        /*0022*/ 	.short	0x0101


	//----- nvinfo : EIATTR_VRC_CTA_INIT_COUNT
	.align		4
        /*0024*/ 	.byte	0x02, 0x4a
	.zero		1
	.zero		1


	//----- nvinfo : EIATTR_EXIT_INSTR_OFFSETS
	.align		4
        /*0028*/ 	.byte	0x04, 0x1c
        /*002a*/ 	.short	(.L_760 - .L_759)


	//   ....[0]....
.L_759:
        /*002c*/ 	.word	0x00000010


	//----- nvinfo : EIATTR_MAX_THREADS
	.align		4
.L_760:
        /*0030*/ 	.byte	0x04, 0x05
        /*0032*/ 	.short	(.L_762 - .L_761)
.L_761:
        /*0034*/ 	.word	0x00000200
        /*0038*/ 	.word	0x00000001
        /*003c*/ 	.word	0x00000001


	//----- nvinfo : EIATTR_CBANK_PARAM_SIZE
	.align		4
.L_762:
        /*0040*/ 	.byte	0x03, 0x19
        /*0042*/ 	.short	0x0a80


	//----- nvinfo : EIATTR_PARAM_CBANK
	.align		4
        /*0044*/ 	.byte	0x04, 0x0a
        /*0046*/ 	.short	(.L_764 - .L_763)
	.align		4
.L_763:
        /*0048*/ 	.word	index@(.nv.constant0._ZN7cutlass13device_kernelIN5flash11enable_sm90INS1_16FlashAttnFwdSm90INS1_25CollectiveMainloopFwdSm90ILi2EN4cute5tupleIJNS5_1CILi1EEES8_S8_EEENS6_IJNS7_ILi192EEENS7_ILi144EEENS7_ILi96EEEEEELi96ENS_10bfloat16_tEfNS_4arch4Sm90ELb1ELb0ELb1ELb1ELb0ELb1ELb0ELb0ELb1ELb1ELb0ELb0EEENS1_21CollectiveEpilogueFwdINS6_IJSA_SC_SB_EEES9_SE_SG_Li384ELb1ELb1ELb0ELb0EEENS1_36VarlenDynamicPersistentTileSchedulerILi192ELi144ELi384ELi128ELb0ELb1ELb1ELb1ELb1ELb1EEEEEEEEEvNT_6ParamsE)
        /*004c*/ 	.short	0x0380
        /*004e*/ 	.short	0x0a80


	//----- nvinfo : EIATTR_SW_WAR
	.align		4
.L_764:
        /*0050*/ 	.byte	0x04, 0x36
        /*0052*/ 	.short	(.L_766 - .L_765)
.L_765:
        /*0054*/ 	.word	0x00000008
.L_766:


//--------------------- .nv.info._ZN7cutlass13device_kernelIN5flash11enable_sm90INS1_16FlashAttnFwdSm90INS1_25CollectiveMainloopFwdSm90ILi2EN4cute5tupleIJNS5_1CILi1EEES8_S8_EEENS6_IJNS7_ILi192EEESA_NS7_ILi64EEEEEELi64ENS_10bfloat16_tEfNS_4arch4Sm90ELb0ELb0ELb1ELb0ELb0ELb0ELb0ELb0ELb1ELb1ELb0ELb0EEENS1_21CollectiveEpilogueFwdINS6_IJSA_SB_SA_EEES9_SD_SF_Li384ELb0ELb1ELb0ELb0EEENS1_29StaticPersistentTileSchedulerILb0EEEEEEEEEvNT_6ParamsE --------------------------
	.section	.nv.info._ZN7cutlass13device_kernelIN5flash11enable_sm90INS1_16FlashAttnFwdSm90INS1_25CollectiveMainloopFwdSm90ILi2EN4cute5tupleIJNS5_1CILi1EEES8_S8_EEENS6_IJNS7_ILi192EEESA_NS7_ILi64EEEEEELi64ENS_10bfloat16_tEfNS_4arch4Sm90ELb0ELb0ELb1ELb0ELb0ELb0ELb0ELb0ELb1ELb1ELb0ELb0EEENS1_21CollectiveEpilogueFwdINS6_IJSA_SB_SA_EEES9_SD_SF_Li384ELb0ELb1ELb0ELb0EEENS1_29StaticPersistentTileSchedulerILb0EEEEEEEEEvNT_6ParamsE,"",@"SHT_CUDA_INFO"
	.sectionflags	@""
	.align	4


	//----- nvinfo : EIATTR_CUDA_API_VERSION
	.align		4
        /*0000*/ 	.byte	0x04, 0x37
        /*0002*/ 	.short	(.L_768 - .L_767)
.L_767:
        /*0004*/ 	.word	0x00000082


	//----- nvinfo : EIATTR_KPARAM_INFO
	.align		4
.L_768:
        /*0008*/ 	.byte	0x04, 0x17
        /*000a*/ 	.short	(.L_770 - .L_769)
.L_769:
        /*000c*/ 	.word	0x00000000
        /*0010*/ 	.short	0x0000
        /*0012*/ 	.short	0x0000
        /*0014*/ 	.byte	0x00, 0xf0, 0x01, 0x28


	//----- nvinfo : EIATTR_SPARSE_MMA_MASK
	.align		4
.L_770:
        /*0018*/ 	.byte	0x03, 0x50
        /*001a*/ 	.short	0x0000


	//----- nvinfo : EIATTR_MAXREG_COUNT
	.align		4
        /*001c*/ 	.byte	0x03, 0x1b
        /*001e*/ 	.short	0x0080


	//----- nvinfo : EIATTR_MERCURY_ISA_VERSION
	.align		4
        /*0020*/ 	.byte	0x03, 0x5f
        /*0022*/ 	.short	0x0101


	//----- nvinfo : EIATTR_VRC_CTA_INIT_COUNT
	.align		4
        /*0024*/ 	.byte	0x02, 0x4a
	.zero		1
	.zero		1


	//----- nvinfo : EIATTR_EXIT_INSTR_OFFSETS
	.align		4
        /*0028*/ 	.byte	0x04, 0x1c
        /*002a*/ 	.short	(.L_772 - .L_771)


	//   ....[0]....
.L_771:
        /*002c*/ 	.word	0x00000010


	//----- nvinfo : EIATTR_MAX_THREADS
	.align		4
.L_772:
        /*0030*/ 	.byte	0x04, 0x05
        /*0032*/ 	.short	(.L_774 - .L_773)
.L_773:
        /*0034*/ 	.word	0x00000200
        /*0038*/ 	.word	0x00000001
        /*003c*/ 	.word	0x00000001


	//----- nvinfo : EIATTR_CBANK_PARAM_SIZE
	.align		4
.L_774:
        /*0040*/ 	.byte	0x03, 0x19
        /*0042*/ 	.short	0x0a00


	//----- nvinfo : EIATTR_PARAM_CBANK
	.align		4
        /*0044*/ 	.byte	0x04, 0x0a
        /*0046*/ 	.short	(.L_776 - .L_775)
	.align		4
.L_775:
        /*0048*/ 	.word	index@(.nv.constant0._ZN7cutlass13device_kernelIN5flash11enable_sm90INS1_16FlashAttnFwdSm90INS1_25CollectiveMainloopFwdSm90ILi2EN4cute5tupleIJNS5_1CILi1EEES8_S8_EEENS6_IJNS7_ILi192EEESA_NS7_ILi64EEEEEELi64ENS_10bfloat16_tEfNS_4arch4Sm90ELb0ELb0ELb1ELb0ELb0ELb0ELb0ELb0ELb1ELb1ELb0ELb0EEENS1_21CollectiveEpilogueFwdINS6_IJSA_SB_SA_EEES9_SD_SF_Li384ELb0ELb1ELb0ELb0EEENS1_29StaticPersistentTileSchedulerILb0EEEEEEEEEvNT_6ParamsE)
        /*004c*/ 	.short	0x0380
        /*004e*/ 	.short	0x0a00


	//----- nvinfo : EIATTR_SW_WAR
	.align		4
.L_776:
        /*0050*/ 	.byte	0x04, 0x36
        /*0052*/ 	.short	(.L_778 - .L_777)
.L_777:
        /*0054*/ 	.word	0x00000008
.L_778:


//--------------------- .nv.info._ZN7cutlass13device_kernelIN5flash11enable_sm90INS1_16FlashAttnFwdSm90INS1_25CollectiveMainloopFwdSm90ILi2EN4cute5tupleIJNS5_1CILi1EEES8_S8_EEENS6_IJNS7_ILi192EEESA_NS7_ILi64EEEEEELi64ENS_10bfloat16_tEfNS_4arch4Sm90ELb0ELb0ELb1ELb1ELb0ELb0ELb0ELb0ELb1ELb1ELb0ELb0EEENS1_21CollectiveEpilogueFwdINS6_IJSA_SB_SA_EEES9_SD_SF_Li384ELb1ELb1ELb0ELb0EEENS1_36VarlenDynamicPersistentTileSchedulerILi192ELi192ELi384ELi128ELb0ELb1ELb1ELb0ELb1ELb1EEEEEEEEEvNT_6ParamsE --------------------------
	.section	.nv.info._ZN7cutlass13device_kernelIN5flash11enable_sm90INS1_16FlashAttnFwdSm90INS1_25CollectiveMainloopFwdSm90ILi2EN4cute5tupleIJNS5_1CILi1EEES8_S8_EEENS6_IJNS7_ILi192EEESA_NS7_ILi64EEEEEELi64ENS_10bfloat16_tEfNS_4arch4Sm90ELb0ELb0ELb1ELb1ELb0ELb0ELb0ELb0ELb1ELb1ELb0ELb0EEENS1_21CollectiveEpilogueFwdINS6_IJSA_SB_SA_EEES9_SD_SF_Li384ELb1ELb1ELb0ELb0EEENS1_36VarlenDynamicPersistentTileSchedulerILi192ELi192ELi384ELi128ELb0ELb1ELb1ELb0ELb1ELb1EEEEEEEEEvNT_6ParamsE,"",@"SHT_CUDA_INFO"
	.sectionflags	@""
	.align	4


	//----- nvinfo : EIATTR_CUDA_API_VERSION
	.align		4
        /*0000*/ 	.byte	0x04, 0x37
        /*0002*/ 	.short	(.L_780 - .L_779)
.L_779:
        /*0004*/ 	.word	0x00000082


	//----- nvinfo : EIATTR_KPARAM_INFO
	.align		4
.L_780:
        /*0008*/ 	.byte	0x04, 0x17
        /*000a*/ 	.short	(.L_782 - .L_781)
.L_781:
        /*000c*/ 	.word	0x00000000
        /*0010*/ 	.short	0x0000
        /*0012*/ 	.short	0x0000
        /*0014*/ 	.byte	0x00, 0xf0, 0x01, 0x2a


	//----- nvinfo : EIATTR_SPARSE_MMA_MASK
	.align		4
.L_782:
        /*0018*/ 	.byte	0x03, 0x50
        /*001a*/ 	.short	0x0000


	//----- nvinfo : EIATTR_MAXREG_COUNT
	.align		4
        /*001c*/ 	.byte	0x03, 0x1b
        /*001e*/ 	.short	0x0080


	//----- nvinfo : EIATTR_MERCURY_ISA_VERSION
	.align		4
        /*0020*/ 	.byte	0x03, 0x5f
        /*0022*/ 	.short	0x0101


	//----- nvinfo : EIATTR_VRC_CTA_INIT_COUNT
	.align		4
        /*0024*/ 	.byte	0x02, 0x4a
	.zero		1
	.zero		1


	//----- nvinfo : EIATTR_EXIT_INSTR_OFFSETS
	.align		4
        /*0028*/ 	.byte	0x04, 0x1c
        /*002a*/ 	.short	(.L_784 - .L_783)


	//   ....[0]....
.L_783:
        /*002c*/ 	.word	0x00000010


	//----- nvinfo : EIATTR_MAX_THREADS
	.align		4
.L_784:
        /*0030*/ 	.byte	0x04, 0x05
        /*0032*/ 	.short	(.L_786 - .L_785)
.L_785:
        /*0034*/ 	.word	0x00000200
        /*0038*/ 	.word	0x00000001
        /*003c*/ 	.word	0x00000001


	//----- nvinfo : EIATTR_CBANK_PARAM_SIZE
	.align		4
.L_786:
        /*0040*/ 	.byte	0x03, 0x19
        /*0042*/ 	.short	0x0a80


	//----- nvinfo : EIATTR_PARAM_CBANK
	.align		4
        /*0044*/ 	.byte	0x04, 0x0a
        /*0046*/ 	.short	(.L_788 - .L_787)
	.align		4
.L_787:
        /*0048*/ 	.word	index@(.nv.constant0._ZN7cutlass13device_kernelIN5flash11enable_sm90INS1_16FlashAttnFwdSm90INS1_25CollectiveMainloopFwdSm90ILi2EN4cute5tupleIJNS5_1CILi1EEES8_S8_EEENS6_IJNS7_ILi192EEESA_NS7_ILi64EEEEEELi64ENS_10bfloat16_tEfNS_4arch4Sm90ELb0ELb0ELb1ELb1ELb0ELb0ELb0ELb0ELb1ELb1ELb0ELb0EEENS1_21CollectiveEpilogueFwdINS6_IJSA_SB_SA_EEES9_SD_SF_Li384ELb1ELb1ELb0ELb0EEENS1_36VarlenDynamicPersistentTileSchedulerILi192ELi192ELi384ELi128ELb0ELb1ELb1ELb0ELb1ELb1EEEEEEEEEvNT_6ParamsE)
        /*004c*/ 	.short	0x0380
        /*004e*/ 	.short	0x0a80


	//----- nvinfo : EIATTR_SW_WAR
	.align		4
.L_788:
        /*0050*/ 	.byte	0x04, 0x36
        /*0052*/ 	.short	(.L_790 - .L_789)
.L_789:
        /*0054*/ 	.word	0x00000008
.L_790:


//--------------------- .nv.info._ZN7cutlass13device_kernelIN5flash11enable_sm90INS1_16FlashAttnFwdSm90INS1_25CollectiveMainloopFwdSm90ILi2EN4cute5tupleIJNS5_1CILi1EEES8_S8_EEENS6_IJNS7_ILi192EEESA_NS7_ILi64EEEEEELi64ENS_10bfloat16_tEfNS_4arch4Sm90ELb0ELb0ELb1ELb1ELb0ELb1ELb0ELb0ELb1ELb1ELb0ELb0EEENS1_21CollectiveEpilogueFwdINS6_IJSA_SB_SA_EEES9_SD_SF_Li384ELb1ELb1ELb0ELb0EEENS1_36VarlenDynamicPersistentTileSchedulerILi192ELi192ELi384ELi128ELb0ELb1ELb1ELb0ELb1ELb1EEEEEEEEEvNT_6ParamsE --------------------------
	.section	.nv.info._ZN7cutlass13device_kernelIN5flash11enable_sm90INS1_16FlashAttnFwdSm90INS1_25CollectiveMainloopFwdSm90ILi2EN4cute5tupleIJNS5_1CILi1EEES8_S8_EEENS6_IJNS7_ILi192EEESA_NS7_ILi64EEEEEELi64ENS_10bfloat16_tEfNS_4arch4Sm90ELb0ELb0ELb1ELb1ELb0ELb1ELb0ELb0ELb1ELb1ELb0ELb0EEENS1_21CollectiveEpilogueFwdINS6_IJSA_SB_SA_EEES9_SD_SF_Li384ELb1ELb1ELb0ELb0EEENS1_36VarlenDynamicPersistentTileSchedulerILi192ELi192ELi384ELi128ELb0ELb1ELb1ELb0ELb1ELb1EEEEEEEEEvNT_6ParamsE,"",@"SHT_CUDA_INFO"
	.sectionflags	@""
	.align	4


	//----- nvinfo : EIATTR_CUDA_API_VERSION
	.align		4
        /*0000*/ 	.byte	0x04, 0x37
        /*0002*/ 	.short	(.L_792 - .L_791)
.L_791:
        /*0004*/ 	.word	0x00000082


	//----- nvinfo : EIATTR_KPARAM_INFO
	.align		4
.L_792:
        /*0008*/ 	.byte	0x04, 0x17
        /*000a*/ 	.short	(.L_794 - .L_793)
.L_793:
        /*000c*/ 	.word	0x00000000
        /*0010*/ 	.short	0x0000
        /*0012*/ 	.short	0x0000
        /*0014*/ 	.byte	0x00, 0xf0, 0x01, 0x2a


	//----- nvinfo : EIATTR_SPARSE_MMA_MASK
	.align		4
.L_794:
        /*0018*/ 	.byte	0x03, 0x50
        /*001a*/ 	.short	0x0000


	//----- nvinfo : EIATTR_MAXREG_COUNT
	.align		4
        /*001c*/ 	.byte	0x03, 0x1b
        /*001e*/ 	.short	0x0080


	//----- nvinfo : EIATTR_MERCURY_ISA_VERSION
	.align		4
        /*0020*/ 	.byte	0x03, 0x5f
        /*0022*/ 	.short	0x0101


	//----- nvinfo : EIATTR_VRC_CTA_INIT_COUNT
	.align		4
        /*0024*/ 	.byte	0x02, 0x4a
	.zero		1
	.zero		1


	//----- nvinfo : EIATTR_EXIT_INSTR_OFFSETS
	.align		4
        /*0028*/ 	.byte	0x04, 0x1c
        /*002a*/ 	.short	(.L_796 - .L_795)


	//   ....[0]....
.L_795:
        /*002c*/ 	.word	0x00000010


	//----- nvinfo : EIATTR_MAX_THREADS
	.align		4
.L_796:
        /*0030*/ 	.byte	0x04, 0x05
        /*0032*/ 	.short	(.L_798 - .L_797)
.L_797:
        /*0034*/ 	.word	0x00000200
        /*0038*/ 	.word	0x00000001
        /*003c*/ 	.word	0x00000001


	//----- nvinfo : EIATTR_CBANK_PARAM_SIZE
	.align		4
.L_798:
        /*0040*/ 	.byte	0x03, 0x19
        /*0042*/ 	.short	0x0a80


	//----- nvinfo : EIATTR_PARAM_CBANK
	.align		4
        /*0044*/ 	.byte	0x04, 0x0a
        /*0046*/ 	.short	(.L_800 - .L_799)
	.align		4
.L_799:
        /*0048*/ 	.word	index@(.nv.constant0._ZN7cutlass13device_kernelIN5flash11enable_sm90INS1_16FlashAttnFwdSm90INS1_25CollectiveMainloopFwdSm90ILi2EN4cute5tupleIJNS5_1CILi1EEES8_S8_EEENS6_IJNS7_ILi192EEESA_NS7_ILi64EEEEEELi64ENS_10bfloat16_tEfNS_4arch4Sm90ELb0ELb0ELb1ELb1ELb0ELb1ELb0ELb0ELb1ELb1ELb0ELb0EEENS1_21CollectiveEpilogueFwdINS6_IJSA_SB_SA_EEES9_SD_SF_Li384ELb1ELb1ELb0ELb0EEENS1_36VarlenDynamicPersistentTileSchedulerILi192ELi192ELi384ELi128ELb0ELb1ELb1ELb0ELb1ELb1EEEEEEEEEvNT_6ParamsE)
        /*004c*/ 	.short	0x0380
        /*004e*/ 	.short	0x0a80


	//----- nvinfo : EIATTR_SW_WAR
	.align		4
.L_800:
        /*0050*/ 	.byte	0x04, 0x36
        /*0052*/ 	.short	(.L_802 - .L_801)
.L_801:
        /*0054*/ 	.word	0x00000008
.L_802:


//--------------------- .nv.info._ZN7cutlass13device_kernelIN5flash11enable_sm90INS1_16FlashAttnFwdSm90INS1_25CollectiveMainloopFwdSm90ILi2EN4cute5tupleIJNS5_1CILi1EEES8_S8_EEENS6_IJNS7_ILi192EEENS7_ILi128EEENS7_ILi64EEEEEELi64ENS_10bfloat16_tEfNS_4arch4Sm90ELb0ELb1ELb1ELb0ELb0ELb0ELb0ELb1ELb1ELb1ELb0ELb0EEENS1_21CollectiveEpilogueFwdINS6_IJSA_SC_SB_EEES9_SE_SG_Li384ELb0ELb1ELb0ELb0EEENS1_30DynamicPersistentTileSchedulerILi384ELi128ELb0ELb1ELb1EEEEEEEEEvNT_6ParamsE --------------------------
	.section	.nv.info._ZN7cutlass13device_kernelIN5flash11enable_sm90INS1_16FlashAttnFwdSm90INS1_25CollectiveMainloopFwdSm90ILi2EN4cute5tupleIJNS5_1CILi1EEES8_S8_EEENS6_IJNS7_ILi192EEENS7_ILi128EEENS7_ILi64EEEEEELi64ENS_10bfloat16_tEfNS_4arch4Sm90ELb0ELb1ELb1ELb0ELb0ELb0ELb0ELb1ELb1ELb1ELb0ELb0EEENS1_21CollectiveEpilogueFwdINS6_IJSA_SC_SB_EEES9_SE_SG_Li384ELb0ELb1ELb0ELb0EEENS1_30DynamicPersistentTileSchedulerILi384ELi128ELb0ELb1ELb1EEEEEEEEEvNT_6ParamsE,"",@"SHT_CUDA_INFO"
	.sectionflags	@""
	.align	4


	//----- nvinfo : EIATTR_CUDA_API_VERSION
	.align		4
        /*0000*/ 	.byte	0x04, 0x37
        /*0002*/ 	.short	(.L_804 - .L_803)
.L_803:
        /*0004*/ 	.word	0x00000082


	//----- nvinfo : EIATTR_KPARAM_INFO
	.align		4
.L_804:
        /*0008*/ 	.byte	0x04, 0x17
        /*000a*/ 	.short	(.L_806 - .L_805)
.L_805:
        /*000c*/ 	.word	0x00000000
        /*0010*/ 	.short	0x0000
        /*0012*/ 	.short	0x0000
        /*0014*/ 	.byte	0x00, 0xf0, 0x01, 0x2a


	//----- nvinfo : EIATTR_SPARSE_MMA_MASK
	.align		4
.L_806:
        /*0018*/ 	.byte	0x03, 0x50
        /*001a*/ 	.short	0x0000


	//----- nvinfo : EIATTR_MAXREG_COUNT
	.align		4
        /*001c*/ 	.byte	0x03, 0x1b
        /*001e*/ 	.short	0x0080


	//----- nvinfo : EIATTR_MERCURY_ISA_VERSION
	.align		4
        /*0020*/ 	.byte	0x03, 0x5f
        /*0022*/ 	.short	0x0101


	//----- nvinfo : EIATTR_VRC_CTA_INIT_COUNT
	.align		4
        /*0024*/ 	.byte	0x02, 0x4a
	.zero		1
	.zero		1


	//----- nvinfo : EIATTR_EXIT_INSTR_OFFSETS
	.align		4
        /*0028*/ 	.byte	0x04, 0x1c
        /*002a*/ 	.short	(.L_808 - .L_807)


	//   ....[0]....
.L_807:
        /*002c*/ 	.word	0x00000010


	//----- nvinfo : EIATTR_MAX_THREADS
	.align		4
.L_808:
        /*0030*/ 	.byte	0x04, 0x05
        /*0032*/ 	.short	(.L_810 - .L_809)
.L_809:
        /*0034*/ 	.word	0x00000200
        /*0038*/ 	.word	0x00000001
        /*003c*/ 	.word	0x00000001


	//----- nvinfo : EIATTR_CBANK_PARAM_SIZE
	.align		4
.L_810:
        /*0040*/ 	.byte	0x03, 0x19
        /*0042*/ 	.short	0x0a80


	//----- nvinfo : EIATTR_PARAM_CBANK
	.align		4
        /*0044*/ 	.byte	0x04, 0x0a
        /*0046*/ 	.short	(.L_812 - .L_811)
	.align		4
.L_811:
        /*0048*/ 	.word	index@(.nv.constant0._ZN7cutlass13device_kernelIN5flash11enable_sm90INS1_16FlashAttnFwdSm90INS1_25CollectiveMainloopFwdSm90ILi2EN4cute5tupleIJNS5_1CILi1EEES8_S8_EEENS6_IJNS7_ILi192EEENS7_ILi128EEENS7_ILi64EEEEEELi64ENS_10bfloat16_tEfNS_4arch4Sm90ELb0ELb1ELb1ELb0ELb0ELb0ELb0ELb1ELb1ELb1ELb0ELb0EEENS1_21CollectiveEpilogueFwdINS6_IJSA_SC_SB_EEES9_SE_SG_Li384ELb0ELb1ELb0ELb0EEENS1_30DynamicPersistentTileSchedulerILi384ELi128ELb0ELb1ELb1EEEEEEEEEvNT_6ParamsE)
        /*004c*/ 	.short	0x0380
        /*004e*/ 	.short	0x0a80


	//----- nvinfo : EIATTR_SW_WAR
	.align		4
.L_812:
        /*0050*/ 	.byte	0x04, 0x36
        /*0052*/ 	.short	(.L_814 - .L_813)
.L_813:
        /*0054*/ 	.word	0x00000008
.L_814:


//--------------------- .nv.info._ZN7cutlass13device_kernelIN5flash11enable_sm90INS1_16FlashAttnFwdSm90INS1_25CollectiveMainloopFwdSm90ILi2EN4cute5tupleIJNS5_1CILi1EEES8_S8_EEENS6_IJNS7_ILi192EEENS7_ILi128EEENS7_ILi64EEEEEELi64ENS_10bfloat16_tEfNS_4arch4Sm90ELb0ELb1ELb1ELb1ELb0ELb0ELb0ELb1ELb1ELb1ELb0ELb0EEENS1_21CollectiveEpilogueFwdINS6_IJSA_SC_SB_EEES9_SE_SG_Li384ELb1ELb1ELb0ELb0EEENS1_36VarlenDynamicPersistentTileSchedulerILi192ELi128ELi384ELi128ELb0ELb1ELb1ELb1ELb0ELb1EEEEEEEEEvNT_6ParamsE --------------------------
	.section	.nv.info._ZN7cutlass13device_kernelIN5flash11enable_sm90INS1_16FlashAttnFwdSm90INS1_25CollectiveMainloopFwdSm90ILi2EN4cute5tupleIJNS5_1CILi1EEES8_S8_EEENS6_IJNS7_ILi192EEENS7_ILi128EEENS7_ILi64EEEEEELi64ENS_10bfloat16_tEfNS_4arch4Sm90ELb0ELb1ELb1ELb1ELb0ELb0ELb0ELb1ELb1ELb1ELb0ELb0EEENS1_21CollectiveEpilogueFwdINS6_IJSA_SC_SB_EEES9_SE_SG_Li384ELb1ELb1ELb0ELb0EEENS1_36VarlenDynamicPersistentTileSchedulerILi192ELi128ELi384ELi128ELb0ELb1ELb1ELb1ELb0ELb1EEEEEEEEEvNT_6ParamsE,"",@"SHT_CUDA_INFO"
	.sectionflags	@""
	.align	4


	//----- nvinfo : EIATTR_CUDA_API_VERSION
	.align		4
        /*0000*/ 	.byte	0x04, 0x37
        /*0002*/ 	.short	(.L_816 - .L_815)
.L_815:
        /*0004*/ 	.word	0x00000082


	//----- nvinfo : EIATTR_KPARAM_INFO
	.align		4
.L_816:
        /*0008*/ 	.byte	0x04, 0x17
        /*000a*/ 	.short	(.L_818 - .L_817)
.L_817:
        /*000c*/ 	.word	0x00000000
        /*0010*/ 	.short	0x0000
        /*0012*/ 	.short	0x0000
        /*0014*/ 	.byte	0x00, 0xf0, 0x01, 0x2a


	//----- nvinfo : EIATTR_SPARSE_MMA_MASK
	.align		4
.L_818:
        /*0018*/ 	.byte	0x03, 0x50
        /*001a*/ 	.short	0x0000


	//----- nvinfo : EIATTR_MAXREG_COUNT
	.align		4
        /*001c*/ 	.byte	0x03, 0x1b
        /*001e*/ 	.short	0x0080


	//----- nvinfo : EIATTR_MERCURY_ISA_VERSION
	.align		4
        /*0020*/ 	.byte	0x03, 0x5f
        /*0022*/ 	.short	0x0101


	//----- nvinfo : EIATTR_VRC_CTA_INIT_COUNT
	.align		4
        /*0024*/ 	.byte	0x02, 0x4a
	.zero		1
	.zero		1


	//----- nvinfo : EIATTR_EXIT_INSTR_OFFSETS
	.align		4
        /*0028*/ 	.byte	0x04, 0x1c
        /*002a*/ 	.short	(.L_820 - .L_819)


	//   ....[0]....
.L_819:
        /*002c*/ 	.word	0x00000010


	//----- nvinfo : EIATTR_MAX_THREADS
	.align		4
.L_820:
        /*0030*/ 	.byte	0x04, 0x05
        /*0032*/ 	.short	(.L_822 - .L_821)
.L_821:
        /*0034*/ 	.word	0x00000200
        /*0038*/ 	.word	0x00000001
        /*003c*/ 	.word	0x00000001


	//----- nvinfo : EIATTR_CBANK_PARAM_SIZE
	.align		4
.L_822:
        /*0040*/ 	.byte	0x03, 0x19
        /*0042*/ 	.short	0x0a80


	//----- nvinfo : EIATTR_PARAM_CBANK
	.align		4
        /*0044*/ 	.byte	0x04, 0x0a
        /*0046*/ 	.short	(.L_824 - .L_823)
	.align		4
.L_823:
        /*0048*/ 	.word	index@(.nv.constant0._ZN7cutlass13device_kernelIN5flash11enable_sm90INS1_16FlashAttnFwdSm90INS1_25CollectiveMainloopFwdSm90ILi2EN4cute5tupleIJNS5_1CILi1EEES8_S8_EEENS6_IJNS7_ILi192EEENS7_ILi128EEENS7_ILi64EEEEEELi64ENS_10bfloat16_tEfNS_4arch4Sm90ELb0ELb1ELb1ELb1ELb0ELb0ELb0ELb1ELb1ELb1ELb0ELb0EEENS1_21CollectiveEpilogueFwdINS6_IJSA_SC_SB_EEES9_SE_SG_Li384ELb1ELb1ELb0ELb0EEENS1_36VarlenDynamicPersistentTileSchedulerILi192ELi128ELi384ELi128ELb0ELb1ELb1ELb1ELb0ELb1EEEEEEEEEvNT_6ParamsE)
        /*004c*/ 	.short	0x0380
        /*004e*/ 	.short	0x0a80


	//----- nvinfo : EIATTR_SW_WAR
	.align		4
.L_824:
        /*0050*/ 	.byte	0x04, 0x36
        /*0052*/ 	.short	(.L_826 - .L_825)
.L_825:
        /*0054*/ 	.word	0x00000008
.L_826:


//--------------------- .nv.info._ZN7cutlass13device_kernelIN5flash11enable_sm90INS1_16FlashAttnFwdSm90INS1_25CollectiveMainloopFwdSm90ILi2EN4cute5tupleIJNS5_1CILi1EEES8_S8_EEENS6_IJNS7_ILi192EEENS7_ILi128EEENS7_ILi64EEEEEELi64ENS_10bfloat16_tEfNS_4arch4Sm90ELb0ELb1ELb1ELb1ELb0ELb1ELb0ELb1ELb1ELb1ELb0ELb0EEENS1_21CollectiveEpilogueFwdINS6_IJSA_SC_SB_EEES9_SE_SG_Li384ELb1ELb1ELb0ELb0EEENS1_36VarlenDynamicPersistentTileSchedulerILi192ELi128ELi384ELi128ELb0ELb1ELb1ELb1ELb0ELb1EEEEEEEEEvNT_6ParamsE --------------------------
	.section	.nv.info._ZN7cutlass13device_kernelIN5flash11enable_sm90INS1_16FlashAttnFwdSm90INS1_25CollectiveMainloopFwdSm90ILi2EN4cute5tupleIJNS5_1CILi1EEES8_S8_EEENS6_IJNS7_ILi192EEENS7_ILi128EEENS7_ILi64EEEEEELi64ENS_10bfloat16_tEfNS_4arch4Sm90ELb0ELb1ELb1ELb1ELb0ELb1ELb0ELb1ELb1ELb1ELb0ELb0EEENS1_21CollectiveEpilogueFwdINS6_IJSA_SC_SB_EEES9_SE_SG_Li384ELb1ELb1ELb0ELb0EEENS1_36VarlenDynamicPersistentTileSchedulerILi192ELi128ELi384ELi128ELb0ELb1ELb1ELb1ELb0ELb1EEEEEEEEEvNT_6ParamsE,"",@"SHT_CUDA_INFO"
	.sectionflags	@""
	.align	4


	//----- nvinfo : EIATTR_CUDA_API_VERSION
	.align		4
        /*0000*/ 	.byte	0x04, 0x37
        /*0002*/ 	.short	(.L_828 - .L_827)
.L_827:
        /*0004*/ 	.word	0x00000082


	//----- nvinfo : EIATTR_KPARAM_INFO
	.align		4
.L_828:
        /*0008*/ 	.byte	0x04, 0x17
        /*000a*/ 	.short	(.L_830 - .L_829)
.L_829:
        /*000c*/ 	.word	0x00000000
        /*0010*/ 	.short	0x0000
        /*0012*/ 	.short	0x0000
        /*0014*/ 	.byte	0x00, 0xf0, 0x01, 0x2a


	//----- nvinfo : EIATTR_SPARSE_MMA_MASK
	.align		4
.L_830:
        /*0018*/ 	.byte	0x03, 0x50
        /*001a*/ 	.short	0x0000


	//----- nvinfo : EIATTR_MAXREG_COUNT
	.align		4
        /*001c*/ 	.byte	0x03, 0x1b
        /*001e*/ 	.short	0x0080


	//----- nvinfo : EIATTR_MERCURY_ISA_VERSION
	.align		4
        /*0020*/ 	.byte	0x03, 0x5f
        /*0022*/ 	.short	0x0101


	//----- nvinfo : EIATTR_VRC_CTA_INIT_COUNT
	.align		4
        /*0024*/ 	.byte	0x02, 0x4a
	.zero		1
	.zero		1


	//----- nvinfo : EIATTR_EXIT_INSTR_OFFSETS
	.align		4
        /*0028*/ 	.byte	0x04, 0x1c
        /*002a*/ 	.short	(.L_832 - .L_831)


	//   ....[0]....
.L_831:
        /*002c*/ 	.word	0x00000010


	//----- nvinfo : EIATTR_MAX_THREADS
	.align		4
.L_832:
        /*0030*/ 	.byte	0x04, 0x05
        /*0032*/ 	.short	(.L_834 - .L_833)
.L_833:
        /*0034*/ 	.word	0x00000200
        /*0038*/ 	.word	0x00000001
        /*003c*/ 	.word	0x00000001


	//----- nvinfo : EIATTR_CBANK_PARAM_SIZE
	.align		4
.L_834:
        /*0040*/ 	.byte	0x03, 0x19
        /*0042*/ 	.short	0x0a80


	//----- nvinfo : EIATTR_PARAM_CBANK
	.align		4
        /*0044*/ 	.byte	0x04, 0x0a
        /*0046*/ 	.short	(.L_836 - .L_835)
	.align		4
.L_835:
        /*0048*/ 	.word	index@(.nv.constant0._ZN7cutlass13device_kernelIN5flash11enable_sm90INS1_16FlashAttnFwdSm90INS1_25CollectiveMainloopFwdSm90ILi2EN4cute5tupleIJNS5_1CILi1EEES8_S8_EEENS6_IJNS7_ILi192EEENS7_ILi128EEENS7_ILi64EEEEEELi64ENS_10bfloat16_tEfNS_4arch4Sm90ELb0ELb1ELb1ELb1ELb0ELb1ELb0ELb1ELb1ELb1ELb0ELb0EEENS1_21CollectiveEpilogueFwdINS6_IJSA_SC_SB_EEES9_SE_SG_Li384ELb1ELb1ELb0ELb0EEENS1_36VarlenDynamicPersistentTileSchedulerILi192ELi128ELi384ELi128ELb0ELb1ELb1ELb1ELb0ELb1EEEEEEEEEvNT_6ParamsE)
        /*004c*/ 	.short	0x0380
        /*004e*/ 	.short	0x0a80


	//----- nvinfo : EIATTR_SW_WAR
	.align		4
.L_836:
        /*0050*/ 	.byte	0x04, 0x36
        /*0052*/ 	.short	(.L_838 - .L_837)
.L_837:
        /*0054*/ 	.word	0x00000008
.L_838:


//--------------------- .nv.info._ZN7cutlass13device_kernelIN5flash11enable_sm90INS1_16FlashAttnFwdSm90INS1_25CollectiveMainloopFwdSm90ILi2EN4cute5tupleIJNS5_1CILi1EEES8_S8_EEENS6_IJNS7_ILi192EEENS7_ILi128EEENS7_ILi64EEEEEELi64ENS_10bfloat16_tEfNS_4arch4Sm90ELb1ELb0ELb1ELb0ELb0ELb0ELb0ELb1ELb1ELb1ELb0ELb0EEENS1_21CollectiveEpilogueFwdINS6_IJSA_SC_SB_EEES9_SE_SG_Li384ELb0ELb1ELb0ELb0EEENS1_30DynamicPersistentTileSchedulerILi384ELi128ELb0ELb1ELb1EEEEEEEEEvNT_6ParamsE --------------------------
	.section	.nv.info._ZN7cutlass13device_kernelIN5flash11enable_sm90INS1_16FlashAttnFwdSm90INS1_25CollectiveMainloopFwdSm90ILi2EN4cute5tupleIJNS5_1CILi1EEES8_S8_EEENS6_IJNS7_ILi192EEENS7_ILi128EEENS7_ILi64EEEEEELi64ENS_10bfloat16_tEfNS_4arch4Sm90ELb1ELb0ELb1ELb0ELb0ELb0ELb0ELb1ELb1ELb1ELb0ELb0EEENS1_21CollectiveEpilogueFwdINS6_IJSA_SC_SB_EEES9_SE_SG_Li384ELb0ELb1ELb0ELb0EEENS1_30DynamicPersistentTileSchedulerILi384ELi128ELb0ELb1ELb1EEEEEEEEEvNT_6ParamsE,"",@"SHT_CUDA_INFO"
	.sectionflags	@""
	.align	4


	//----- nvinfo : EIATTR_CUDA_API_VERSION
	.align		4
        /*0000*/ 	.byte	0x04, 0x37
        /*0002*/ 	.short	(.L_840 - .L_839)
.L_839:
        /*0004*/ 	.word	0x00000082


	//----- nvinfo : EIATTR_KPARAM_INFO
	.align		4
.L_840:
        /*0008*/ 	.byte	0x04, 0x17
        /*000a*/ 	.short	(.L_842 - .L_841)
.L_841:
        /*000c*/ 	.word	0x00000000
        /*0010*/ 	.short	0x0000
        /*0012*/ 	.short	0x0000
        /*0014*/ 	.byte	0x00, 0xf0, 0x01, 0x2a


	//----- nvinfo : EIATTR_SPARSE_MMA_MASK
	.align		4
.L_842:
        /*0018*/ 	.byte	0x03, 0x50
        /*001a*/ 	.short	0x0000


	//----- nvinfo : EIATTR_MAXREG_COUNT
	.align		4
        /*001c*/ 	.byte	0x03, 0x1b
        /*001e*/ 	.short	0x0080


	//----- nvinfo : EIATTR_MERCURY_ISA_VERSION
	.align		4
        /*0020*/ 	.byte	0x03, 0x5f
        /*0022*/ 	.short	0x0101


	//----- nvinfo : EIATTR_VRC_CTA_INIT_COUNT
	.align		4
        /*0024*/ 	.byte	0x02, 0x4a
	.zero		1
	.zero		1


	//----- nvinfo : EIATTR_EXIT_INSTR_OFFSETS
	.align		4
        /*0028*/ 	.byte	0x04, 0x1c
        /*002a*/ 	.short	(.L_844 - .L_843)


	//   ....[0]....
.L_843:
        /*002c*/ 	.word	0x00000010


	//----- nvinfo : EIATTR_MAX_THREADS
	.align		4
.L_844:
        /*0030*/ 	.byte	0x04, 0x05
        /*0032*/ 	.short	(.L_846 - .L_845)
.L_845:
        /*0034*/ 	.word	0x00000200
        /*0038*/ 	.word	0x00000001
        /*003c*/ 	.word	0x00000001


	//----- nvinfo : EIATTR_CBANK_PARAM_SIZE
	.align		4
.L_846:
        /*0040*/ 	.byte	0x03, 0x19
        /*0042*/ 	.short	0x0a80


	//----- nvinfo : EIATTR_PARAM_CBANK
	.align		4
        /*0044*/ 	.byte	0x04, 0x0a
        /*0046*/ 	.short	(.L_848 - .L_847)
	.align		4
.L_847:
        /*0048*/ 	.word	index@(.nv.constant0._ZN7cutlass13device_kernelIN5flash11enable_sm90INS1_16FlashAttnFwdSm90INS1_25CollectiveMainloopFwdSm90ILi2EN4cute5tupleIJNS5_1CILi1EEES8_S8_EEENS6_IJNS7_ILi192EEENS7_ILi128EEENS7_ILi64EEEEEELi64ENS_10bfloat16_tEfNS_4arch4Sm90ELb1ELb0ELb1ELb0ELb0ELb0ELb0ELb1ELb1ELb1ELb0ELb0EEENS1_21CollectiveEpilogueFwdINS6_IJSA_SC_SB_EEES9_SE_SG_Li384ELb0ELb1ELb0ELb0EEENS1_30DynamicPersistentTileSchedulerILi384ELi128ELb0ELb1ELb1EEEEEEEEEvNT_6ParamsE)
        /*004c*/ 	.short	0x0380
        /*004e*/ 	.short	0x0a80


	//----- nvinfo : EIATTR_SW_WAR
	.align		4
.L_848:
        /*0050*/ 	.byte	0x04, 0x36
        /*0052*/ 	.short	(.L_850 - .L_849)
.L_849:
        /*0054*/ 	.word	0x00000008
.L_850:


//--------------------- .nv.info._ZN7cutlass13device_kernelIN5flash11enable_sm90INS1_16FlashAttnFwdSm90INS1_25CollectiveMainloopFwdSm90ILi2EN4cute5tupleIJNS5_1CILi1EEES8_S8_EEENS6_IJNS7_ILi192EEENS7_ILi128EEENS7_ILi64EEEEEELi64ENS_10bfloat16_tEfNS_4arch4Sm90ELb1ELb0ELb1ELb1ELb0ELb0ELb0ELb1ELb1ELb1ELb0ELb0EEENS1_21CollectiveEpilogueFwdINS6_IJSA_SC_SB_EEES9_SE_SG_Li384ELb1ELb1ELb0ELb0EEENS1_36VarlenDynamicPersistentTileSchedulerILi192ELi128ELi384ELi128ELb0ELb1ELb1ELb1ELb1ELb1EEEEEEEEEvNT_6ParamsE --------------------------
	.section	.nv.info._ZN7cutlass13device_kernelIN5flash11enable_sm90INS1_16FlashAttnFwdSm90INS1_25CollectiveMainloopFwdSm90ILi2EN4cute5tupleIJNS5_1CILi1EEES8_S8_EEENS6_IJNS7_ILi192EEENS7_ILi128EEENS7_ILi64EEEEEELi64ENS_10bfloat16_tEfNS_4arch4Sm90ELb1ELb0ELb1ELb1ELb0ELb0ELb0ELb1ELb1ELb1ELb0ELb0EEENS1_21CollectiveEpilogueFwdINS6_IJSA_SC_SB_EEES9_SE_SG_Li384ELb1ELb1ELb0ELb0EEENS1_36VarlenDynamicPersistentTileSchedulerILi192ELi128ELi384ELi128ELb0ELb1ELb1ELb1ELb1ELb1EEEEEEEEEvNT_6ParamsE,"",@"SHT_CUDA_INFO"
	.sectionflags	@""
	.align	4


	//----- nvinfo : EIATTR_CUDA_API_VERSION
	.align		4
        /*0000*/ 	.byte	0x04, 0x37
        /*0002*/ 	.short	(.L_852 - .L_851)
.L_851:
        /*0004*/ 	.word	0x00000082


	//----- nvinfo : EIATTR_KPARAM_INFO
	.align		4
.L_852:
        /*0008*/ 	.byte	0x04, 0x17
        /*000a*/ 	.short	(.L_854 - .L_853)
.L_853:
        /*000c*/ 	.word	0x00000000
        /*0010*/ 	.short	0x0000
        /*0012*/ 	.short	0x0000
        /*0014*/ 	.byte	0x00, 0xf0, 0x01, 0x2a


	//----- nvinfo : EIATTR_SPARSE_MMA_MASK
	.align		4
.L_854:
        /*0018*/ 	.byte	0x03, 0x50
        /*001a*/ 	.short	0x0000


	//----- nvinfo : EIATTR_MAXREG_COUNT
	.align		4
        /*001c*/ 	.byte	0x03, 0x1b
        /*001e*/ 	.short	0x0080


	//----- nvinfo : EIATTR_MERCURY_ISA_VERSION
	.align		4
        /*0020*/ 	.byte	0x03, 0x5f
        /*0022*/ 	.short	0x0101


	//----- nvinfo : EIATTR_VRC_CTA_INIT_COUNT
	.align		4
        /*0024*/ 	.byte	0x02, 0x4a
	.zero		1
	.zero		1


	//----- nvinfo : EIATTR_EXIT_INSTR_OFFSETS
	.align		4
        /*0028*/ 	.byte	0x04, 0x1c
        /*002a*/ 	.short	(.L_856 - .L_855)


	//   ....[0]....
.L_855:
        /*002c*/ 	.word	0x00000010


	//----- nvinfo : EIATTR_MAX_THREADS
	.align		4
.L_856:
        /*0030*/ 	.byte	0x04, 0x05
        /*0032*/ 	.short	(.L_858 - .L_857)
.L_857:
        /*0034*/ 	.word	0x00000200
        /*0038*/ 	.word	0x00000001
        /*003c*/ 	.word	0x00000001


	//----- nvinfo : EIATTR_CBANK_PARAM_SIZE
	.align		4
.L_858:
        /*0040*/ 	.byte	0x03, 0x19
        /*0042*/ 	.short	0x0a80


	//----- nvinfo : EIATTR_PARAM_CBANK
	.align		4
        /*0044*/ 	.byte	0x04, 0x0a
        /*0046*/ 	.short	(.L_860 - .L_859)
	.align		4
.L_859:
        /*0048*/ 	.word	index@(.nv.constant0._ZN7cutlass13device_kernelIN5flash11enable_sm90INS1_16FlashAttnFwdSm90INS1_25CollectiveMainloopFwdSm90ILi2EN4cute5tupleIJNS5_1CILi1EEES8_S8_EEENS6_IJNS7_ILi192EEENS7_ILi128EEENS7_ILi64EEEEEELi64ENS_10bfloat16_tEfNS_4arch4Sm90ELb1ELb0ELb1ELb1ELb0ELb0ELb0ELb1ELb1ELb1ELb0ELb0EEENS1_21CollectiveEpilogueFwdINS6_IJSA_SC_SB_EEES9_SE_SG_Li384ELb1ELb1ELb0ELb0EEENS1_36VarlenDynamicPersistentTileSchedulerILi192ELi128ELi384ELi128ELb0ELb1ELb1ELb1ELb1ELb1EEEEEEEEEvNT_6ParamsE)
        /*004c*/ 	.short	0x0380
        /*004e*/ 	.short	0x0a80


	//----- nvinfo : EIATTR_SW_WAR
	.align		4
.L_860:
        /*0050*/ 	.byte	0x04, 0x36
        /*0052*/ 	.short	(.L_862 - .L_861)
.L_861:
        /*0054*/ 	.word	0x00000008
.L_862:


//--------------------- .nv.info._ZN7cutlass13device_kernelIN5flash11enable_sm90INS1_16FlashAttnFwdSm90INS1_25CollectiveMainloopFwdSm90ILi2EN4cute5tupleIJNS5_1CILi1EEES8_S8_EEENS6_IJNS7_ILi192EEENS7_ILi128EEENS7_ILi64EEEEEELi64ENS_10bfloat16_tEfNS_4arch4Sm90ELb1ELb0ELb1ELb1ELb0ELb1ELb0ELb1ELb1ELb1ELb0ELb0EEENS1_21CollectiveEpilogueFwdINS6_IJSA_SC_SB_EEES9_SE_SG_Li384ELb1ELb1ELb0ELb0EEENS1_36VarlenDynamicPersistentTileSchedulerILi192ELi128ELi384ELi128ELb0ELb1ELb1ELb1ELb1ELb1EEEEEEEEEvNT_6ParamsE --------------------------
	.section	.nv.info._ZN7cutlass13device_kernelIN5flash11enable_sm90INS1_16FlashAttnFwdSm90INS1_25CollectiveMainloopFwdSm90ILi2EN4cute5tupleIJNS5_1CILi1EEES8_S8_EEENS6_IJNS7_ILi192EEENS7_ILi128EEENS7_ILi64EEEEEELi64ENS_10bfloat16_tEfNS_4arch4Sm90ELb1ELb0ELb1ELb1ELb0ELb1ELb0ELb1ELb1ELb1ELb0ELb0EEENS1_21CollectiveEpilogueFwdINS6_IJSA_SC_SB_EEES9_SE_SG_Li384ELb1ELb1ELb0ELb0EEENS1_36VarlenDynamicPersistentTileSchedulerILi192ELi128ELi384ELi128ELb0ELb1ELb1ELb1ELb1ELb1EEEEEEEEEvNT_6ParamsE,"",@"SHT_CUDA_INFO"
	.sectionflags	@""
	.align	4


	//----- nvinfo : EIATTR_CUDA_API_VERSION
	.align		4
        /*0000*/ 	.byte	0x04, 0x37
        /*0002*/ 	.short	(.L_864 - .L_863)
.L_863:
        /*0004*/ 	.word	0x00000082


	//----- nvinfo : EIATTR_KPARAM_INFO
	.align		4
.L_864:
        /*0008*/ 	.byte	0x04, 0x17
        /*000a*/ 	.short	(.L_866 - .L_865)
.L_865:
        /*000c*/ 	.word	0x00000000
        /*0010*/ 	.short	0x0000
        /*0012*/ 	.short	0x0000
        /*0014*/ 	.byte	0x00, 0xf0, 0x01, 0x2a


	//----- nvinfo : EIATTR_SPARSE_MMA_MASK
	.align		4
.L_866:
        /*0018*/ 	.byte	0x03, 0x50
        /*001a*/ 	.short	0x0000


	//----- nvinfo : EIATTR_MAXREG_COUNT
	.align		4
        /*001c*/ 	.byte	0x03, 0x1b
        /*001e*/ 	.short	0x0080


	//----- nvinfo : EIATTR_MERCURY_ISA_VERSION
	.align		4
        /*0020*/ 	.byte	0x03, 0x5f
        /*0022*/ 	.short	0x0101


	//----- nvinfo : EIATTR_VRC_CTA_INIT_COUNT
	.align		4
        /*0024*/ 	.byte	0x02, 0x4a
	.zero		1
	.zero		1


	//----- nvinfo : EIATTR_EXIT_INSTR_OFFSETS
	.align		4
        /*0028*/ 	.byte	0x04, 0x1c
        /*002a*/ 	.short	(.L_868 - .L_867)


	//   ....[0]....
.L_867:
        /*002c*/ 	.word	0x00000010


	//----- nvinfo : EIATTR_MAX_THREADS
	.align		4
.L_868:
        /*0030*/ 	.byte	0x04, 0x05
        /*0032*/ 	.short	(.L_870 - .L_869)
.L_869:
        /*0034*/ 	.word	0x00000200
        /*0038*/ 	.word	0x00000001
        /*003c*/ 	.word	0x00000001


	//----- nvinfo : EIATTR_CBANK_PARAM_SIZE
	.align		4
.L_870:
        /*0040*/ 	.byte	0x03, 0x19
        /*0042*/ 	.short	0x0a80


	//----- nvinfo : EIATTR_PARAM_CBANK
	.align		4
        /*0044*/ 	.byte	0x04, 0x0a
        /*0046*/ 	.short	(.L_872 - .L_871)
	.align		4
.L_871:
        /*0048*/ 	.word	index@(.nv.constant0._ZN7cutlass13device_kernelIN5flash11enable_sm90INS1_16FlashAttnFwdSm90INS1_25CollectiveMainloopFwdSm90ILi2EN4cute5tupleIJNS5_1CILi1EEES8_S8_EEENS6_IJNS7_ILi192EEENS7_ILi128EEENS7_ILi64EEEEEELi64ENS_10bfloat16_tEfNS_4arch4Sm90ELb1ELb0ELb1ELb1ELb0ELb1ELb0ELb1ELb1ELb1ELb0ELb0EEENS1_21CollectiveEpilogueFwdINS6_IJSA_SC_SB_EEES9_SE_SG_Li384ELb1ELb1ELb0ELb0EEENS1_36VarlenDynamicPersistentTileSchedulerILi192ELi128ELi384ELi128ELb0ELb1ELb1ELb1ELb1ELb1EEEEEEEEEvNT_6ParamsE)
        /*004c*/ 	.short	0x0380
        /*004e*/ 	.short	0x0a80


	//----- nvinfo : EIATTR_SW_WAR
	.align		4
.L_872:
        /*0050*/ 	.byte	0x04, 0x36
        /*0052*/ 	.short	(.L_874 - .L_873)
.L_873:
        /*0054*/ 	.word	0x00000008
.L_874:


//--------------------- .nv.callgraph             --------------------------
	.section	.nv.callgraph,"",@"SHT_CUDA_CALLGRAPH"
	.align	4
	.sectionentsize	8
	.align		4
        /*0000*/ 	.word	0x00000000
	.align		4
        /*0004*/ 	.word	0xffffffff
	.align		4
        /*0008*/ 	.word	0x00000000
	.align		4
        /*000c*/ 	.word	0xfffffffe
	.align		4
        /*0010*/ 	.word	0x00000000
	.align		4
        /*0014*/ 	.word	0xfffffffd
	.align		4
        /*0018*/ 	.word	0x00000000
	.align		4
        /*001c*/ 	.word	0xfffffffc


//--------------------- .nv.constant4             --------------------------
	.section	.nv.constant4,"a",@progbits
	.align	8
	.align		8
.nv.constant4:
        /*0000*/ 	.dword	_ZN82_INTERNAL_cf5acbbe_46_flash_fwd_hdimall_bf16_softcap_packgqa_sm90_cu_49158569_37604cuda3std3__45__cpo5beginE
	.align		8
        /*0008*/ 	.dword	_ZN82_INTERNAL_cf5acbbe_46_flash_fwd_hdimall_bf16_softcap_packgqa_sm90_cu_49158569_37604cuda3std3__45__cpo3endE
	.align		8
        /*0010*/ 	.dword	_ZN82_INTERNAL_cf5acbbe_46_flash_fwd_hdimall_bf16_softcap_packgqa_sm90_cu_49158569_37604cuda3std3__45__cpo6cbeginE
	.align		8
        /*0018*/ 	.dword	_ZN82_INTERNAL_cf5acbbe_46_flash_fwd_hdimall_bf16_softcap_packgqa_sm90_cu_49158569_37604cuda3std3__45__cpo4cendE
	.align		8
        /*0020*/ 	.dword	_ZN82_INTERNAL_cf5acbbe_46_flash_fwd_hdimall_bf16_softcap_packgqa_sm90_cu_49158569_37604cuda3std3__484_GLOBAL__N__cf5acbbe_46_flash_fwd_hdimall_bf16_softcap_packgqa_sm90_cu_49158569_37606ignoreE
	.align		8
        /*0028*/ 	.dword	_ZN82_INTERNAL_cf5acbbe_46_flash_fwd_hdimall_bf16_softcap_packgqa_sm90_cu_49158569_37604cuda3std3__419piecewise_constructE
	.align		8
        /*0030*/ 	.dword	_ZN82_INTERNAL_cf5acbbe_46_flash_fwd_hdimall_bf16_softcap_packgqa_sm90_cu_49158569_37604cuda3std3__48in_placeE
	.align		8
        /*0038*/ 	.dword	_ZN82_INTERNAL_cf5acbbe_46_flash_fwd_hdimall_bf16_softcap_packgqa_sm90_cu_49158569_37604cuda3std6ranges3__45__cpo4swapE
	.align		8
        /*0040*/ 	.dword	_ZN82_INTERNAL_cf5acbbe_46_flash_fwd_hdimall_bf16_softcap_packgqa_sm90_cu_49158569_37604cuda3std6ranges3__45__cpo9iter_moveE
	.align		8
        /*0048*/ 	.dword	_ZN82_INTERNAL_cf5acbbe_46_flash_fwd_hdimall_bf16_softcap_packgqa_sm90_cu_49158569_37604cute7productE
	.align		8
        /*0050*/ 	.dword	_ZN82_INTERNAL_cf5acbbe_46_flash_fwd_hdimall_bf16_softcap_packgqa_sm90_cu_49158569_37604cute1_E


//--------------------- .text._ZN7cutlass13device_kernelIN5flash11enable_sm90INS1_16FlashAttnFwdSm90INS1_25CollectiveMainloopFwdSm90ILi2EN4cute5tupleIJNS5_1CILi1EEES8_S8_EEENS6_IJNS7_ILi128EEENS7_ILi80EEENS7_ILi256EEEEEELi256ENS_10bfloat16_tEfNS_4arch4Sm90ELb0ELb0ELb1ELb0ELb0ELb0ELb0ELb1ELb1ELb1ELb0ELb0EEENS1_21CollectiveEpilogueFwdINS6_IJSA_SC_SB_EEES9_SE_SG_Li256ELb0ELb1ELb0ELb0EEENS1_29StaticPersistentTileSchedulerILb0EEEEEEEEEvNT_6ParamsE --------------------------
	.section	.text._ZN7cutlass13device_kernelIN5flash11enable_sm90INS1_16FlashAttnFwdSm90INS1_25CollectiveMainloopFwdSm90ILi2EN4cute5tupleIJNS5_1CILi1EEES8_S8_EEENS6_IJNS7_ILi128EEENS7_ILi80EEENS7_ILi256EEEEEELi256ENS_10bfloat16_tEfNS_4arch4Sm90ELb0ELb0ELb1ELb0ELb0ELb0ELb0ELb1ELb1ELb1ELb0ELb0EEENS1_21CollectiveEpilogueFwdINS6_IJSA_SC_SB_EEES9_SE_SG_Li256ELb0ELb1ELb0ELb0EEENS1_29StaticPersistentTileSchedulerILb0EEEEEEEEEvNT_6ParamsE,"ax",@progbits
	.align	128
.text._ZN7cutlass13device_kernelIN5flash11enable_sm90INS1_16FlashAttnFwdSm90INS1_25CollectiveMainloopFwdSm90ILi2EN4cute5tupleIJNS5_1CILi1EEES8_S8_EEENS6_IJNS7_ILi128EEENS7_ILi80EEENS7_ILi256EEEEEELi256ENS_10bfloat16_tEfNS_4arch4Sm90ELb0ELb0ELb1ELb0ELb0ELb0ELb0ELb1ELb1ELb1ELb0ELb0EEENS1_21CollectiveEpilogueFwdINS6_IJSA_SC_SB_EEES9_SE_SG_Li256ELb0ELb1ELb0ELb0EEENS1_29StaticPersistentTileSchedulerILb0EEEEEEEEEvNT_6ParamsE:
        .type           _ZN7cutlass13device_kernelIN5flash11enable_sm90INS1_16FlashAttnFwdSm90INS1_25CollectiveMainloopFwdSm90ILi2EN4cute5tupleIJNS5_1CILi1EEES8_S8_EEENS6_IJNS7_ILi128EEENS7_ILi80EEENS7_ILi256EEEEEELi256ENS_10bfloat16_tEfNS_4arch4Sm90ELb0ELb0ELb1ELb0ELb0ELb0ELb0ELb1ELb1ELb1ELb0ELb0EEENS1_21CollectiveEpilogueFwdINS6_IJSA_SC_SB_EEES9_SE_SG_Li256ELb0ELb1ELb0ELb0EEENS1_29StaticPersistentTileSchedulerILb0EEEEEEEEEvNT_6ParamsE,@function
        .size           _ZN7cutlass13device_kernelIN5flash11enable_sm90INS1_16FlashAttnFwdSm90INS1_25CollectiveMainloopFwdSm90ILi2EN4cute5tupleIJNS5_1CILi1EEES8_S8_EEENS6_IJNS7_ILi128EEENS7_ILi80EEENS7_ILi256EEEEEELi256ENS_10bfloat16_tEfNS_4arch4Sm90ELb0ELb0ELb1ELb0ELb0ELb0ELb0ELb1ELb1ELb1ELb0ELb0EEENS1_21CollectiveEpilogueFwdINS6_IJSA_SC_SB_EEES9_SE_SG_Li256ELb0ELb1ELb0ELb0EEENS1_29StaticPersistentTileSchedulerILb0EEEEEEEEEvNT_6ParamsE,(.L_x_48 - _ZN7cutlass13device_kernelIN5flash11enable_sm90INS1_16FlashAttnFwdSm90INS1_25CollectiveMainloopFwdSm90ILi2EN4cute5tupleIJNS5_1CILi1EEES8_S8_EEENS6_IJNS7_ILi128EEENS7_ILi80EEENS7_ILi256EEEEEELi256ENS_10bfloat16_tEfNS_4arch4Sm90ELb0ELb0ELb1ELb0ELb0ELb0ELb0ELb1ELb1ELb1ELb0ELb0EEENS1_21CollectiveEpilogueFwdINS6_IJSA_SC_SB_EEES9_SE_SG_Li256ELb0ELb1ELb0ELb0EEENS1_29StaticPersistentTileSchedulerILb0EEEEEEEEEvNT_6ParamsE)
        .other          _ZN7cutlass13device_kernelIN5flash11enable_sm90INS1_16FlashAttnFwdSm90INS1_25CollectiveMainloopFwdSm90ILi2EN4cute5tupleIJNS5_1CILi1EEES8_S8_EEENS6_IJNS7_ILi128EEENS7_ILi80EEENS7_ILi256EEEEEELi256ENS_10bfloat16_tEfNS_4arch4Sm90ELb0ELb0ELb1ELb0ELb0ELb0ELb0ELb1ELb1ELb1ELb0ELb0EEENS1_21CollectiveEpilogueFwdINS6_IJSA_SC_SB_EEES9_SE_SG_Li256ELb0ELb1ELb0ELb0EEENS1_29StaticPersistentTileSchedulerILb0EEEEEEEEEvNT_6ParamsE,@"STO_CUDA_ENTRY STV_DEFAULT"
_ZN7cutlass13device_kernelIN5flash11enable_sm90INS1_16FlashAttnFwdSm90INS1_25CollectiveMainloopFwdSm90ILi2EN4cute5tupleIJNS5_1CILi1EEES8_S8_EEENS6_IJNS7_ILi128EEENS7_ILi80EEENS7_ILi256EEEEEELi256ENS_10bfloat16_tEfNS_4arch4Sm90ELb0ELb0ELb1ELb0ELb0ELb0ELb0ELb1ELb1ELb1ELb0ELb0EEENS1_21CollectiveEpilogueFwdINS6_IJSA_SC_SB_EEES9_SE_SG_Li256ELb0ELb1ELb0ELb0EEENS1_29StaticPersistentTileSchedulerILb0EEEEEEEEEvNT_6ParamsE:
[----:B------:R-:W-:Y:S01]  /*0000*/  LDC R1, c[0x0][0x37c] ;  /* 0x0000df00ff017b82 */ /* 0x000fe20000000800 */
[----:B------:R-:W-:Y:S05]  /*0010*/  EXIT ;  /* 0x000000000000794d */ /* 0x000fea0003800000 */
.L_x_0:
[----:B------:R-:W-:-:S00]  /*0020*/  BRA `(.L_x_0) ;  /* 0xfffffffc00fc7947 */ /* 0x000fc0000383ffff */
[----:B------:R-:W-:-:S00]  /*0030*/  NOP ;  /* 0x0000000000007918 */ /* 0x000fc00000000000 */
        /* <DEDUP_REMOVED lines=12> */
.L_x_48:


//--------------------- .text._ZN7cutlass13device_kernelIN5flash11enable_sm90INS1_16FlashAttnFwdSm90INS1_25CollectiveMainloopFwdSm90ILi2EN4cute5tupleIJNS5_1CILi2EEENS7_ILi1EEES9_EEENS6_IJNS7_ILi128EEENS7_ILi80EEENS7_ILi256EEEEEELi256ENS_10bfloat16_tEfNS_4arch4Sm90ELb0ELb0ELb1ELb0ELb0ELb0ELb0ELb1ELb1ELb1ELb0ELb0EEENS1_21CollectiveEpilogueFwdINS6_IJSB_SD_SC_EEESA_SF_SH_Li256ELb0ELb1ELb0ELb0EEENS1_29StaticPersistentTileSchedulerILb0EEEEEEEEEvNT_6ParamsE --------------------------
	.section	.text._ZN7cutlass13device_kernelIN5flash11enable_sm90INS1_16FlashAttnFwdSm90INS1_25CollectiveMainloopFwdSm90ILi2EN4cute5tupleIJNS5_1CILi2EEENS7_ILi1EEES9_EEENS6_IJNS7_ILi128EEENS7_ILi80EEENS7_ILi256EEEEEELi256ENS_10bfloat16_tEfNS_4arch4Sm90ELb0ELb0ELb1ELb0ELb0ELb0ELb0ELb1ELb1ELb1ELb0ELb0EEENS1_21CollectiveEpilogueFwdINS6_IJSB_SD_SC_EEESA_SF_SH_Li256ELb0ELb1ELb0ELb0EEENS1_29StaticPersistentTileSchedulerILb0EEEEEEEEEvNT_6ParamsE,"ax",@progbits
	.align	128
.text._ZN7cutlass13device_kernelIN5flash11enable_sm90INS1_16FlashAttnFwdSm90INS1_25CollectiveMainloopFwdSm90ILi2EN4cute5tupleIJNS5_1CILi2EEENS7_ILi1EEES9_EEENS6_IJNS7_ILi128EEENS7_ILi80EEENS7_ILi256EEEEEELi256ENS_10bfloat16_tEfNS_4arch4Sm90ELb0ELb0ELb1ELb0ELb0ELb0ELb0ELb1ELb1ELb1ELb0ELb0EEENS1_21CollectiveEpilogueFwdINS6_IJSB_SD_SC_EEESA_SF_SH_Li256ELb0ELb1ELb0ELb0EEENS1_29StaticPersistentTileSchedulerILb0EEEEEEEEEvNT_6ParamsE:
        .type           _ZN7cutlass13device_kernelIN5flash11enable_sm90INS1_16FlashAttnFwdSm90INS1_25CollectiveMainloopFwdSm90ILi2EN4cute5tupleIJNS5_1CILi2EEENS7_ILi1EEES9_EEENS6_IJNS7_ILi128EEENS7_ILi80EEENS7_ILi256EEEEEELi256ENS_10bfloat16_tEfNS_4arch4Sm90ELb0ELb0ELb1ELb0ELb0ELb0ELb0ELb1ELb1ELb1ELb0ELb0EEENS1_21CollectiveEpilogueFwdINS6_IJSB_SD_SC_EEESA_SF_SH_Li256ELb0ELb1ELb0ELb0EEENS1_29StaticPersistentTileSchedulerILb0EEEEEEEEEvNT_6ParamsE,@function
        .size           _ZN7cutlass13device_kernelIN5flash11enable_sm90INS1_16FlashAttnFwdSm90INS1_25CollectiveMainloopFwdSm90ILi2EN4cute5tupleIJNS5_1CILi2EEENS7_ILi1EEES9_EEENS6_IJNS7_ILi128EEENS7_ILi80EEENS7_ILi256EEEEEELi256ENS_10bfloat16_tEfNS_4arch4Sm90ELb0ELb0ELb1ELb0ELb0ELb0ELb0ELb1ELb1ELb1ELb0ELb0EEENS1_21CollectiveEpilogueFwdINS6_IJSB_SD_SC_EEESA_SF_SH_Li256ELb0ELb1ELb0ELb0EEENS1_29StaticPersistentTileSchedulerILb0EEEEEEEEEvNT_6ParamsE,(.L_x_49 - _ZN7cutlass13device_kernelIN5flash11enable_sm90INS1_16FlashAttnFwdSm90INS1_25CollectiveMainloopFwdSm90ILi2EN4cute5tupleIJNS5_1CILi2EEENS7_ILi1EEES9_EEENS6_IJNS7_ILi128EEENS7_ILi80EEENS7_ILi256EEEEEELi256ENS_10bfloat16_tEfNS_4arch4Sm90ELb0ELb0ELb1ELb0ELb0ELb0ELb0ELb1ELb1ELb1ELb0ELb0EEENS1_21CollectiveEpilogueFwdINS6_IJSB_SD_SC_EEESA_SF_SH_Li256ELb0ELb1ELb0ELb0EEENS1_29StaticPersistentTileSchedulerILb0EEEEEEEEEvNT_6ParamsE)
        .other          _ZN7cutlass13device_kernelIN5flash11enable_sm90INS1_16FlashAttnFwdSm90INS1_25CollectiveMainloopFwdSm90ILi2EN4cute5tupleIJNS5_1CILi2EEENS7_ILi1EEES9_EEENS6_IJNS7_ILi128EEENS7_ILi80EEENS7_ILi256EEEEEELi256ENS_10bfloat16_tEfNS_4arch4Sm90ELb0ELb0ELb1ELb0ELb0ELb0ELb0ELb1ELb1ELb1ELb0ELb0EEENS1_21CollectiveEpilogueFwdINS6_IJSB_SD_SC_EEESA_SF_SH_Li256ELb0ELb1ELb0ELb0EEENS1_29StaticPersistentTileSchedulerILb0EEEEEEEEEvNT_6ParamsE,@"STO_CUDA_ENTRY STV_DEFAULT"
_ZN7cutlass13device_kernelIN5flash11enable_sm90INS1_16FlashAttnFwdSm90INS1_25CollectiveMainloopFwdSm90ILi2EN4cute5tupleIJNS5_1CILi2EEENS7_ILi1EEES9_EEENS6_IJNS7_ILi128EEENS7_ILi80EEENS7_ILi256EEEEEELi256ENS_10bfloat16_tEfNS_4arch4Sm90ELb0ELb0ELb1ELb0ELb0ELb0ELb0ELb1ELb1ELb1ELb0ELb0EEENS1_21CollectiveEpilogueFwdINS6_IJSB_SD_SC_EEESA_SF_SH_Li256ELb0ELb1ELb0ELb0EEENS1_29StaticPersistentTileSchedulerILb0EEEEEEEEEvNT_6ParamsE:
[----:B------:R-:W-:Y:S01]  /*0000*/  LDC R1, c[0x0][0x37c] ;  /* 0x0000df00ff017b82 */ /* 0x000fe20000000800 */
[----:B------:R-:W-:Y:S05]  /*0010*/  EXIT ;  /* 0x000000000000794d */ /* 0x000fea0003800000 */
.L_x_1:
        /* <DEDUP_REMOVED lines=14> */
.L_x_49:


//--------------------- .text._ZN7cutlass13device_kernelIN5flash11enable_sm90INS1_16FlashAttnFwdSm90INS1_25CollectiveMainloopFwdSm90ILi2EN4cute5tupleIJNS5_1CILi1EEES8_S8_EEENS6_IJNS7_ILi128EEENS7_ILi80EEENS7_ILi256EEEEEELi256ENS_10bfloat16_tEfNS_4arch4Sm90ELb0ELb0ELb1ELb1ELb0ELb0ELb0ELb1ELb1ELb1ELb0ELb0EEENS1_21CollectiveEpilogueFwdINS6_IJSA_SC_SB_EEES9_SE_SG_Li256ELb1ELb1ELb0ELb0EEENS1_36VarlenDynamicPersistentTileSchedulerILi128ELi80ELi256ELi128ELb0ELb1ELb1ELb0ELb1ELb1EEEEEEEEEvNT_6ParamsE --------------------------
	.section	.text._ZN7cutlass13device_kernelIN5flash11enable_sm90INS1_16FlashAttnFwdSm90INS1_25CollectiveMainloopFwdSm90ILi2EN4cute5tupleIJNS5_1CILi1EEES8_S8_EEENS6_IJNS7_ILi128EEENS7_ILi80EEENS7_ILi256EEEEEELi256ENS_10bfloat16_tEfNS_4arch4Sm90ELb0ELb0ELb1ELb1ELb0ELb0ELb0ELb1ELb1ELb1ELb0ELb0EEENS1_21CollectiveEpilogueFwdINS6_IJSA_SC_SB_EEES9_SE_SG_Li256ELb1ELb1ELb0ELb0EEENS1_36VarlenDynamicPersistentTileSchedulerILi128ELi80ELi256ELi128ELb0ELb1ELb1ELb0ELb1ELb1EEEEEEEEEvNT_6ParamsE,"ax",@progbits
	.align	128
.text._ZN7cutlass13device_kernelIN5flash11enable_sm90INS1_16FlashAttnFwdSm90INS1_25CollectiveMainloopFwdSm90ILi2EN4cute5tupleIJNS5_1CILi1EEES8_S8_EEENS6_IJNS7_ILi128EEENS7_ILi80EEENS7_ILi256EEEEEELi256ENS_10bfloat16_tEfNS_4arch4Sm90ELb0ELb0ELb1ELb1ELb0ELb0ELb0ELb1ELb1ELb1ELb0ELb0EEENS1_21CollectiveEpilogueFwdINS6_IJSA_SC_SB_EEES9_SE_SG_Li256ELb1ELb1ELb0ELb0EEENS1_36VarlenDynamicPersistentTileSchedulerILi128ELi80ELi256ELi128ELb0ELb1ELb1ELb0ELb1ELb1EEEEEEEEEvNT_6ParamsE:
        .type           _ZN7cutlass13device_kernelIN5flash11enable_sm90INS1_16FlashAttnFwdSm90INS1_25CollectiveMainloopFwdSm90ILi2EN4cute5tupleIJNS5_1CILi1EEES8_S8_EEENS6_IJNS7_ILi128EEENS7_ILi80EEENS7_ILi256EEEEEELi256ENS_10bfloat16_tEfNS_4arch4Sm90ELb0ELb0ELb1ELb1ELb0ELb0ELb0ELb1ELb1ELb1ELb0ELb0EEENS1_21CollectiveEpilogueFwdINS6_IJSA_SC_SB_EEES9_SE_SG_Li256ELb1ELb1ELb0ELb0EEENS1_36VarlenDynamicPersistentTileSchedulerILi128ELi80ELi256ELi128ELb0ELb1ELb1ELb0ELb1ELb1EEEEEEEEEvNT_6ParamsE,@function
        .size           _ZN7cutlass13device_kernelIN5flash11enable_sm90INS1_16FlashAttnFwdSm90INS1_25CollectiveMainloopFwdSm90ILi2EN4cute5tupleIJNS5_1CILi1EEES8_S8_EEENS6_IJNS7_ILi128EEENS7_ILi80EEENS7_ILi256EEEEEELi256ENS_10bfloat16_tEfNS_4arch4Sm90ELb0ELb0ELb1ELb1ELb0ELb0ELb0ELb1ELb1ELb1ELb0ELb0EEENS1_21CollectiveEpilogueFwdINS6_IJSA_SC_SB_EEES9_SE_SG_Li256ELb1ELb1ELb0ELb0EEENS1_36VarlenDynamicPersistentTileSchedulerILi128ELi80ELi256ELi128ELb0ELb1ELb1ELb0ELb1ELb1EEEEEEEEEvNT_6ParamsE,(.L_x_50 - _ZN7cutlass13device_kernelIN5flash11enable_sm90INS1_16FlashAttnFwdSm90INS1_25CollectiveMainloopFwdSm90ILi2EN4cute5tupleIJNS5_1CILi1EEES8_S8_EEENS6_IJNS7_ILi128EEENS7_ILi80EEENS7_ILi256EEEEEELi256ENS_10bfloat16_tEfNS_4arch4Sm90ELb0ELb0ELb1ELb1ELb0ELb0ELb0ELb1ELb1ELb1ELb0ELb0EEENS1_21CollectiveEpilogueFwdINS6_IJSA_SC_SB_EEES9_SE_SG_Li256ELb1ELb1ELb0ELb0EEENS1_36VarlenDynamicPersistentTileSchedulerILi128ELi80ELi256ELi128ELb0ELb1ELb1ELb0ELb1ELb1EEEEEEEEEvNT_6ParamsE)
        .other          _ZN7cutlass13device_kernelIN5flash11enable_sm90INS1_16FlashAttnFwdSm90INS1_25CollectiveMainloopFwdSm90ILi2EN4cute5tupleIJNS5_1CILi1EEES8_S8_EEENS6_IJNS7_ILi128EEENS7_ILi80EEENS7_ILi256EEEEEELi256ENS_10bfloat16_tEfNS_4arch4Sm90ELb0ELb0ELb1ELb1ELb0ELb0ELb0ELb1ELb1ELb1ELb0ELb0EEENS1_21CollectiveEpilogueFwdINS6_IJSA_SC_SB_EEES9_SE_SG_Li256ELb1ELb1ELb0ELb0EEENS1_36VarlenDynamicPersistentTileSchedulerILi128ELi80ELi256ELi128ELb0ELb1ELb1ELb0ELb1ELb1EEEEEEEEEvNT_6ParamsE,@"STO_CUDA_ENTRY STV_DEFAULT"
_ZN7cutlass13device_kernelIN5flash11enable_sm90INS1_16FlashAttnFwdSm90INS1_25CollectiveMainloopFwdSm90ILi2EN4cute5tupleIJNS5_1CILi1EEES8_S8_EEENS6_IJNS7_ILi128EEENS7_ILi80EEENS7_ILi256EEEEEELi256ENS_10bfloat16_tEfNS_4arch4Sm90ELb0ELb0ELb1ELb1ELb0ELb0ELb0ELb1ELb1ELb1ELb0ELb0EEENS1_21CollectiveEpilogueFwdINS6_IJSA_SC_SB_EEES9_SE_SG_Li256ELb1ELb1ELb0ELb0EEENS1_36VarlenDynamicPersistentTileSchedulerILi128ELi80ELi256ELi128ELb0ELb1ELb1ELb0ELb1ELb1EEEEEEEEEvNT_6ParamsE:
[----:B------:R-:W-:Y:S01]  /*0000*/  LDC R1, c[0x0][0x37c] ;  /* 0x0000df00ff017b82 */ /* 0x000fe20000000800 */
[----:B------:R-:W-:Y:S05]  /*0010*/  EXIT ;  /* 0x000000000000794d */ /* 0x000fea0003800000 */
.L_x_2:
        /* <DEDUP_REMOVED lines=14> */
.L_x_50:


//--------------------- .text._ZN7cutlass13device_kernelIN5flash11enable_sm90INS1_16FlashAttnFwdSm90INS1_25CollectiveMainloopFwdSm90ILi2EN4cute5tupleIJNS5_1CILi1EEES8_S8_EEENS6_IJNS7_ILi128EEENS7_ILi80EEENS7_ILi256EEEEEELi256ENS_10bfloat16_tEfNS_4arch4Sm90ELb0ELb0ELb1ELb1ELb0ELb1ELb0ELb1ELb1ELb1ELb0ELb0EEENS1_21CollectiveEpilogueFwdINS6_IJSA_SC_SB_EEES9_SE_SG_Li256ELb1ELb1ELb0ELb0EEENS1_36VarlenDynamicPersistentTileSchedulerILi128ELi80ELi256ELi128ELb0ELb1ELb1ELb0ELb1ELb1EEEEEEEEEvNT_6ParamsE --------------------------
	.section	.text._ZN7cutlass13device_kernelIN5flash11enable_sm90INS1_16FlashAttnFwdSm90INS1_25CollectiveMainloopFwdSm90ILi2EN4cute5tupleIJNS5_1CILi1EEES8_S8_EEENS6_IJNS7_ILi128EEENS7_ILi80EEENS7_ILi256EEEEEELi256ENS_10bfloat16_tEfNS_4arch4Sm90ELb0ELb0ELb1ELb1ELb0ELb1ELb0ELb1ELb1ELb1ELb0ELb0EEENS1_21CollectiveEpilogueFwdINS6_IJSA_SC_SB_EEES9_SE_SG_Li256ELb1ELb1ELb0ELb0EEENS1_36VarlenDynamicPersistentTileSchedulerILi128ELi80ELi256ELi128ELb0ELb1ELb1ELb0ELb1ELb1EEEEEEEEEvNT_6ParamsE,"ax",@progbits
	.align	128
.text._ZN7cutlass13device_kernelIN5flash11enable_sm90INS1_16FlashAttnFwdSm90INS1_25CollectiveMainloopFwdSm90ILi2EN4cute5tupleIJNS5_1CILi1EEES8_S8_EEENS6_IJNS7_ILi128EEENS7_ILi80EEENS7_ILi256EEEEEELi256ENS_10bfloat16_tEfNS_4arch4Sm90ELb0ELb0ELb1ELb1ELb0ELb1ELb0ELb1ELb1ELb1ELb0ELb0EEENS1_21CollectiveEpilogueFwdINS6_IJSA_SC_SB_EEES9_SE_SG_Li256ELb1ELb1ELb0ELb0EEENS1_36VarlenDynamicPersistentTileSchedulerILi128ELi80ELi256ELi128ELb0ELb1ELb1ELb0ELb1ELb1EEEEEEEEEvNT_6ParamsE:
        .type           _ZN7cutlass13device_kernelIN5flash11enable_sm90INS1_16FlashAttnFwdSm90INS1_25CollectiveMainloopFwdSm90ILi2EN4cute5tupleIJNS5_1CILi1EEES8_S8_EEENS6_IJNS7_ILi128EEENS7_ILi80EEENS7_ILi256EEEEEELi256ENS_10bfloat16_tEfNS_4arch4Sm90ELb0ELb0ELb1ELb1ELb0ELb1ELb0ELb1ELb1ELb1ELb0ELb0EEENS1_21CollectiveEpilogueFwdINS6_IJSA_SC_SB_EEES9_SE_SG_Li256ELb1ELb1ELb0ELb0EEENS1_36VarlenDynamicPersistentTileSchedulerILi128ELi80ELi256ELi128ELb0ELb1ELb1ELb0ELb1ELb1EEEEEEEEEvNT_6ParamsE,@function
        .size           _ZN7cutlass13device_kernelIN5flash11enable_sm90INS1_16FlashAttnFwdSm90INS1_25CollectiveMainloopFwdSm90ILi2EN4cute5tupleIJNS5_1CILi1EEES8_S8_EEENS6_IJNS7_ILi128EEENS7_ILi80EEENS7_ILi256EEEEEELi256ENS_10bfloat16_tEfNS_4arch4Sm90ELb0ELb0ELb1ELb1ELb0ELb1ELb0ELb1ELb1ELb1ELb0ELb0EEENS1_21CollectiveEpilogueFwdINS6_IJSA_SC_SB_EEES9_SE_SG_Li256ELb1ELb1ELb0ELb0EEENS1_36VarlenDynamicPersistentTileSchedulerILi128ELi80ELi256ELi128ELb0ELb1ELb1ELb0ELb1ELb1EEEEEEEEEvNT_6ParamsE,(.L_x_51 - _ZN7cutlass13device_kernelIN5flash11enable_sm90INS1_16FlashAttnFwdSm90INS1_25CollectiveMainloopFwdSm90ILi2EN4cute5tupleIJNS5_1CILi1EEES8_S8_EEENS6_IJNS7_ILi128EEENS7_ILi80EEENS7_ILi256EEEEEELi256ENS_10bfloat16_tEfNS_4arch4Sm90ELb0ELb0ELb1ELb1ELb0ELb1ELb0ELb1ELb1ELb1ELb0ELb0EEENS1_21CollectiveEpilogueFwdINS6_IJSA_SC_SB_EEES9_SE_SG_Li256ELb1ELb1ELb0ELb0EEENS1_36VarlenDynamicPersistentTileSchedulerILi128ELi80ELi256ELi128ELb0ELb1ELb1ELb0ELb1ELb1EEEEEEEEEvNT_6ParamsE)
        .other          _ZN7cutlass13device_kernelIN5flash11enable_sm90INS1_16FlashAttnFwdSm90INS1_25CollectiveMainloopFwdSm90ILi2EN4cute5tupleIJNS5_1CILi1EEES8_S8_EEENS6_IJNS7_ILi128EEENS7_ILi80EEENS7_ILi256EEEEEELi256ENS_10bfloat16_tEfNS_4arch4Sm90ELb0ELb0ELb1ELb1ELb0ELb1ELb0ELb1ELb1ELb1ELb0ELb0EEENS1_21CollectiveEpilogueFwdINS6_IJSA_SC_SB_EEES9_SE_SG_Li256ELb1ELb1ELb0ELb0EEENS1_36VarlenDynamicPersistentTileSchedulerILi128ELi80ELi256ELi128ELb0ELb1ELb1ELb0ELb1ELb1EEEEEEEEEvNT_6ParamsE,@"STO_CUDA_ENTRY STV_DEFAULT"
_ZN7cutlass13device_kernelIN5flash11enable_sm90INS1_16FlashAttnFwdSm90INS1_25CollectiveMainloopFwdSm90ILi2EN4cute5tupleIJNS5_1CILi1EEES8_S8_EEENS6_IJNS7_ILi128EEENS7_ILi80EEENS7_ILi256EEEEEELi256ENS_10bfloat16_tEfNS_4arch4Sm90ELb0ELb0ELb1ELb1ELb0ELb1ELb0ELb1ELb1ELb1ELb0ELb0EEENS1_21CollectiveEpilogueFwdINS6_IJSA_SC_SB_EEES9_SE_SG_Li256ELb1ELb1ELb0ELb0EEENS1_36VarlenDynamicPersistentTileSchedulerILi128ELi80ELi256ELi128ELb0ELb1ELb1ELb0ELb1ELb1EEEEEEEEEvNT_6ParamsE:
[----:B------:R-:W-:Y:S01]  /*0000*/  LDC R1, c[0x0][0x37c] ;  /* 0x0000df00ff017b82 */ /* 0x000fe20000000800 */
[----:B------:R-:W-:Y:S05]  /*0010*/  EXIT ;  /* 0x000000000000794d */ /* 0x000fea0003800000 */
.L_x_3:
        /* <DEDUP_REMOVED lines=14> */
.L_x_51:


//--------------------- .text._ZN7cutlass13device_kernelIN5flash11enable_sm90INS1_16FlashAttnFwdSm90INS1_25CollectiveMainloopFwdSm90ILi2EN4cute5tupleIJNS5_1CILi1EEES8_S8_EEENS6_IJNS7_ILi128EEENS7_ILi64EEENS7_ILi256EEEEEELi256ENS_10bfloat16_tEfNS_4arch4Sm90ELb0ELb1ELb1ELb0ELb0ELb0ELb0ELb1ELb1ELb1ELb0ELb0EEENS1_21CollectiveEpilogueFwdINS6_IJSA_SC_SB_EEES9_SE_SG_Li256ELb0ELb1ELb0ELb0EEENS1_30DynamicPersistentTileSchedulerILi256ELi128ELb0ELb1ELb1EEEEEEEEEvNT_6ParamsE --------------------------
	.section	.text._ZN7cutlass13device_kernelIN5flash11enable_sm90INS1_16FlashAttnFwdSm90INS1_25CollectiveMainloopFwdSm90ILi2EN4cute5tupleIJNS5_1CILi1EEES8_S8_EEENS6_IJNS7_ILi128EEENS7_ILi64EEENS7_ILi256EEEEEELi256ENS_10bfloat16_tEfNS_4arch4Sm90ELb0ELb1ELb1ELb0ELb0ELb0ELb0ELb1ELb1ELb1ELb0ELb0EEENS1_21CollectiveEpilogueFwdINS6_IJSA_SC_SB_EEES9_SE_SG_Li256ELb0ELb1ELb0ELb0EEENS1_30DynamicPersistentTileSchedulerILi256ELi128ELb0ELb1ELb1EEEEEEEEEvNT_6ParamsE,"ax",@progbits
	.align	128
.text._ZN7cutlass13device_kernelIN5flash11enable_sm90INS1_16FlashAttnFwdSm90INS1_25CollectiveMainloopFwdSm90ILi2EN4cute5tupleIJNS5_1CILi1EEES8_S8_EEENS6_IJNS7_ILi128EEENS7_ILi64EEENS7_ILi256EEEEEELi256ENS_10bfloat16_tEfNS_4arch4Sm90ELb0ELb1ELb1ELb0ELb0ELb0ELb0ELb1ELb1ELb1ELb0ELb0EEENS1_21CollectiveEpilogueFwdINS6_IJSA_SC_SB_EEES9_SE_SG_Li256ELb0ELb1ELb0ELb0EEENS1_30DynamicPersistentTileSchedulerILi256ELi128ELb0ELb1ELb1EEEEEEEEEvNT_6ParamsE:
        .type           _ZN7cutlass13device_kernelIN5flash11enable_sm90INS1_16FlashAttnFwdSm90INS1_25CollectiveMainloopFwdSm90ILi2EN4cute5tupleIJNS5_1CILi1EEES8_S8_EEENS6_IJNS7_ILi128EEENS7_ILi64EEENS7_ILi256EEEEEELi256ENS_10bfloat16_tEfNS_4arch4Sm90ELb0ELb1ELb1ELb0ELb0ELb0ELb0ELb1ELb1ELb1ELb0ELb0EEENS1_21CollectiveEpilogueFwdINS6_IJSA_SC_SB_EEES9_SE_SG_Li256ELb0ELb1ELb0ELb0EEENS1_30DynamicPersistentTileSchedulerILi256ELi128ELb0ELb1ELb1EEEEEEEEEvNT_6ParamsE,@function
        .size           _ZN7cutlass13device_kernelIN5flash11enable_sm90INS1_16FlashAttnFwdSm90INS1_25CollectiveMainloopFwdSm90ILi2EN4cute5tupleIJNS5_1CILi1EEES8_S8_EEENS6_IJNS7_ILi128EEENS7_ILi64EEENS7_ILi256EEEEEELi256ENS_10bfloat16_tEfNS_4arch4Sm90ELb0ELb1ELb1ELb0ELb0ELb0ELb0ELb1ELb1ELb1ELb0ELb0EEENS1_21CollectiveEpilogueFwdINS6_IJSA_SC_SB_EEES9_SE_SG_Li256ELb0ELb1ELb0ELb0EEENS1_30DynamicPersistentTileSchedulerILi256ELi128ELb0ELb1ELb1EEEEEEEEEvNT_6ParamsE,(.L_x_52 - _ZN7cutlass13device_kernelIN5flash11enable_sm90INS1_16FlashAttnFwdSm90INS1_25CollectiveMainloopFwdSm90ILi2EN4cute5tupleIJNS5_1CILi1EEES8_S8_EEENS6_IJNS7_ILi128EEENS7_ILi64EEENS7_ILi256EEEEEELi256ENS_10bfloat16_tEfNS_4arch4Sm90ELb0ELb1ELb1ELb0ELb0ELb0ELb0ELb1ELb1ELb1ELb0ELb0EEENS1_21CollectiveEpilogueFwdINS6_IJSA_SC_SB_EEES9_SE_SG_Li256ELb0ELb1ELb0ELb0EEENS1_30DynamicPersistentTileSchedulerILi256ELi128ELb0ELb1ELb1EEEEEEEEEvNT_6ParamsE)
        .other          _ZN7cutlass13device_kernelIN5flash11enable_sm90INS1_16FlashAttnFwdSm90INS1_25CollectiveMainloopFwdSm90ILi2EN4cute5tupleIJNS5_1CILi1EEES8_S8_EEENS6_IJNS7_ILi128EEENS7_ILi64EEENS7_ILi256EEEEEELi256ENS_10bfloat16_tEfNS_4arch4Sm90ELb0ELb1ELb1ELb0ELb0ELb0ELb0ELb1ELb1ELb1ELb0ELb0EEENS1_21CollectiveEpilogueFwdINS6_IJSA_SC_SB_EEES9_SE_SG_Li256ELb0ELb1ELb0ELb0EEENS1_30DynamicPersistentTileSchedulerILi256ELi128ELb0ELb1ELb1EEEEEEEEEvNT_6ParamsE,@"STO_CUDA_ENTRY STV_DEFAULT"
_ZN7cutlass13device_kernelIN5flash11enable_sm90INS1_16FlashAttnFwdSm90INS1_25CollectiveMainloopFwdSm90ILi2EN4cute5tupleIJNS5_1CILi1EEES8_S8_EEENS6_IJNS7_ILi128EEENS7_ILi64EEENS7_ILi256EEEEEELi256ENS_10bfloat16_tEfNS_4arch4Sm90ELb0ELb1ELb1ELb0ELb0ELb0ELb0ELb1ELb1ELb1ELb0ELb0EEENS1_21CollectiveEpilogueFwdINS6_IJSA_SC_SB_EEES9_SE_SG_Li256ELb0ELb1ELb0ELb0EEENS1_30DynamicPersistentTileSchedulerILi256ELi128ELb0ELb1ELb1EEEEEEEEEvNT_6ParamsE:
[----:B------:R-:W-:Y:S01]  /*0000*/  LDC R1, c[0x0][0x37c] ;  /* 0x0000df00ff017b82 */ /* 0x000fe20000000800 */
[----:B------:R-:W-:Y:S05]  /*0010*/  EXIT ;  /* 0x000000000000794d */ /* 0x000fea0003800000 */
.L_x_4:
        /* <DEDUP_REMOVED lines=14> */
.L_x_52:


//--------------------- .text._ZN7cutlass13device_kernelIN5flash11enable_sm90INS1_16FlashAttnFwdSm90INS1_25CollectiveMainloopFwdSm90ILi2EN4cute5tupleIJNS5_1CILi1EEES8_S8_EEENS6_IJNS7_ILi128EEENS7_ILi64EEENS7_ILi256EEEEEELi256ENS_10bfloat16_tEfNS_4arch4Sm90ELb0ELb1ELb1ELb1ELb0ELb0ELb0ELb1ELb1ELb1ELb0ELb0EEENS1_21CollectiveEpilogueFwdINS6_IJSA_SC_SB_EEES9_SE_SG_Li256ELb1ELb1ELb0ELb0EEENS1_36VarlenDynamicPersistentTileSchedulerILi128ELi64ELi256ELi128ELb0ELb1ELb1ELb1ELb0ELb1EEEEEEEEEvNT_6ParamsE --------------------------
	.section	.text._ZN7cutlass13device_kernelIN5flash11enable_sm90INS1_16FlashAttnFwdSm90INS1_25CollectiveMainloopFwdSm90ILi2EN4cute5tupleIJNS5_1CILi1EEES8_S8_EEENS6_IJNS7_ILi128EEENS7_ILi64EEENS7_ILi256EEEEEELi256ENS_10bfloat16_tEfNS_4arch4Sm90ELb0ELb1ELb1ELb1ELb0ELb0ELb0ELb1ELb1ELb1ELb0ELb0EEENS1_21CollectiveEpilogueFwdINS6_IJSA_SC_SB_EEES9_SE_SG_Li256ELb1ELb1ELb0ELb0EEENS1_36VarlenDynamicPersistentTileSchedulerILi128ELi64ELi256ELi128ELb0ELb1ELb1ELb1ELb0ELb1EEEEEEEEEvNT_6ParamsE,"ax",@progbits
	.align	128
.text._ZN7cutlass13device_kernelIN5flash11enable_sm90INS1_16FlashAttnFwdSm90INS1_25CollectiveMainloopFwdSm90ILi2EN4cute5tupleIJNS5_1CILi1EEES8_S8_EEENS6_IJNS7_ILi128EEENS7_ILi64EEENS7_ILi256EEEEEELi256ENS_10bfloat16_tEfNS_4arch4Sm90ELb0ELb1ELb1ELb1ELb0ELb0ELb0ELb1ELb1ELb1ELb0ELb0EEENS1_21CollectiveEpilogueFwdINS6_IJSA_SC_SB_EEES9_SE_SG_Li256ELb1ELb1ELb0ELb0EEENS1_36VarlenDynamicPersistentTileSchedulerILi128ELi64ELi256ELi128ELb0ELb1ELb1ELb1ELb0ELb1EEEEEEEEEvNT_6ParamsE:
        .type           _ZN7cutlass13device_kernelIN5flash11enable_sm90INS1_16FlashAttnFwdSm90INS1_25CollectiveMainloopFwdSm90ILi2EN4cute5tupleIJNS5_1CILi1EEES8_S8_EEENS6_IJNS7_ILi128EEENS7_ILi64EEENS7_ILi256EEEEEELi256ENS_10bfloat16_tEfNS_4arch4Sm90ELb0ELb1ELb1ELb1ELb0ELb0ELb0ELb1ELb1ELb1ELb0ELb0EEENS1_21CollectiveEpilogueFwdINS6_IJSA_SC_SB_EEES9_SE_SG_Li256ELb1ELb1ELb0ELb0EEENS1_36VarlenDynamicPersistentTileSchedulerILi128ELi64ELi256ELi128ELb0ELb1ELb1ELb1ELb0ELb1EEEEEEEEEvNT_6ParamsE,@function
        .size           _ZN7cutlass13device_kernelIN5flash11enable_sm90INS1_16FlashAttnFwdSm90INS1_25CollectiveMainloopFwdSm90ILi2EN4cute5tupleIJNS5_1CILi1EEES8_S8_EEENS6_IJNS7_ILi128EEENS7_ILi64EEENS7_ILi256EEEEEELi256ENS_10bfloat16_tEfNS_4arch4Sm90ELb0ELb1ELb1ELb1ELb0ELb0ELb0ELb1ELb1ELb1ELb0ELb0EEENS1_21CollectiveEpilogueFwdINS6_IJSA_SC_SB_EEES9_SE_SG_Li256ELb1ELb1ELb0ELb0EEENS1_36VarlenDynamicPersistentTileSchedulerILi128ELi64ELi256ELi128ELb0ELb1ELb1ELb1ELb0ELb1EEEEEEEEEvNT_6ParamsE,(.L_x_53 - _ZN7cutlass13device_kernelIN5flash11enable_sm90INS1_16FlashAttnFwdSm90INS1_25CollectiveMainloopFwdSm90ILi2EN4cute5tupleIJNS5_1CILi1EEES8_S8_EEENS6_IJNS7_ILi128EEENS7_ILi64EEENS7_ILi256EEEEEELi256ENS_10bfloat16_tEfNS_4arch4Sm90ELb0ELb1ELb1ELb1ELb0ELb0ELb0ELb1ELb1ELb1ELb0ELb0EEENS1_21CollectiveEpilogueFwdINS6_IJSA_SC_SB_EEES9_SE_SG_Li256ELb1ELb1ELb0ELb0EEENS1_36VarlenDynamicPersistentTileSchedulerILi128ELi64ELi256ELi128ELb0ELb1ELb1ELb1ELb0ELb1EEEEEEEEEvNT_6ParamsE)
        .other          _ZN7cutlass13device_kernelIN5flash11enable_sm90INS1_16FlashAttnFwdSm90INS1_25CollectiveMainloopFwdSm90ILi2EN4cute5tupleIJNS5_1CILi1EEES8_S8_EEENS6_IJNS7_ILi128EEENS7_ILi64EEENS7_ILi256EEEEEELi256ENS_10bfloat16_tEfNS_4arch4Sm90ELb0ELb1ELb1ELb1ELb0ELb0ELb0ELb1ELb1ELb1ELb0ELb0EEENS1_21CollectiveEpilogueFwdINS6_IJSA_SC_SB_EEES9_SE_SG_Li256ELb1ELb1ELb0ELb0EEENS1_36VarlenDynamicPersistentTileSchedulerILi128ELi64ELi256ELi128ELb0ELb1ELb1ELb1ELb0ELb1EEEEEEEEEvNT_6ParamsE,@"STO_CUDA_ENTRY STV_DEFAULT"
_ZN7cutlass13device_kernelIN5flash11enable_sm90INS1_16FlashAttnFwdSm90INS1_25CollectiveMainloopFwdSm90ILi2EN4cute5tupleIJNS5_1CILi1EEES8_S8_EEENS6_IJNS7_ILi128EEENS7_ILi64EEENS7_ILi256EEEEEELi256ENS_10bfloat16_tEfNS_4arch4Sm90ELb0ELb1ELb1ELb1ELb0ELb0ELb0ELb1ELb1ELb1ELb0ELb0EEENS1_21CollectiveEpilogueFwdINS6_IJSA_SC_SB_EEES9_SE_SG_Li256ELb1ELb1ELb0ELb0EEENS1_36VarlenDynamicPersistentTileSchedulerILi128ELi64ELi256ELi128ELb0ELb1ELb1ELb1ELb0ELb1EEEEEEEEEvNT_6ParamsE:
[----:B------:R-:W-:Y:S01]  /*0000*/  LDC R1, c[0x0][0x37c] ;  /* 0x0000df00ff017b82 */ /* 0x000fe20000000800 */
[----:B------:R-:W-:Y:S05]  /*0010*/  EXIT ;  /* 0x000000000000794d */ /* 0x000fea0003800000 */
.L_x_5:
        /* <DEDUP_REMOVED lines=14> */
.L_x_53:


//--------------------- .text._ZN7cutlass13device_kernelIN5flash11enable_sm90INS1_16FlashAttnFwdSm90INS1_25CollectiveMainloopFwdSm90ILi2EN4cute5tupleIJNS5_1CILi1EEES8_S8_EEENS6_IJNS7_ILi128EEENS7_ILi64EEENS7_ILi256EEEEEELi256ENS_10bfloat16_tEfNS_4arch4Sm90ELb0ELb1ELb1ELb1ELb0ELb1ELb0ELb1ELb1ELb1ELb0ELb0EEENS1_21CollectiveEpilogueFwdINS6_IJSA_SC_SB_EEES9_SE_SG_Li256ELb1ELb1ELb0ELb0EEENS1_36VarlenDynamicPersistentTileSchedulerILi128ELi64ELi256ELi128ELb0ELb1ELb1ELb1ELb0ELb1EEEEEEEEEvNT_6ParamsE --------------------------
	.section	.text._ZN7cutlass13device_kernelIN5flash11enable_sm90INS1_16FlashAttnFwdSm90INS1_25CollectiveMainloopFwdSm90ILi2EN4cute5tupleIJNS5_1CILi1EEES8_S8_EEENS6_IJNS7_ILi128EEENS7_ILi64EEENS7_ILi256EEEEEELi256ENS_10bfloat16_tEfNS_4arch4Sm90ELb0ELb1ELb1ELb1ELb0ELb1ELb0ELb1ELb1ELb1ELb0ELb0EEENS1_21CollectiveEpilogueFwdINS6_IJSA_SC_SB_EEES9_SE_SG_Li256ELb1ELb1ELb0ELb0EEENS1_36VarlenDynamicPersistentTileSchedulerILi128ELi64ELi256ELi128ELb0ELb1ELb1ELb1ELb0ELb1EEEEEEEEEvNT_6ParamsE,"ax",@progbits
	.align	128
.text._ZN7cutlass13device_kernelIN5flash11enable_sm90INS1_16FlashAttnFwdSm90INS1_25CollectiveMainloopFwdSm90ILi2EN4cute5tupleIJNS5_1CILi1EEES8_S8_EEENS6_IJNS7_ILi128EEENS7_ILi64EEENS7_ILi256EEEEEELi256ENS_10bfloat16_tEfNS_4arch4Sm90ELb0ELb1ELb1ELb1ELb0ELb1ELb0ELb1ELb1ELb1ELb0ELb0EEENS1_21CollectiveEpilogueFwdINS6_IJSA_SC_SB_EEES9_SE_SG_Li256ELb1ELb1ELb0ELb0EEENS1_36VarlenDynamicPersistentTileSchedulerILi128ELi64ELi256ELi128ELb0ELb1ELb1ELb1ELb0ELb1EEEEEEEEEvNT_6ParamsE:
        .type           _ZN7cutlass13device_kernelIN5flash11enable_sm90INS1_16FlashAttnFwdSm90INS1_25CollectiveMainloopFwdSm90ILi2EN4cute5tupleIJNS5_1CILi1EEES8_S8_EEENS6_IJNS7_ILi128EEENS7_ILi64EEENS7_ILi256EEEEEELi256ENS_10bfloat16_tEfNS_4arch4Sm90ELb0ELb1ELb1ELb1ELb0ELb1ELb0ELb1ELb1ELb1ELb0ELb0EEENS1_21CollectiveEpilogueFwdINS6_IJSA_SC_SB_EEES9_SE_SG_Li256ELb1ELb1ELb0ELb0EEENS1_36VarlenDynamicPersistentTileSchedulerILi128ELi64ELi256ELi128ELb0ELb1ELb1ELb1ELb0ELb1EEEEEEEEEvNT_6ParamsE,@function
        .size           _ZN7cutlass13device_kernelIN5flash11enable_sm90INS1_16FlashAttnFwdSm90INS1_25CollectiveMainloopFwdSm90ILi2EN4cute5tupleIJNS5_1CILi1EEES8_S8_EEENS6_IJNS7_ILi128EEENS7_ILi64EEENS7_ILi256EEEEEELi256ENS_10bfloat16_tEfNS_4arch4Sm90ELb0ELb1ELb1ELb1ELb0ELb1ELb0ELb1ELb1ELb1ELb0ELb0EEENS1_21CollectiveEpilogueFwdINS6_IJSA_SC_SB_EEES9_SE_SG_Li256ELb1ELb1ELb0ELb0EEENS1_36VarlenDynamicPersistentTileSchedulerILi128ELi64ELi256ELi128ELb0ELb1ELb1ELb1ELb0ELb1EEEEEEEEEvNT_6ParamsE,(.L_x_54 - _ZN7cutlass13device_kernelIN5flash11enable_sm90INS1_16FlashAttnFwdSm90INS1_25CollectiveMainloopFwdSm90ILi2EN4cute5tupleIJNS5_1CILi1EEES8_S8_EEENS6_IJNS7_ILi128EEENS7_ILi64EEENS7_ILi256EEEEEELi256ENS_10bfloat16_tEfNS_4arch4Sm90ELb0ELb1ELb1ELb1ELb0ELb1ELb0ELb1ELb1ELb1ELb0ELb0EEENS1_21CollectiveEpilogueFwdINS6_IJSA_SC_SB_EEES9_SE_SG_Li256ELb1ELb1ELb0ELb0EEENS1_36VarlenDynamicPersistentTileSchedulerILi128ELi64ELi256ELi128ELb0ELb1ELb1ELb1ELb0ELb1EEEEEEEEEvNT_6ParamsE)
        .other          _ZN7cutlass13device_kernelIN5flash11enable_sm90INS1_16FlashAttnFwdSm90INS1_25CollectiveMainloopFwdSm90ILi2EN4cute5tupleIJNS5_1CILi1EEES8_S8_EEENS6_IJNS7_ILi128EEENS7_ILi64EEENS7_ILi256EEEEEELi256ENS_10bfloat16_tEfNS_4arch4Sm90ELb0ELb1ELb1ELb1ELb0ELb1ELb0ELb1ELb1ELb1ELb0ELb0EEENS1_21CollectiveEpilogueFwdINS6_IJSA_SC_SB_EEES9_SE_SG_Li256ELb1ELb1ELb0ELb0EEENS1_36VarlenDynamicPersistentTileSchedulerILi128ELi64ELi256ELi128ELb0ELb1ELb1ELb1ELb0ELb1EEEEEEEEEvNT_6ParamsE,@"STO_CUDA_ENTRY STV_DEFAULT"
_ZN7cutlass13device_kernelIN5flash11enable_sm90INS1_16FlashAttnFwdSm90INS1_25CollectiveMainloopFwdSm90ILi2EN4cute5tupleIJNS5_1CILi1EEES8_S8_EEENS6_IJNS7_ILi128EEENS7_ILi64EEENS7_ILi256EEEEEELi256ENS_10bfloat16_tEfNS_4arch4Sm90ELb0ELb1ELb1ELb1ELb0ELb1ELb0ELb1ELb1ELb1ELb0ELb0EEENS1_21CollectiveEpilogueFwdINS6_IJSA_SC_SB_EEES9_SE_SG_Li256ELb1ELb1ELb0ELb0EEENS1_36VarlenDynamicPersistentTileSchedulerILi128ELi64ELi256ELi128ELb0ELb1ELb1ELb1ELb0ELb1EEEEEEEEEvNT_6ParamsE:
[----:B------:R-:W-:Y:S01]  /*0000*/  LDC R1, c[0x0][0x37c] ;  /* 0x0000df00ff017b82 */ /* 0x000fe20000000800 */
[----:B------:R-:W-:Y:S05]  /*0010*/  EXIT ;  /* 0x000000000000794d */ /* 0x000fea0003800000 */
.L_x_6:
        /* <DEDUP_REMOVED lines=14> */
.L_x_54:


//--------------------- .text._ZN7cutlass13device_kernelIN5flash11enable_sm90INS1_16FlashAttnFwdSm90INS1_25CollectiveMainloopFwdSm90ILi2EN4cute5tupleIJNS5_1CILi1EEES8_S8_EEENS6_IJNS7_ILi128EEENS7_ILi80EEENS7_ILi256EEEEEELi256ENS_10bfloat16_tEfNS_4arch4Sm90ELb1ELb0ELb1ELb0ELb0ELb0ELb0ELb1ELb1ELb1ELb0ELb0EEENS1_21CollectiveEpilogueFwdINS6_IJSA_SC_SB_EEES9_SE_SG_Li256ELb0ELb1ELb0ELb0EEENS1_30DynamicPersistentTileSchedulerILi256ELi128ELb0ELb1ELb1EEEEEEEEEvNT_6ParamsE --------------------------
	.section	.text._ZN7cutlass13device_kernelIN5flash11enable_sm90INS1_16FlashAttnFwdSm90INS1_25CollectiveMainloopFwdSm90ILi2EN4cute5tupleIJNS5_1CILi1EEES8_S8_EEENS6_IJNS7_ILi128EEENS7_ILi80EEENS7_ILi256EEEEEELi256ENS_10bfloat16_tEfNS_4arch4Sm90ELb1ELb0ELb1ELb0ELb0ELb0ELb0ELb1ELb1ELb1ELb0ELb0EEENS1_21CollectiveEpilogueFwdINS6_IJSA_SC_SB_EEES9_SE_SG_Li256ELb0ELb1ELb0ELb0EEENS1_30DynamicPersistentTileSchedulerILi256ELi128ELb0ELb1ELb1EEEEEEEEEvNT_6ParamsE,"ax",@progbits
	.align	128
.text._ZN7cutlass13device_kernelIN5flash11enable_sm90INS1_16FlashAttnFwdSm90INS1_25CollectiveMainloopFwdSm90ILi2EN4cute5tupleIJNS5_1CILi1EEES8_S8_EEENS6_IJNS7_ILi128EEENS7_ILi80EEENS7_ILi256EEEEEELi256ENS_10bfloat16_tEfNS_4arch4Sm90ELb1ELb0ELb1ELb0ELb0ELb0ELb0ELb1ELb1ELb1ELb0ELb0EEENS1_21CollectiveEpilogueFwdINS6_IJSA_SC_SB_EEES9_SE_SG_Li256ELb0ELb1ELb0ELb0EEENS1_30DynamicPersistentTileSchedulerILi256ELi128ELb0ELb1ELb1EEEEEEEEEvNT_6ParamsE:
        .type           _ZN7cutlass13device_kernelIN5flash11enable_sm90INS1_16FlashAttnFwdSm90INS1_25CollectiveMainloopFwdSm90ILi2EN4cute5tupleIJNS5_1CILi1EEES8_S8_EEENS6_IJNS7_ILi128EEENS7_ILi80EEENS7_ILi256EEEEEELi256ENS_10bfloat16_tEfNS_4arch4Sm90ELb1ELb0ELb1ELb0ELb0ELb0ELb0ELb1ELb1ELb1ELb0ELb0EEENS1_21CollectiveEpilogueFwdINS6_IJSA_SC_SB_EEES9_SE_SG_Li256ELb0ELb1ELb0ELb0EEENS1_30DynamicPersistentTileSchedulerILi256ELi128ELb0ELb1ELb1EEEEEEEEEvNT_6ParamsE,@function
        .size           _ZN7cutlass13device_kernelIN5flash11enable_sm90INS1_16FlashAttnFwdSm90INS1_25CollectiveMainloopFwdSm90ILi2EN4cute5tupleIJNS5_1CILi1EEES8_S8_EEENS6_IJNS7_ILi128EEENS7_ILi80EEENS7_ILi256EEEEEELi256ENS_10bfloat16_tEfNS_4arch4Sm90ELb1ELb0ELb1ELb0ELb0ELb0ELb0ELb1ELb1ELb1ELb0ELb0EEENS1_21CollectiveEpilogueFwdINS6_IJSA_SC_SB_EEES9_SE_SG_Li256ELb0ELb1ELb0ELb0EEENS1_30DynamicPersistentTileSchedulerILi256ELi128ELb0ELb1ELb1EEEEEEEEEvNT_6ParamsE,(.L_x_55 - _ZN7cutlass13device_kernelIN5flash11enable_sm90INS1_16FlashAttnFwdSm90INS1_25CollectiveMainloopFwdSm90ILi2EN4cute5tupleIJNS5_1CILi1EEES8_S8_EEENS6_IJNS7_ILi128EEENS7_ILi80EEENS7_ILi256EEEEEELi256ENS_10bfloat16_tEfNS_4arch4Sm90ELb1ELb0ELb1ELb0ELb0ELb0ELb0ELb1ELb1ELb1ELb0ELb0EEENS1_21CollectiveEpilogueFwdINS6_IJSA_SC_SB_EEES9_SE_SG_Li256ELb0ELb1ELb0ELb0EEENS1_30DynamicPersistentTileSchedulerILi256ELi128ELb0ELb1ELb1EEEEEEEEEvNT_6ParamsE)
        .other          _ZN7cutlass13device_kernelIN5flash11enable_sm90INS1_16FlashAttnFwdSm90INS1_25CollectiveMainloopFwdSm90ILi2EN4cute5tupleIJNS5_1CILi1EEES8_S8_EEENS6_IJNS7_ILi128EEENS7_ILi80EEENS7_ILi256EEEEEELi256ENS_10bfloat16_tEfNS_4arch4Sm90ELb1ELb0ELb1ELb0ELb0ELb0ELb0ELb1ELb1ELb1ELb0ELb0EEENS1_21CollectiveEpilogueFwdINS6_IJSA_SC_SB_EEES9_SE_SG_Li256ELb0ELb1ELb0ELb0EEENS1_30DynamicPersistentTileSchedulerILi256ELi128ELb0ELb1ELb1EEEEEEEEEvNT_6ParamsE,@"STO_CUDA_ENTRY STV_DEFAULT"
_ZN7cutlass13device_kernelIN5flash11enable_sm90INS1_16FlashAttnFwdSm90INS1_25CollectiveMainloopFwdSm90ILi2EN4cute5tupleIJNS5_1CILi1EEES8_S8_EEENS6_IJNS7_ILi128EEENS7_ILi80EEENS7_ILi256EEEEEELi256ENS_10bfloat16_tEfNS_4arch4Sm90ELb1ELb0ELb1ELb0ELb0ELb0ELb0ELb1ELb1ELb1ELb0ELb0EEENS1_21CollectiveEpilogueFwdINS6_IJSA_SC_SB_EEES9_SE_SG_Li256ELb0ELb1ELb0ELb0EEENS1_30DynamicPersistentTileSchedulerILi256ELi128ELb0ELb1ELb1EEEEEEEEEvNT_6ParamsE:
[----:B------:R-:W-:Y:S01]  /*0000*/  LDC R1, c[0x0][0x37c] ;  /* 0x0000df00ff017b82 */ /* 0x000fe20000000800 */
[----:B------:R-:W-:Y:S05]  /*0010*/  EXIT ;  /* 0x000000000000794d */ /* 0x000fea0003800000 */
.L_x_7:
        /* <DEDUP_REMOVED lines=14> */
.L_x_55:


//--------------------- .text._ZN7cutlass13device_kernelIN5flash11enable_sm90INS1_16FlashAttnFwdSm90INS1_25CollectiveMainloopFwdSm90ILi2EN4cute5tupleIJNS5_1CILi1EEES8_S8_EEENS6_IJNS7_ILi128EEENS7_ILi80EEENS7_ILi256EEEEEELi256ENS_10bfloat16_tEfNS_4arch4Sm90ELb1ELb0ELb1ELb1ELb0ELb0ELb0ELb1ELb1ELb1ELb0ELb0EEENS1_21CollectiveEpilogueFwdINS6_IJSA_SC_SB_EEES9_SE_SG_Li256ELb1ELb1ELb0ELb0EEENS1_36VarlenDynamicPersistentTileSchedulerILi128ELi80ELi256ELi128ELb0ELb1ELb1ELb1ELb1ELb1EEEEEEEEEvNT_6ParamsE --------------------------
	.section	.text._ZN7cutlass13device_kernelIN5flash11enable_sm90INS1_16FlashAttnFwdSm90INS1_25CollectiveMainloopFwdSm90ILi2EN4cute5tupleIJNS5_1CILi1EEES8_S8_EEENS6_IJNS7_ILi128EEENS7_ILi80EEENS7_ILi256EEEEEELi256ENS_10bfloat16_tEfNS_4arch4Sm90ELb1ELb0ELb1ELb1ELb0ELb0ELb0ELb1ELb1ELb1ELb0ELb0EEENS1_21CollectiveEpilogueFwdINS6_IJSA_SC_SB_EEES9_SE_SG_Li256ELb1ELb1ELb0ELb0EEENS1_36VarlenDynamicPersistentTileSchedulerILi128ELi80ELi256ELi128ELb0ELb1ELb1ELb1ELb1ELb1EEEEEEEEEvNT_6ParamsE,"ax",@progbits
	.align	128
.text._ZN7cutlass13device_kernelIN5flash11enable_sm90INS1_16FlashAttnFwdSm90INS1_25CollectiveMainloopFwdSm90ILi2EN4cute5tupleIJNS5_1CILi1EEES8_S8_EEENS6_IJNS7_ILi128EEENS7_ILi80EEENS7_ILi256EEEEEELi256ENS_10bfloat16_tEfNS_4arch4Sm90ELb1ELb0ELb1ELb1ELb0ELb0ELb0ELb1ELb1ELb1ELb0ELb0EEENS1_21CollectiveEpilogueFwdINS6_IJSA_SC_SB_EEES9_SE_SG_Li256ELb1ELb1ELb0ELb0EEENS1_36VarlenDynamicPersistentTileSchedulerILi128ELi80ELi256ELi128ELb0ELb1ELb1ELb1ELb1ELb1EEEEEEEEEvNT_6ParamsE:
        .type           _ZN7cutlass13device_kernelIN5flash11enable_sm90INS1_16FlashAttnFwdSm90INS1_25CollectiveMainloopFwdSm90ILi2EN4cute5tupleIJNS5_1CILi1EEES8_S8_EEENS6_IJNS7_ILi128EEENS7_ILi80EEENS7_ILi256EEEEEELi256ENS_10bfloat16_tEfNS_4arch4Sm90ELb1ELb0ELb1ELb1ELb0ELb0ELb0ELb1ELb1ELb1ELb0ELb0EEENS1_21CollectiveEpilogueFwdINS6_IJSA_SC_SB_EEES9_SE_SG_Li256ELb1ELb1ELb0ELb0EEENS1_36VarlenDynamicPersistentTileSchedulerILi128ELi80ELi256ELi128ELb0ELb1ELb1ELb1ELb1ELb1EEEEEEEEEvNT_6ParamsE,@function
        .size           _ZN7cutlass13device_kernelIN5flash11enable_sm90INS1_16FlashAttnFwdSm90INS1_25CollectiveMainloopFwdSm90ILi2EN4cute5tupleIJNS5_1CILi1EEES8_S8_EEENS6_IJNS7_ILi128EEENS7_ILi80EEENS7_ILi256EEEEEELi256ENS_10bfloat16_tEfNS_4arch4Sm90ELb1ELb0ELb1ELb1ELb0ELb0ELb0ELb1ELb1ELb1ELb0ELb0EEENS1_21CollectiveEpilogueFwdINS6_IJSA_SC_SB_EEES9_SE_SG_Li256ELb1ELb1ELb0ELb0EEENS1_36VarlenDynamicPersistentTileSchedulerILi128ELi80ELi256ELi128ELb0ELb1ELb1ELb1ELb1ELb1EEEEEEEEEvNT_6ParamsE,(.L_x_56 - _ZN7cutlass13device_kernelIN5flash11enable_sm90INS1_16FlashAttnFwdSm90INS1_25CollectiveMainloopFwdSm90ILi2EN4cute5tupleIJNS5_1CILi1EEES8_S8_EEENS6_IJNS7_ILi128EEENS7_ILi80EEENS7_ILi256EEEEEELi256ENS_10bfloat16_tEfNS_4arch4Sm90ELb1ELb0ELb1ELb1ELb0ELb0ELb0ELb1ELb1ELb1ELb0ELb0EEENS1_21CollectiveEpilogueFwdINS6_IJSA_SC_SB_EEES9_SE_SG_Li256ELb1ELb1ELb0ELb0EEENS1_36VarlenDynamicPersistentTileSchedulerILi128ELi80ELi256ELi128ELb0ELb1ELb1ELb1ELb1ELb1EEEEEEEEEvNT_6ParamsE)
        .other          _ZN7cutlass13device_kernelIN5flash11enable_sm90INS1_16FlashAttnFwdSm90INS1_25CollectiveMainloopFwdSm90ILi2EN4cute5tupleIJNS5_1CILi1EEES8_S8_EEENS6_IJNS7_ILi128EEENS7_ILi80EEENS7_ILi256EEEEEELi256ENS_10bfloat16_tEfNS_4arch4Sm90ELb1ELb0ELb1ELb1ELb0ELb0ELb0ELb1ELb1ELb1ELb0ELb0EEENS1_21CollectiveEpilogueFwdINS6_IJSA_SC_SB_EEES9_SE_SG_Li256ELb1ELb1ELb0ELb0EEENS1_36VarlenDynamicPersistentTileSchedulerILi128ELi80ELi256ELi128ELb0ELb1ELb1ELb1ELb1ELb1EEEEEEEEEvNT_6ParamsE,@"STO_CUDA_ENTRY STV_DEFAULT"
_ZN7cutlass13device_kernelIN5flash11enable_sm90INS1_16FlashAttnFwdSm90INS1_25CollectiveMainloopFwdSm90ILi2EN4cute5tupleIJNS5_1CILi1EEES8_S8_EEENS6_IJNS7_ILi128EEENS7_ILi80EEENS7_ILi256EEEEEELi256ENS_10bfloat16_tEfNS_4arch4Sm90ELb1ELb0ELb1ELb1ELb0ELb0ELb0ELb1ELb1ELb1ELb0ELb0EEENS1_21CollectiveEpilogueFwdINS6_IJSA_SC_SB_EEES9_SE_SG_Li256ELb1ELb1ELb0ELb0EEENS1_36VarlenDynamicPersistentTileSchedulerILi128ELi80ELi256ELi128ELb0ELb1ELb1ELb1ELb1ELb1EEEEEEEEEvNT_6ParamsE:
[----:B------:R-:W-:Y:S01]  /*0000*/  LDC R1, c[0x0][0x37c] ;  /* 0x0000df00ff017b82 */ /* 0x000fe20000000800 */
[----:B------:R-:W-:Y:S05]  /*0010*/  EXIT ;  /* 0x000000000000794d */ /* 0x000fea0003800000 */
.L_x_8:
        /* <DEDUP_REMOVED lines=14> */
.L_x_56:


//--------------------- .text._ZN7cutlass13device_kernelIN5flash11enable_sm90INS1_16FlashAttnFwdSm90INS1_25CollectiveMainloopFwdSm90ILi2EN4cute5tupleIJNS5_1CILi1EEES8_S8_EEENS6_IJNS7_ILi128EEENS7_ILi80EEENS7_ILi256EEEEEELi256ENS_10bfloat16_tEfNS_4arch4Sm90ELb1ELb0ELb1ELb1ELb0ELb1ELb0ELb1ELb1ELb1ELb0ELb0EEENS1_21CollectiveEpilogueFwdINS6_IJSA_SC_SB_EEES9_SE_SG_Li256ELb1ELb1ELb0ELb0EEENS1_36VarlenDynamicPersistentTileSchedulerILi128ELi80ELi256ELi128ELb0ELb1ELb1ELb1ELb1ELb1EEEEEEEEEvNT_6ParamsE --------------------------
	.section	.text._ZN7cutlass13device_kernelIN5flash11enable_sm90INS1_16FlashAttnFwdSm90INS1_25CollectiveMainloopFwdSm90ILi2EN4cute5tupleIJNS5_1CILi1EEES8_S8_EEENS6_IJNS7_ILi128EEENS7_ILi80EEENS7_ILi256EEEEEELi256ENS_10bfloat16_tEfNS_4arch4Sm90ELb1ELb0ELb1ELb1ELb0ELb1ELb0ELb1ELb1ELb1ELb0ELb0EEENS1_21CollectiveEpilogueFwdINS6_IJSA_SC_SB_EEES9_SE_SG_Li256ELb1ELb1ELb0ELb0EEENS1_36VarlenDynamicPersistentTileSchedulerILi128ELi80ELi256ELi128ELb0ELb1ELb1ELb1ELb1ELb1EEEEEEEEEvNT_6ParamsE,"ax",@progbits
	.align	128
.text._ZN7cutlass13device_kernelIN5flash11enable_sm90INS1_16FlashAttnFwdSm90INS1_25CollectiveMainloopFwdSm90ILi2EN4cute5tupleIJNS5_1CILi1EEES8_S8_EEENS6_IJNS7_ILi128EEENS7_ILi80EEENS7_ILi256EEEEEELi256ENS_10bfloat16_tEfNS_4arch4Sm90ELb1ELb0ELb1ELb1ELb0ELb1ELb0ELb1ELb1ELb1ELb0ELb0EEENS1_21CollectiveEpilogueFwdINS6_IJSA_SC_SB_EEES9_SE_SG_Li256ELb1ELb1ELb0ELb0EEENS1_36VarlenDynamicPersistentTileSchedulerILi128ELi80ELi256ELi128ELb0ELb1ELb1ELb1ELb1ELb1EEEEEEEEEvNT_6ParamsE:
        .type           _ZN7cutlass13device_kernelIN5flash11enable_sm90INS1_16FlashAttnFwdSm90INS1_25CollectiveMainloopFwdSm90ILi2EN4cute5tupleIJNS5_1CILi1EEES8_S8_EEENS6_IJNS7_ILi128EEENS7_ILi80EEENS7_ILi256EEEEEELi256ENS_10bfloat16_tEfNS_4arch4Sm90ELb1ELb0ELb1ELb1ELb0ELb1ELb0ELb1ELb1ELb1ELb0ELb0EEENS1_21CollectiveEpilogueFwdINS6_IJSA_SC_SB_EEES9_SE_SG_Li256ELb1ELb1ELb0ELb0EEENS1_36VarlenDynamicPersistentTileSchedulerILi128ELi80ELi256ELi128ELb0ELb1ELb1ELb1ELb1ELb1EEEEEEEEEvNT_6ParamsE,@function
        .size           _ZN7cutlass13device_kernelIN5flash11enable_sm90INS1_16FlashAttnFwdSm90INS1_25CollectiveMainloopFwdSm90ILi2EN4cute5tupleIJNS5_1CILi1EEES8_S8_EEENS6_IJNS7_ILi128EEENS7_ILi80EEENS7_ILi256EEEEEELi256ENS_10bfloat16_tEfNS_4arch4Sm90ELb1ELb0ELb1ELb1ELb0ELb1ELb0ELb1ELb1ELb1ELb0ELb0EEENS1_21CollectiveEpilogueFwdINS6_IJSA_SC_SB_EEES9_SE_SG_Li256ELb1ELb1ELb0ELb0EEENS1_36VarlenDynamicPersistentTileSchedulerILi128ELi80ELi256ELi128ELb0ELb1ELb1ELb1ELb1ELb1EEEEEEEEEvNT_6ParamsE,(.L_x_57 - _ZN7cutlass13device_kernelIN5flash11enable_sm90INS1_16FlashAttnFwdSm90INS1_25CollectiveMainloopFwdSm90ILi2EN4cute5tupleIJNS5_1CILi1EEES8_S8_EEENS6_IJNS7_ILi128EEENS7_ILi80EEENS7_ILi256EEEEEELi256ENS_10bfloat16_tEfNS_4arch4Sm90ELb1ELb0ELb1ELb1ELb0ELb1ELb0ELb1ELb1ELb1ELb0ELb0EEENS1_21CollectiveEpilogueFwdINS6_IJSA_SC_SB_EEES9_SE_SG_Li256ELb1ELb1ELb0ELb0EEENS1_36VarlenDynamicPersistentTileSchedulerILi128ELi80ELi256ELi128ELb0ELb1ELb1ELb1ELb1ELb1EEEEEEEEEvNT_6ParamsE)
        .other          _ZN7cutlass13device_kernelIN5flash11enable_sm90INS1_16FlashAttnFwdSm90INS1_25CollectiveMainloopFwdSm90ILi2EN4cute5tupleIJNS5_1CILi1EEES8_S8_EEENS6_IJNS7_ILi128EEENS7_ILi80EEENS7_ILi256EEEEEELi256ENS_10bfloat16_tEfNS_4arch4Sm90ELb1ELb0ELb1ELb1ELb0ELb1ELb0ELb1ELb1ELb1ELb0ELb0EEENS1_21CollectiveEpilogueFwdINS6_IJSA_SC_SB_EEES9_SE_SG_Li256ELb1ELb1ELb0ELb0EEENS1_36VarlenDynamicPersistentTileSchedulerILi128ELi80ELi256ELi128ELb0ELb1ELb1ELb1ELb1ELb1EEEEEEEEEvNT_6ParamsE,@"STO_CUDA_ENTRY STV_DEFAULT"
_ZN7cutlass13device_kernelIN5flash11enable_sm90INS1_16FlashAttnFwdSm90INS1_25CollectiveMainloopFwdSm90ILi2EN4cute5tupleIJNS5_1CILi1EEES8_S8_EEENS6_IJNS7_ILi128EEENS7_ILi80EEENS7_ILi256EEEEEELi256ENS_10bfloat16_tEfNS_4arch4Sm90ELb1ELb0ELb1ELb1ELb0ELb1ELb0ELb1ELb1ELb1ELb0ELb0EEENS1_21CollectiveEpilogueFwdINS6_IJSA_SC_SB_EEES9_SE_SG_Li256ELb1ELb1ELb0ELb0EEENS1_36VarlenDynamicPersistentTileSchedulerILi128ELi80ELi256ELi128ELb0ELb1ELb1ELb1ELb1ELb1EEEEEEEEEvNT_6ParamsE:
[----:B------:R-:W-:Y:S01]  /*0000*/  LDC R1, c[0x0][0x37c] ;  /* 0x0000df00ff017b82 */ /* 0x000fe20000000800 */
[----:B------:R-:W-:Y:S05]  /*0010*/  EXIT ;  /* 0x000000000000794d */ /* 0x000fea0003800000 */
.L_x_9:
        /* <DEDUP_REMOVED lines=14> */
.L_x_57:


//--------------------- .text._ZN7cutlass13device_kernelIN5flash11enable_sm90INS1_16FlashAttnFwdSm90INS1_25CollectiveMainloopFwdSm90ILi2EN4cute5tupleIJNS5_1CILi1EEES8_S8_EEENS6_IJNS7_ILi128EEENS7_ILi112EEENS7_ILi192EEEEEELi192ENS_10bfloat16_tEfNS_4arch4Sm90ELb0ELb0ELb1ELb0ELb0ELb0ELb0ELb1ELb1ELb1ELb0ELb0EEENS1_21CollectiveEpilogueFwdINS6_IJSA_SC_SB_EEES9_SE_SG_Li256ELb0ELb1ELb0ELb0EEENS1_29StaticPersistentTileSchedulerILb0EEEEEEEEEvNT_6ParamsE --------------------------
	.section	.text._ZN7cutlass13device_kernelIN5flash11enable_sm90INS1_16FlashAttnFwdSm90INS1_25CollectiveMainloopFwdSm90ILi2EN4cute5tupleIJNS5_1CILi1EEES8_S8_EEENS6_IJNS7_ILi128EEENS7_ILi112EEENS7_ILi192EEEEEELi192ENS_10bfloat16_tEfNS_4arch4Sm90ELb0ELb0ELb1ELb0ELb0ELb0ELb0ELb1ELb1ELb1ELb0ELb0EEENS1_21CollectiveEpilogueFwdINS6_IJSA_SC_SB_EEES9_SE_SG_Li256ELb0ELb1ELb0ELb0EEENS1_29StaticPersistentTileSchedulerILb0EEEEEEEEEvNT_6ParamsE,"ax",@progbits
	.align	128
.text._ZN7cutlass13device_kernelIN5flash11enable_sm90INS1_16FlashAttnFwdSm90INS1_25CollectiveMainloopFwdSm90ILi2EN4cute5tupleIJNS5_1CILi1EEES8_S8_EEENS6_IJNS7_ILi128EEENS7_ILi112EEENS7_ILi192EEEEEELi192ENS_10bfloat16_tEfNS_4arch4Sm90ELb0ELb0ELb1ELb0ELb0ELb0ELb0ELb1ELb1ELb1ELb0ELb0EEENS1_21CollectiveEpilogueFwdINS6_IJSA_SC_SB_EEES9_SE_SG_Li256ELb0ELb1ELb0ELb0EEENS1_29StaticPersistentTileSchedulerILb0EEEEEEEEEvNT_6ParamsE:
        .type           _ZN7cutlass13device_kernelIN5flash11enable_sm90INS1_16FlashAttnFwdSm90INS1_25CollectiveMainloopFwdSm90ILi2EN4cute5tupleIJNS5_1CILi1EEES8_S8_EEENS6_IJNS7_ILi128EEENS7_ILi112EEENS7_ILi192EEEEEELi192ENS_10bfloat16_tEfNS_4arch4Sm90ELb0ELb0ELb1ELb0ELb0ELb0ELb0ELb1ELb1ELb1ELb0ELb0EEENS1_21CollectiveEpilogueFwdINS6_IJSA_SC_SB_EEES9_SE_SG_Li256ELb0ELb1ELb0ELb0EEENS1_29StaticPersistentTileSchedulerILb0EEEEEEEEEvNT_6ParamsE,@function
        .size           _ZN7cutlass13device_kernelIN5flash11enable_sm90INS1_16FlashAttnFwdSm90INS1_25CollectiveMainloopFwdSm90ILi2EN4cute5tupleIJNS5_1CILi1EEES8_S8_EEENS6_IJNS7_ILi128EEENS7_ILi112EEENS7_ILi192EEEEEELi192ENS_10bfloat16_tEfNS_4arch4Sm90ELb0ELb0ELb1ELb0ELb0ELb0ELb0ELb1ELb1ELb1ELb0ELb0EEENS1_21CollectiveEpilogueFwdINS6_IJSA_SC_SB_EEES9_SE_SG_Li256ELb0ELb1ELb0ELb0EEENS1_29StaticPersistentTileSchedulerILb0EEEEEEEEEvNT_6ParamsE,(.L_x_58 - _ZN7cutlass13device_kernelIN5flash11enable_sm90INS1_16FlashAttnFwdSm90INS1_25CollectiveMainloopFwdSm90ILi2EN4cute5tupleIJNS5_1CILi1EEES8_S8_EEENS6_IJNS7_ILi128EEENS7_ILi112EEENS7_ILi192EEEEEELi192ENS_10bfloat16_tEfNS_4arch4Sm90ELb0ELb0ELb1ELb0ELb0ELb0ELb0ELb1ELb1ELb1ELb0ELb0EEENS1_21CollectiveEpilogueFwdINS6_IJSA_SC_SB_EEES9_SE_SG_Li256ELb0ELb1ELb0ELb0EEENS1_29StaticPersistentTileSchedulerILb0EEEEEEEEEvNT_6ParamsE)
        .other          _ZN7cutlass13device_kernelIN5flash11enable_sm90INS1_16FlashAttnFwdSm90INS1_25CollectiveMainloopFwdSm90ILi2EN4cute5tupleIJNS5_1CILi1EEES8_S8_EEENS6_IJNS7_ILi128EEENS7_ILi112EEENS7_ILi192EEEEEELi192ENS_10bfloat16_tEfNS_4arch4Sm90ELb0ELb0ELb1ELb0ELb0ELb0ELb0ELb1ELb1ELb1ELb0ELb0EEENS1_21CollectiveEpilogueFwdINS6_IJSA_SC_SB_EEES9_SE_SG_Li256ELb0ELb1ELb0ELb0EEENS1_29StaticPersistentTileSchedulerILb0EEEEEEEEEvNT_6ParamsE,@"STO_CUDA_ENTRY STV_DEFAULT"
_ZN7cutlass13device_kernelIN5flash11enable_sm90INS1_16FlashAttnFwdSm90INS1_25CollectiveMainloopFwdSm90ILi2EN4cute5tupleIJNS5_1CILi1EEES8_S8_EEENS6_IJNS7_ILi128EEENS7_ILi112EEENS7_ILi192EEEEEELi192ENS_10bfloat16_tEfNS_4arch4Sm90ELb0ELb0ELb1ELb0ELb0ELb0ELb0ELb1ELb1ELb1ELb0ELb0EEENS1_21CollectiveEpilogueFwdINS6_IJSA_SC_SB_EEES9_SE_SG_Li256ELb0ELb1ELb0ELb0EEENS1_29StaticPersistentTileSchedulerILb0EEEEEEEEEvNT_6ParamsE:
[----:B------:R-:W-:Y:S01]  /*0000*/  LDC R1, c[0x0][0x37c] ;  /* 0x0000df00ff017b82 */ /* 0x000fe20000000800 */
[----:B------:R-:W-:Y:S05]  /*0010*/  EXIT ;  /* 0x000000000000794d */ /* 0x000fea0003800000 */
.L_x_10:
        /* <DEDUP_REMOVED lines=14> */
.L_x_58:


//--------------------- .text._ZN7cutlass13device_kernelIN5flash11enable_sm90INS1_16FlashAttnFwdSm90INS1_25CollectiveMainloopFwdSm90ILi2EN4cute5tupleIJNS5_1CILi2EEENS7_ILi1EEES9_EEENS6_IJNS7_ILi128EEENS7_ILi112EEENS7_ILi192EEEEEELi192ENS_10bfloat16_tEfNS_4arch4Sm90ELb0ELb0ELb1ELb0ELb0ELb0ELb0ELb1ELb1ELb1ELb0ELb0EEENS1_21CollectiveEpilogueFwdINS6_IJSB_SD_SC_EEESA_SF_SH_Li256ELb0ELb1ELb0ELb0EEENS1_29StaticPersistentTileSchedulerILb0EEEEEEEEEvNT_6ParamsE --------------------------
	.section	.text._ZN7cutlass13device_kernelIN5flash11enable_sm90INS1_16FlashAttnFwdSm90INS1_25CollectiveMainloopFwdSm90ILi2EN4cute5tupleIJNS5_1CILi2EEENS7_ILi1EEES9_EEENS6_IJNS7_ILi128EEENS7_ILi112EEENS7_ILi192EEEEEELi192ENS_10bfloat16_tEfNS_4arch4Sm90ELb0ELb0ELb1ELb0ELb0ELb0ELb0ELb1ELb1ELb1ELb0ELb0EEENS1_21CollectiveEpilogueFwdINS6_IJSB_SD_SC_EEESA_SF_SH_Li256ELb0ELb1ELb0ELb0EEENS1_29StaticPersistentTileSchedulerILb0EEEEEEEEEvNT_6ParamsE,"ax",@progbits
	.align	128
.text._ZN7cutlass13device_kernelIN5flash11enable_sm90INS1_16FlashAttnFwdSm90INS1_25CollectiveMainloopFwdSm90ILi2EN4cute5tupleIJNS5_1CILi2EEENS7_ILi1EEES9_EEENS6_IJNS7_ILi128EEENS7_ILi112EEENS7_ILi192EEEEEELi192ENS_10bfloat16_tEfNS_4arch4Sm90ELb0ELb0ELb1ELb0ELb0ELb0ELb0ELb1ELb1ELb1ELb0ELb0EEENS1_21CollectiveEpilogueFwdINS6_IJSB_SD_SC_EEESA_SF_SH_Li256ELb0ELb1ELb0ELb0EEENS1_29StaticPersistentTileSchedulerILb0EEEEEEEEEvNT_6ParamsE:
        .type           _ZN7cutlass13device_kernelIN5flash11enable_sm90INS1_16FlashAttnFwdSm90INS1_25CollectiveMainloopFwdSm90ILi2EN4cute5tupleIJNS5_1CILi2EEENS7_ILi1EEES9_EEENS6_IJNS7_ILi128EEENS7_ILi112EEENS7_ILi192EEEEEELi192ENS_10bfloat16_tEfNS_4arch4Sm90ELb0ELb0ELb1ELb0ELb0ELb0ELb0ELb1ELb1ELb1ELb0ELb0EEENS1_21CollectiveEpilogueFwdINS6_IJSB_SD_SC_EEESA_SF_SH_Li256ELb0ELb1ELb0ELb0EEENS1_29StaticPersistentTileSchedulerILb0EEEEEEEEEvNT_6ParamsE,@function
        .size           _ZN7cutlass13device_kernelIN5flash11enable_sm90INS1_16FlashAttnFwdSm90INS1_25CollectiveMainloopFwdSm90ILi2EN4cute5tupleIJNS5_1CILi2EEENS7_ILi1EEES9_EEENS6_IJNS7_ILi128EEENS7_ILi112EEENS7_ILi192EEEEEELi192ENS_10bfloat16_tEfNS_4arch4Sm90ELb0ELb0ELb1ELb0ELb0ELb0ELb0ELb1ELb1ELb1ELb0ELb0EEENS1_21CollectiveEpilogueFwdINS6_IJSB_SD_SC_EEESA_SF_SH_Li256ELb0ELb1ELb0ELb0EEENS1_29StaticPersistentTileSchedulerILb0EEEEEEEEEvNT_6ParamsE,(.L_x_59 - _ZN7cutlass13device_kernelIN5flash11enable_sm90INS1_16FlashAttnFwdSm90INS1_25CollectiveMainloopFwdSm90ILi2EN4cute5tupleIJNS5_1CILi2EEENS7_ILi1EEES9_EEENS6_IJNS7_ILi128EEENS7_ILi112EEENS7_ILi192EEEEEELi192ENS_10bfloat16_tEfNS_4arch4Sm90ELb0ELb0ELb1ELb0ELb0ELb0ELb0ELb1ELb1ELb1ELb0ELb0EEENS1_21CollectiveEpilogueFwdINS6_IJSB_SD_SC_EEESA_SF_SH_Li256ELb0ELb1ELb0ELb0EEENS1_29StaticPersistentTileSchedulerILb0EEEEEEEEEvNT_6ParamsE)
        .other          _ZN7cutlass13device_kernelIN5flash11enable_sm90INS1_16FlashAttnFwdSm90INS1_25CollectiveMainloopFwdSm90ILi2EN4cute5tupleIJNS5_1CILi2EEENS7_ILi1EEES9_EEENS6_IJNS7_ILi128EEENS7_ILi112EEENS7_ILi192EEEEEELi192ENS_10bfloat16_tEfNS_4arch4Sm90ELb0ELb0ELb1ELb0ELb0ELb0ELb0ELb1ELb1ELb1ELb0ELb0EEENS1_21CollectiveEpilogueFwdINS6_IJSB_SD_SC_EEESA_SF_SH_Li256ELb0ELb1ELb0ELb0EEENS1_29StaticPersistentTileSchedulerILb0EEEEEEEEEvNT_6ParamsE,@"STO_CUDA_ENTRY STV_DEFAULT"
_ZN7cutlass13device_kernelIN5flash11enable_sm90INS1_16FlashAttnFwdSm90INS1_25CollectiveMainloopFwdSm90ILi2EN4cute5tupleIJNS5_1CILi2EEENS7_ILi1EEES9_EEENS6_IJNS7_ILi128EEENS7_ILi112EEENS7_ILi192EEEEEELi192ENS_10bfloat16_tEfNS_4arch4Sm90ELb0ELb0ELb1ELb0ELb0ELb0ELb0ELb1ELb1ELb1ELb0ELb0EEENS1_21CollectiveEpilogueFwdINS6_IJSB_SD_SC_EEESA_SF_SH_Li256ELb0ELb1ELb0ELb0EEENS1_29StaticPersistentTileSchedulerILb0EEEEEEEEEvNT_6ParamsE:
[----:B------:R-:W-:Y:S01]  /*0000*/  LDC R1, c[0x0][0x37c] ;  /* 0x0000df00ff017b82 */ /* 0x000fe20000000800 */
[----:B------:R-:W-:Y:S05]  /*0010*/  EXIT ;  /* 0x000000000000794d */ /* 0x000fea0003800000 */
.L_x_11:
        /* <DEDUP_REMOVED lines=14> */
.L_x_59:


//--------------------- .text._ZN7cutlass13device_kernelIN5flash11enable_sm90INS1_16FlashAttnFwdSm90INS1_25CollectiveMainloopFwdSm90ILi2EN4cute5tupleIJNS5_1CILi1EEES8_S8_EEENS6_IJNS7_ILi128EEENS7_ILi112EEENS7_ILi192EEEEEELi192ENS_10bfloat16_tEfNS_4arch4Sm90ELb0ELb0ELb1ELb1ELb0ELb0ELb0ELb1ELb1ELb1ELb0ELb0EEENS1_21CollectiveEpilogueFwdINS6_IJSA_SC_SB_EEES9_SE_SG_Li256ELb1ELb1ELb0ELb0EEENS1_36VarlenDynamicPersistentTileSchedulerILi128ELi112ELi256ELi128ELb0ELb1ELb1ELb0ELb1ELb1EEEEEEEEEvNT_6ParamsE --------------------------
	.section	.text._ZN7cutlass13device_kernelIN5flash11enable_sm90INS1_16FlashAttnFwdSm90INS1_25CollectiveMainloopFwdSm90ILi2EN4cute5tupleIJNS5_1CILi1EEES8_S8_EEENS6_IJNS7_ILi128EEENS7_ILi112EEENS7_ILi192EEEEEELi192ENS_10bfloat16_tEfNS_4arch4Sm90ELb0ELb0ELb1ELb1ELb0ELb0ELb0ELb1ELb1ELb1ELb0ELb0EEENS1_21CollectiveEpilogueFwdINS6_IJSA_SC_SB_EEES9_SE_SG_Li256ELb1ELb1ELb0ELb0EEENS1_36VarlenDynamicPersistentTileSchedulerILi128ELi112ELi256ELi128ELb0ELb1ELb1ELb0ELb1ELb1EEEEEEEEEvNT_6ParamsE,"ax",@progbits
	.align	128
.text._ZN7cutlass13device_kernelIN5flash11enable_sm90INS1_16FlashAttnFwdSm90INS1_25CollectiveMainloopFwdSm90ILi2EN4cute5tupleIJNS5_1CILi1EEES8_S8_EEENS6_IJNS7_ILi128EEENS7_ILi112EEENS7_ILi192EEEEEELi192ENS_10bfloat16_tEfNS_4arch4Sm90ELb0ELb0ELb1ELb1ELb0ELb0ELb0ELb1ELb1ELb1ELb0ELb0EEENS1_21CollectiveEpilogueFwdINS6_IJSA_SC_SB_EEES9_SE_SG_Li256ELb1ELb1ELb0ELb0EEENS1_36VarlenDynamicPersistentTileSchedulerILi128ELi112ELi256ELi128ELb0ELb1ELb1ELb0ELb1ELb1EEEEEEEEEvNT_6ParamsE:
        .type           _ZN7cutlass13device_kernelIN5flash11enable_sm90INS1_16FlashAttnFwdSm90INS1_25CollectiveMainloopFwdSm90ILi2EN4cute5tupleIJNS5_1CILi1EEES8_S8_EEENS6_IJNS7_ILi128EEENS7_ILi112EEENS7_ILi192EEEEEELi192ENS_10bfloat16_tEfNS_4arch4Sm90ELb0ELb0ELb1ELb1ELb0ELb0ELb0ELb1ELb1ELb1ELb0ELb0EEENS1_21CollectiveEpilogueFwdINS6_IJSA_SC_SB_EEES9_SE_SG_Li256ELb1ELb1ELb0ELb0EEENS1_36VarlenDynamicPersistentTileSchedulerILi128ELi112ELi256ELi128ELb0ELb1ELb1ELb0ELb1ELb1EEEEEEEEEvNT_6ParamsE,@function
        .size           _ZN7cutlass13device_kernelIN5flash11enable_sm90INS1_16FlashAttnFwdSm90INS1_25CollectiveMainloopFwdSm90ILi2EN4cute5tupleIJNS5_1CILi1EEES8_S8_EEENS6_IJNS7_ILi128EEENS7_ILi112EEENS7_ILi192EEEEEELi192ENS_10bfloat16_tEfNS_4arch4Sm90ELb0ELb0ELb1ELb1ELb0ELb0ELb0ELb1ELb1ELb1ELb0ELb0EEENS1_21CollectiveEpilogueFwdINS6_IJSA_SC_SB_EEES9_SE_SG_Li256ELb1ELb1ELb0ELb0EEENS1_36VarlenDynamicPersistentTileSchedulerILi128ELi112ELi256ELi128ELb0ELb1ELb1ELb0ELb1ELb1EEEEEEEEEvNT_6ParamsE,(.L_x_60 - _ZN7cutlass13device_kernelIN5flash11enable_sm90INS1_16FlashAttnFwdSm90INS1_25CollectiveMainloopFwdSm90ILi2EN4cute5tupleIJNS5_1CILi1EEES8_S8_EEENS6_IJNS7_ILi128EEENS7_ILi112EEENS7_ILi192EEEEEELi192ENS_10bfloat16_tEfNS_4arch4Sm90ELb0ELb0ELb1ELb1ELb0ELb0ELb0ELb1ELb1ELb1ELb0ELb0EEENS1_21CollectiveEpilogueFwdINS6_IJSA_SC_SB_EEES9_SE_SG_Li256ELb1ELb1ELb0ELb0EEENS1_36VarlenDynamicPersistentTileSchedulerILi128ELi112ELi256ELi128ELb0ELb1ELb1ELb0ELb1ELb1EEEEEEEEEvNT_6ParamsE)
        .other          _ZN7cutlass13device_kernelIN5flash11enable_sm90INS1_16FlashAttnFwdSm90INS1_25CollectiveMainloopFwdSm90ILi2EN4cute5tupleIJNS5_1CILi1EEES8_S8_EEENS6_IJNS7_ILi128EEENS7_ILi112EEENS7_ILi192EEEEEELi192ENS_10bfloat16_tEfNS_4arch4Sm90ELb0ELb0ELb1ELb1ELb0ELb0ELb0ELb1ELb1ELb1ELb0ELb0EEENS1_21CollectiveEpilogueFwdINS6_IJSA_SC_SB_EEES9_SE_SG_Li256ELb1ELb1ELb0ELb0EEENS1_36VarlenDynamicPersistentTileSchedulerILi128ELi112ELi256ELi128ELb0ELb1ELb1ELb0ELb1ELb1EEEEEEEEEvNT_6ParamsE,@"STO_CUDA_ENTRY STV_DEFAULT"
_ZN7cutlass13device_kernelIN5flash11enable_sm90INS1_16FlashAttnFwdSm90INS1_25CollectiveMainloopFwdSm90ILi2EN4cute5tupleIJNS5_1CILi1EEES8_S8_EEENS6_IJNS7_ILi128EEENS7_ILi112EEENS7_ILi192EEEEEELi192ENS_10bfloat16_tEfNS_4arch4Sm90ELb0ELb0ELb1ELb1ELb0ELb0ELb0ELb1ELb1ELb1ELb0ELb0EEENS1_21CollectiveEpilogueFwdINS6_IJSA_SC_SB_EEES9_SE_SG_Li256ELb1ELb1ELb0ELb0EEENS1_36VarlenDynamicPersistentTileSchedulerILi128ELi112ELi256ELi128ELb0ELb1ELb1ELb0ELb1ELb1EEEEEEEEEvNT_6ParamsE:
[----:B------:R-:W-:Y:S01]  /*0000*/  LDC R1, c[0x0][0x37c] ;  /* 0x0000df00ff017b82 */ /* 0x000fe20000000800 */
[----:B------:R-:W-:Y:S05]  /*0010*/  EXIT ;  /* 0x000000000000794d */ /* 0x000fea0003800000 */
.L_x_12:
        /* <DEDUP_REMOVED lines=14> */
.L_x_60:


//--------------------- .text._ZN7cutlass13device_kernelIN5flash11enable_sm90INS1_16FlashAttnFwdSm90INS1_25CollectiveMainloopFwdSm90ILi2EN4cute5tupleIJNS5_1CILi1EEES8_S8_EEENS6_IJNS7_ILi128EEENS7_ILi112EEENS7_ILi192EEEEEELi192ENS_10bfloat16_tEfNS_4arch4Sm90ELb0ELb0ELb1ELb1ELb0ELb1ELb0ELb1ELb1ELb1ELb0ELb0EEENS1_21CollectiveEpilogueFwdINS6_IJSA_SC_SB_EEES9_SE_SG_Li256ELb1ELb1ELb0ELb0EEENS1_36VarlenDynamicPersistentTileSchedulerILi128ELi112ELi256ELi128ELb0ELb1ELb1ELb0ELb1ELb1EEEEEEEEEvNT_6ParamsE --------------------------
	.section	.text._ZN7cutlass13device_kernelIN5flash11enable_sm90INS1_16FlashAttnFwdSm90INS1_25CollectiveMainloopFwdSm90ILi2EN4cute5tupleIJNS5_1CILi1EEES8_S8_EEENS6_IJNS7_ILi128EEENS7_ILi112EEENS7_ILi192EEEEEELi192ENS_10bfloat16_tEfNS_4arch4Sm90ELb0ELb0ELb1ELb1ELb0ELb1ELb0ELb1ELb1ELb1ELb0ELb0EEENS1_21CollectiveEpilogueFwdINS6_IJSA_SC_SB_EEES9_SE_SG_Li256ELb1ELb1ELb0ELb0EEENS1_36VarlenDynamicPersistentTileSchedulerILi128ELi112ELi256ELi128ELb0ELb1ELb1ELb0ELb1ELb1EEEEEEEEEvNT_6ParamsE,"ax",@progbits
	.align	128
.text._ZN7cutlass13device_kernelIN5flash11enable_sm90INS1_16FlashAttnFwdSm90INS1_25CollectiveMainloopFwdSm90ILi2EN4cute5tupleIJNS5_1CILi1EEES8_S8_EEENS6_IJNS7_ILi128EEENS7_ILi112EEENS7_ILi192EEEEEELi192ENS_10bfloat16_tEfNS_4arch4Sm90ELb0ELb0ELb1ELb1ELb0ELb1ELb0ELb1ELb1ELb1ELb0ELb0EEENS1_21CollectiveEpilogueFwdINS6_IJSA_SC_SB_EEES9_SE_SG_Li256ELb1ELb1ELb0ELb0EEENS1_36VarlenDynamicPersistentTileSchedulerILi128ELi112ELi256ELi128ELb0ELb1ELb1ELb0ELb1ELb1EEEEEEEEEvNT_6ParamsE:
        .type           _ZN7cutlass13device_kernelIN5flash11enable_sm90INS1_16FlashAttnFwdSm90INS1_25CollectiveMainloopFwdSm90ILi2EN4cute5tupleIJNS5_1CILi1EEES8_S8_EEENS6_IJNS7_ILi128EEENS7_ILi112EEENS7_ILi192EEEEEELi192ENS_10bfloat16_tEfNS_4arch4Sm90ELb0ELb0ELb1ELb1ELb0ELb1ELb0ELb1ELb1ELb1ELb0ELb0EEENS1_21CollectiveEpilogueFwdINS6_IJSA_SC_SB_EEES9_SE_SG_Li256ELb1ELb1ELb0ELb0EEENS1_36VarlenDynamicPersistentTileSchedulerILi128ELi112ELi256ELi128ELb0ELb1ELb1ELb0ELb1ELb1EEEEEEEEEvNT_6ParamsE,@function
        .size           _ZN7cutlass13device_kernelIN5flash11enable_sm90INS1_16FlashAttnFwdSm90INS1_25CollectiveMainloopFwdSm90ILi2EN4cute5tupleIJNS5_1CILi1EEES8_S8_EEENS6_IJNS7_ILi128EEENS7_ILi112EEENS7_ILi192EEEEEELi192ENS_10bfloat16_tEfNS_4arch4Sm90ELb0ELb0ELb1ELb1ELb0ELb1ELb0ELb1ELb1ELb1ELb0ELb0EEENS1_21CollectiveEpilogueFwdINS6_IJSA_SC_SB_EEES9_SE_SG_Li256ELb1ELb1ELb0ELb0EEENS1_36VarlenDynamicPersistentTileSchedulerILi128ELi112ELi256ELi128ELb0ELb1ELb1ELb0ELb1ELb1EEEEEEEEEvNT_6ParamsE,(.L_x_61 - _ZN7cutlass13device_kernelIN5flash11enable_sm90INS1_16FlashAttnFwdSm90INS1_25CollectiveMainloopFwdSm90ILi2EN4cute5tupleIJNS5_1CILi1EEES8_S8_EEENS6_IJNS7_ILi128EEENS7_ILi112EEENS7_ILi192EEEEEELi192ENS_10bfloat16_tEfNS_4arch4Sm90ELb0ELb0ELb1ELb1ELb0ELb1ELb0ELb1ELb1ELb1ELb0ELb0EEENS1_21CollectiveEpilogueFwdINS6_IJSA_SC_SB_EEES9_SE_SG_Li256ELb1ELb1ELb0ELb0EEENS1_36VarlenDynamicPersistentTileSchedulerILi128ELi112ELi256ELi128ELb0ELb1ELb1ELb0ELb1ELb1EEEEEEEEEvNT_6ParamsE)
        .other          _ZN7cutlass13device_kernelIN5flash11enable_sm90INS1_16FlashAttnFwdSm90INS1_25CollectiveMainloopFwdSm90ILi2EN4cute5tupleIJNS5_1CILi1EEES8_S8_EEENS6_IJNS7_ILi128EEENS7_ILi112EEENS7_ILi192EEEEEELi192ENS_10bfloat16_tEfNS_4arch4Sm90ELb0ELb0ELb1ELb1ELb0ELb1ELb0ELb1ELb1ELb1ELb0ELb0EEENS1_21CollectiveEpilogueFwdINS6_IJSA_SC_SB_EEES9_SE_SG_Li256ELb1ELb1ELb0ELb0EEENS1_36VarlenDynamicPersistentTileSchedulerILi128ELi112ELi256ELi128ELb0ELb1ELb1ELb0ELb1ELb1EEEEEEEEEvNT_6ParamsE,@"STO_CUDA_ENTRY STV_DEFAULT"
_ZN7cutlass13device_kernelIN5flash11enable_sm90INS1_16FlashAttnFwdSm90INS1_25CollectiveMainloopFwdSm90ILi2EN4cute5tupleIJNS5_1CILi1EEES8_S8_EEENS6_IJNS7_ILi128EEENS7_ILi112EEENS7_ILi192EEEEEELi192ENS_10bfloat16_tEfNS_4arch4Sm90ELb0ELb0ELb1ELb1ELb0ELb1ELb0ELb1ELb1ELb1ELb0ELb0EEENS1_21CollectiveEpilogueFwdINS6_IJSA_SC_SB_EEES9_SE_SG_Li256ELb1ELb1ELb0ELb0EEENS1_36VarlenDynamicPersistentTileSchedulerILi128ELi112ELi256ELi128ELb0ELb1ELb1ELb0ELb1ELb1EEEEEEEEEvNT_6ParamsE:
[----:B------:R-:W-:Y:S01]  /*0000*/  LDC R1, c[0x0][0x37c] ;  /* 0x0000df00ff017b82 */ /* 0x000fe20000000800 */
[----:B------:R-:W-:Y:S05]  /*0010*/  EXIT ;  /* 0x000000000000794d */ /* 0x000fea0003800000 */
.L_x_13:
        /* <DEDUP_REMOVED lines=14> */
.L_x_61:


//--------------------- .text._ZN7cutlass13device_kernelIN5flash11enable_sm90INS1_16FlashAttnFwdSm90INS1_25CollectiveMainloopFwdSm90ILi2EN4cute5tupleIJNS5_1CILi1EEES8_S8_EEENS6_IJNS7_ILi128EEENS7_ILi96EEENS7_ILi192EEEEEELi192ENS_10bfloat16_tEfNS_4arch4Sm90ELb0ELb1ELb1ELb0ELb0ELb0ELb0ELb1ELb1ELb1ELb0ELb0EEENS1_21CollectiveEpilogueFwdINS6_IJSA_SC_SB_EEES9_SE_SG_Li256ELb0ELb1ELb0ELb0EEENS1_30DynamicPersistentTileSchedulerILi256ELi128ELb0ELb1ELb1EEEEEEEEEvNT_6ParamsE --------------------------
	.section	.text._ZN7cutlass13device_kernelIN5flash11enable_sm90INS1_16FlashAttnFwdSm90INS1_25CollectiveMainloopFwdSm90ILi2EN4cute5tupleIJNS5_1CILi1EEES8_S8_EEENS6_IJNS7_ILi128EEENS7_ILi96EEENS7_ILi192EEEEEELi192ENS_10bfloat16_tEfNS_4arch4Sm90ELb0ELb1ELb1ELb0ELb0ELb0ELb0ELb1ELb1ELb1ELb0ELb0EEENS1_21CollectiveEpilogueFwdINS6_IJSA_SC_SB_EEES9_SE_SG_Li256ELb0ELb1ELb0ELb0EEENS1_30DynamicPersistentTileSchedulerILi256ELi128ELb0ELb1ELb1EEEEEEEEEvNT_6ParamsE,"ax",@progbits
	.align	128
.text._ZN7cutlass13device_kernelIN5flash11enable_sm90INS1_16FlashAttnFwdSm90INS1_25CollectiveMainloopFwdSm90ILi2EN4cute5tupleIJNS5_1CILi1EEES8_S8_EEENS6_IJNS7_ILi128EEENS7_ILi96EEENS7_ILi192EEEEEELi192ENS_10bfloat16_tEfNS_4arch4Sm90ELb0ELb1ELb1ELb0ELb0ELb0ELb0ELb1ELb1ELb1ELb0ELb0EEENS1_21CollectiveEpilogueFwdINS6_IJSA_SC_SB_EEES9_SE_SG_Li256ELb0ELb1ELb0ELb0EEENS1_30DynamicPersistentTileSchedulerILi256ELi128ELb0ELb1ELb1EEEEEEEEEvNT_6ParamsE:
        .type           _ZN7cutlass13device_kernelIN5flash11enable_sm90INS1_16FlashAttnFwdSm90INS1_25CollectiveMainloopFwdSm90ILi2EN4cute5tupleIJNS5_1CILi1EEES8_S8_EEENS6_IJNS7_ILi128EEENS7_ILi96EEENS7_ILi192EEEEEELi192ENS_10bfloat16_tEfNS_4arch4Sm90ELb0ELb1ELb1ELb0ELb0ELb0ELb0ELb1ELb1ELb1ELb0ELb0EEENS1_21CollectiveEpilogueFwdINS6_IJSA_SC_SB_EEES9_SE_SG_Li256ELb0ELb1ELb0ELb0EEENS1_30DynamicPersistentTileSchedulerILi256ELi128ELb0ELb1ELb1EEEEEEEEEvNT_6ParamsE,@function
        .size           _ZN7cutlass13device_kernelIN5flash11enable_sm90INS1_16FlashAttnFwdSm90INS1_25CollectiveMainloopFwdSm90ILi2EN4cute5tupleIJNS5_1CILi1EEES8_S8_EEENS6_IJNS7_ILi128EEENS7_ILi96EEENS7_ILi192EEEEEELi192ENS_10bfloat16_tEfNS_4arch4Sm90ELb0ELb1ELb1ELb0ELb0ELb0ELb0ELb1ELb1ELb1ELb0ELb0EEENS1_21CollectiveEpilogueFwdINS6_IJSA_SC_SB_EEES9_SE_SG_Li256ELb0ELb1ELb0ELb0EEENS1_30DynamicPersistentTileSchedulerILi256ELi128ELb0ELb1ELb1EEEEEEEEEvNT_6ParamsE,(.L_x_62 - _ZN7cutlass13device_kernelIN5flash11enable_sm90INS1_16FlashAttnFwdSm90INS1_25CollectiveMainloopFwdSm90ILi2EN4cute5tupleIJNS5_1CILi1EEES8_S8_EEENS6_IJNS7_ILi128EEENS7_ILi96EEENS7_ILi192EEEEEELi192ENS_10bfloat16_tEfNS_4arch4Sm90ELb0ELb1ELb1ELb0ELb0ELb0ELb0ELb1ELb1ELb1ELb0ELb0EEENS1_21CollectiveEpilogueFwdINS6_IJSA_SC_SB_EEES9_SE_SG_Li256ELb0ELb1ELb0ELb0EEENS1_30DynamicPersistentTileSchedulerILi256ELi128ELb0ELb1ELb1EEEEEEEEEvNT_6ParamsE)
        .other          _ZN7cutlass13device_kernelIN5flash11enable_sm90INS1_16FlashAttnFwdSm90INS1_25CollectiveMainloopFwdSm90ILi2EN4cute5tupleIJNS5_1CILi1EEES8_S8_EEENS6_IJNS7_ILi128EEENS7_ILi96EEENS7_ILi192EEEEEELi192ENS_10bfloat16_tEfNS_4arch4Sm90ELb0ELb1ELb1ELb0ELb0ELb0ELb0ELb1ELb1ELb1ELb0ELb0EEENS1_21CollectiveEpilogueFwdINS6_IJSA_SC_SB_EEES9_SE_SG_Li256ELb0ELb1ELb0ELb0EEENS1_30DynamicPersistentTileSchedulerILi256ELi128ELb0ELb1ELb1EEEEEEEEEvNT_6ParamsE,@"STO_CUDA_ENTRY STV_DEFAULT"
_ZN7cutlass13device_kernelIN5flash11enable_sm90INS1_16FlashAttnFwdSm90INS1_25CollectiveMainloopFwdSm90ILi2EN4cute5tupleIJNS5_1CILi1EEES8_S8_EEENS6_IJNS7_ILi128EEENS7_ILi96EEENS7_ILi192EEEEEELi192ENS_10bfloat16_tEfNS_4arch4Sm90ELb0ELb1ELb1ELb0ELb0ELb0ELb0ELb1ELb1ELb1ELb0ELb0EEENS1_21CollectiveEpilogueFwdINS6_IJSA_SC_SB_EEES9_SE_SG_Li256ELb0ELb1ELb0ELb0EEENS1_30DynamicPersistentTileSchedulerILi256ELi128ELb0ELb1ELb1EEEEEEEEEvNT_6ParamsE:
[----:B------:R-:W-:Y:S01]  /*0000*/  LDC R1, c[0x0][0x37c] ;  /* 0x0000df00ff017b82 */ /* 0x000fe20000000800 */
[----:B------:R-:W-:Y:S05]  /*0010*/  EXIT ;  /* 0x000000000000794d */ /* 0x000fea0003800000 */
.L_x_14:
        /* <DEDUP_REMOVED lines=14> */
.L_x_62:


//--------------------- .text._ZN7cutlass13device_kernelIN5flash11enable_sm90INS1_16FlashAttnFwdSm90INS1_25CollectiveMainloopFwdSm90ILi2EN4cute5tupleIJNS5_1CILi1EEES8_S8_EEENS6_IJNS7_ILi128EEENS7_ILi96EEENS7_ILi192EEEEEELi192ENS_10bfloat16_tEfNS_4arch4Sm90ELb0ELb1ELb1ELb1ELb0ELb0ELb0ELb1ELb1ELb1ELb0ELb0EEENS1_21CollectiveEpilogueFwdINS6_IJSA_SC_SB_EEES9_SE_SG_Li256ELb1ELb1ELb0ELb0EEENS1_36VarlenDynamicPersistentTileSchedulerILi128ELi96ELi256ELi128ELb0ELb1ELb1ELb1ELb0ELb1EEEEEEEEEvNT_6ParamsE --------------------------
	.section	.text._ZN7cutlass13device_kernelIN5flash11enable_sm90INS1_16FlashAttnFwdSm90INS1_25CollectiveMainloopFwdSm90ILi2EN4cute5tupleIJNS5_1CILi1EEES8_S8_EEENS6_IJNS7_ILi128EEENS7_ILi96EEENS7_ILi192EEEEEELi192ENS_10bfloat16_tEfNS_4arch4Sm90ELb0ELb1ELb1ELb1ELb0ELb0ELb0ELb1ELb1ELb1ELb0ELb0EEENS1_21CollectiveEpilogueFwdINS6_IJSA_SC_SB_EEES9_SE_SG_Li256ELb1ELb1ELb0ELb0EEENS1_36VarlenDynamicPersistentTileSchedulerILi128ELi96ELi256ELi128ELb0ELb1ELb1ELb1ELb0ELb1EEEEEEEEEvNT_6ParamsE,"ax",@progbits
	.align	128
.text._ZN7cutlass13device_kernelIN5flash11enable_sm90INS1_16FlashAttnFwdSm90INS1_25CollectiveMainloopFwdSm90ILi2EN4cute5tupleIJNS5_1CILi1EEES8_S8_EEENS6_IJNS7_ILi128EEENS7_ILi96EEENS7_ILi192EEEEEELi192ENS_10bfloat16_tEfNS_4arch4Sm90ELb0ELb1ELb1ELb1ELb0ELb0ELb0ELb1ELb1ELb1ELb0ELb0EEENS1_21CollectiveEpilogueFwdINS6_IJSA_SC_SB_EEES9_SE_SG_Li256ELb1ELb1ELb0ELb0EEENS1_36VarlenDynamicPersistentTileSchedulerILi128ELi96ELi256ELi128ELb0ELb1ELb1ELb1ELb0ELb1EEEEEEEEEvNT_6ParamsE:
        .type           _ZN7cutlass13device_kernelIN5flash11enable_sm90INS1_16FlashAttnFwdSm90INS1_25CollectiveMainloopFwdSm90ILi2EN4cute5tupleIJNS5_1CILi1EEES8_S8_EEENS6_IJNS7_ILi128EEENS7_ILi96EEENS7_ILi192EEEEEELi192ENS_10bfloat16_tEfNS_4arch4Sm90ELb0ELb1ELb1ELb1ELb0ELb0ELb0ELb1ELb1ELb1ELb0ELb0EEENS1_21CollectiveEpilogueFwdINS6_IJSA_SC_SB_EEES9_SE_SG_Li256ELb1ELb1ELb0ELb0EEENS1_36VarlenDynamicPersistentTileSchedulerILi128ELi96ELi256ELi128ELb0ELb1ELb1ELb1ELb0ELb1EEEEEEEEEvNT_6ParamsE,@function
        .size           _ZN7cutlass13device_kernelIN5flash11enable_sm90INS1_16FlashAttnFwdSm90INS1_25CollectiveMainloopFwdSm90ILi2EN4cute5tupleIJNS5_1CILi1EEES8_S8_EEENS6_IJNS7_ILi128EEENS7_ILi96EEENS7_ILi192EEEEEELi192ENS_10bfloat16_tEfNS_4arch4Sm90ELb0ELb1ELb1ELb1ELb0ELb0ELb0ELb1ELb1ELb1ELb0ELb0EEENS1_21CollectiveEpilogueFwdINS6_IJSA_SC_SB_EEES9_SE_SG_Li256ELb1ELb1ELb0ELb0EEENS1_36VarlenDynamicPersistentTileSchedulerILi128ELi96ELi256ELi128ELb0ELb1ELb1ELb1ELb0ELb1EEEEEEEEEvNT_6ParamsE,(.L_x_63 - _ZN7cutlass13device_kernelIN5flash11enable_sm90INS1_16FlashAttnFwdSm90INS1_25CollectiveMainloopFwdSm90ILi2EN4cute5tupleIJNS5_1CILi1EEES8_S8_EEENS6_IJNS7_ILi128EEENS7_ILi96EEENS7_ILi192EEEEEELi192ENS_10bfloat16_tEfNS_4arch4Sm90ELb0ELb1ELb1ELb1ELb0ELb0ELb0ELb1ELb1ELb1ELb0ELb0EEENS1_21CollectiveEpilogueFwdINS6_IJSA_SC_SB_EEES9_SE_SG_Li256ELb1ELb1ELb0ELb0EEENS1_36VarlenDynamicPersistentTileSchedulerILi128ELi96ELi256ELi128ELb0ELb1ELb1ELb1ELb0ELb1EEEEEEEEEvNT_6ParamsE)
        .other          _ZN7cutlass13device_kernelIN5flash11enable_sm90INS1_16FlashAttnFwdSm90INS1_25CollectiveMainloopFwdSm90ILi2EN4cute5tupleIJNS5_1CILi1EEES8_S8_EEENS6_IJNS7_ILi128EEENS7_ILi96EEENS7_ILi192EEEEEELi192ENS_10bfloat16_tEfNS_4arch4Sm90ELb0ELb1ELb1ELb1ELb0ELb0ELb0ELb1ELb1ELb1ELb0ELb0EEENS1_21CollectiveEpilogueFwdINS6_IJSA_SC_SB_EEES9_SE_SG_Li256ELb1ELb1ELb0ELb0EEENS1_36VarlenDynamicPersistentTileSchedulerILi128ELi96ELi256ELi128ELb0ELb1ELb1ELb1ELb0ELb1EEEEEEEEEvNT_6ParamsE,@"STO_CUDA_ENTRY STV_DEFAULT"
_ZN7cutlass13device_kernelIN5flash11enable_sm90INS1_16FlashAttnFwdSm90INS1_25CollectiveMainloopFwdSm90ILi2EN4cute5tupleIJNS5_1CILi1EEES8_S8_EEENS6_IJNS7_ILi128EEENS7_ILi96EEENS7_ILi192EEEEEELi192ENS_10bfloat16_tEfNS_4arch4Sm90ELb0ELb1ELb1ELb1ELb0ELb0ELb0ELb1ELb1ELb1ELb0ELb0EEENS1_21CollectiveEpilogueFwdINS6_IJSA_SC_SB_EEES9_SE_SG_Li256ELb1ELb1ELb0ELb0EEENS1_36VarlenDynamicPersistentTileSchedulerILi128ELi96ELi256ELi128ELb0ELb1ELb1ELb1ELb0ELb1EEEEEEEEEvNT_6ParamsE:
[----:B------:R-:W-:Y:S01]  /*0000*/  LDC R1, c[0x0][0x37c] ;  /* 0x0000df00ff017b82 */ /* 0x000fe20000000800 */
[----:B------:R-:W-:Y:S05]  /*0010*/  EXIT ;  /* 0x000000000000794d */ /* 0x000fea0003800000 */
.L_x_15:
        /* <DEDUP_REMOVED lines=14> */
.L_x_63:


//--------------------- .text._ZN7cutlass13device_kernelIN5flash11enable_sm90INS1_16FlashAttnFwdSm90INS1_25CollectiveMainloopFwdSm90ILi2EN4cute5tupleIJNS5_1CILi1EEES8_S8_EEENS6_IJNS7_ILi128EEENS7_ILi96EEENS7_ILi192EEEEEELi192ENS_10bfloat16_tEfNS_4arch4Sm90ELb0ELb1ELb1ELb1ELb0ELb1ELb0ELb1ELb1ELb1ELb0ELb0EEENS1_21CollectiveEpilogueFwdINS6_IJSA_SC_SB_EEES9_SE_SG_Li256ELb1ELb1ELb0ELb0EEENS1_36VarlenDynamicPersistentTileSchedulerILi128ELi96ELi256ELi128ELb0ELb1ELb1ELb1ELb0ELb1EEEEEEEEEvNT_6ParamsE --------------------------
	.section	.text._ZN7cutlass13device_kernelIN5flash11enable_sm90INS1_16FlashAttnFwdSm90INS1_25CollectiveMainloopFwdSm90ILi2EN4cute5tupleIJNS5_1CILi1EEES8_S8_EEENS6_IJNS7_ILi128EEENS7_ILi96EEENS7_ILi192EEEEEELi192ENS_10bfloat16_tEfNS_4arch4Sm90ELb0ELb1ELb1ELb1ELb0ELb1ELb0ELb1ELb1ELb1ELb0ELb0EEENS1_21CollectiveEpilogueFwdINS6_IJSA_SC_SB_EEES9_SE_SG_Li256ELb1ELb1ELb0ELb0EEENS1_36VarlenDynamicPersistentTileSchedulerILi128ELi96ELi256ELi128ELb0ELb1ELb1ELb1ELb0ELb1EEEEEEEEEvNT_6ParamsE,"ax",@progbits
	.align	128
.text._ZN7cutlass13device_kernelIN5flash11enable_sm90INS1_16FlashAttnFwdSm90INS1_25CollectiveMainloopFwdSm90ILi2EN4cute5tupleIJNS5_1CILi1EEES8_S8_EEENS6_IJNS7_ILi128EEENS7_ILi96EEENS7_ILi192EEEEEELi192ENS_10bfloat16_tEfNS_4arch4Sm90ELb0ELb1ELb1ELb1ELb0ELb1ELb0ELb1ELb1ELb1ELb0ELb0EEENS1_21CollectiveEpilogueFwdINS6_IJSA_SC_SB_EEES9_SE_SG_Li256ELb1ELb1ELb0ELb0EEENS1_36VarlenDynamicPersistentTileSchedulerILi128ELi96ELi256ELi128ELb0ELb1ELb1ELb1ELb0ELb1EEEEEEEEEvNT_6ParamsE:
        .type           _ZN7cutlass13device_kernelIN5flash11enable_sm90INS1_16FlashAttnFwdSm90INS1_25CollectiveMainloopFwdSm90ILi2EN4cute5tupleIJNS5_1CILi1EEES8_S8_EEENS6_IJNS7_ILi128EEENS7_ILi96EEENS7_ILi192EEEEEELi192ENS_10bfloat16_tEfNS_4arch4Sm90ELb0ELb1ELb1ELb1ELb0ELb1ELb0ELb1ELb1ELb1ELb0ELb0EEENS1_21CollectiveEpilogueFwdINS6_IJSA_SC_SB_EEES9_SE_SG_Li256ELb1ELb1ELb0ELb0EEENS1_36VarlenDynamicPersistentTileSchedulerILi128ELi96ELi256ELi128ELb0ELb1ELb1ELb1ELb0ELb1EEEEEEEEEvNT_6ParamsE,@function
        .size           _ZN7cutlass13device_kernelIN5flash11enable_sm90INS1_16FlashAttnFwdSm90INS1_25CollectiveMainloopFwdSm90ILi2EN4cute5tupleIJNS5_1CILi1EEES8_S8_EEENS6_IJNS7_ILi128EEENS7_ILi96EEENS7_ILi192EEEEEELi192ENS_10bfloat16_tEfNS_4arch4Sm90ELb0ELb1ELb1ELb1ELb0ELb1ELb0ELb1ELb1ELb1ELb0ELb0EEENS1_21CollectiveEpilogueFwdINS6_IJSA_SC_SB_EEES9_SE_SG_Li256ELb1ELb1ELb0ELb0EEENS1_36VarlenDynamicPersistentTileSchedulerILi128ELi96ELi256ELi128ELb0ELb1ELb1ELb1ELb0ELb1EEEEEEEEEvNT_6ParamsE,(.L_x_64 - _ZN7cutlass13device_kernelIN5flash11enable_sm90INS1_16FlashAttnFwdSm90INS1_25CollectiveMainloopFwdSm90ILi2EN4cute5tupleIJNS5_1CILi1EEES8_S8_EEENS6_IJNS7_ILi128EEENS7_ILi96EEENS7_ILi192EEEEEELi192ENS_10bfloat16_tEfNS_4arch4Sm90ELb0ELb1ELb1ELb1ELb0ELb1ELb0ELb1ELb1ELb1ELb0ELb0EEENS1_21CollectiveEpilogueFwdINS6_IJSA_SC_SB_EEES9_SE_SG_Li256ELb1ELb1ELb0ELb0EEENS1_36VarlenDynamicPersistentTileSchedulerILi128ELi96ELi256ELi128ELb0ELb1ELb1ELb1ELb0ELb1EEEEEEEEEvNT_6ParamsE)
        .other          _ZN7cutlass13device_kernelIN5flash11enable_sm90INS1_16FlashAttnFwdSm90INS1_25CollectiveMainloopFwdSm90ILi2EN4cute5tupleIJNS5_1CILi1EEES8_S8_EEENS6_IJNS7_ILi128EEENS7_ILi96EEENS7_ILi192EEEEEELi192ENS_10bfloat16_tEfNS_4arch4Sm90ELb0ELb1ELb1ELb1ELb0ELb1ELb0ELb1ELb1ELb1ELb0ELb0EEENS1_21CollectiveEpilogueFwdINS6_IJSA_SC_SB_EEES9_SE_SG_Li256ELb1ELb1ELb0ELb0EEENS1_36VarlenDynamicPersistentTileSchedulerILi128ELi96ELi256ELi128ELb0ELb1ELb1ELb1ELb0ELb1EEEEEEEEEvNT_6ParamsE,@"STO_CUDA_ENTRY STV_DEFAULT"
_ZN7cutlass13device_kernelIN5flash11enable_sm90INS1_16FlashAttnFwdSm90INS1_25CollectiveMainloopFwdSm90ILi2EN4cute5tupleIJNS5_1CILi1EEES8_S8_EEENS6_IJNS7_ILi128EEENS7_ILi96EEENS7_ILi192EEEEEELi192ENS_10bfloat16_tEfNS_4arch4Sm90ELb0ELb1ELb1ELb1ELb0ELb1ELb0ELb1ELb1ELb1ELb0ELb0EEENS1_21CollectiveEpilogueFwdINS6_IJSA_SC_SB_EEES9_SE_SG_Li256ELb1ELb1ELb0ELb0EEENS1_36VarlenDynamicPersistentTileSchedulerILi128ELi96ELi256ELi128ELb0ELb1ELb1ELb1ELb0ELb1EEEEEEEEEvNT_6ParamsE:
[----:B------:R-:W-:Y:S01]  /*0000*/  LDC R1, c[0x0][0x37c] ;  /* 0x0000df00ff017b82 */ /* 0x000fe20000000800 */
[----:B------:R-:W-:Y:S05]  /*0010*/  EXIT ;  /* 0x000000000000794d */ /* 0x000fea0003800000 */
.L_x_16:
        /* <DEDUP_REMOVED lines=14> */
.L_x_64:


//--------------------- .text._ZN7cutlass13device_kernelIN5flash11enable_sm90INS1_16FlashAttnFwdSm90INS1_25CollectiveMainloopFwdSm90ILi2EN4cute5tupleIJNS5_1CILi1EEES8_S8_EEENS6_IJNS7_ILi128EEENS7_ILi112EEENS7_ILi192EEEEEELi192ENS_10bfloat16_tEfNS_4arch4Sm90ELb1ELb0ELb1ELb0ELb0ELb0ELb0ELb1ELb1ELb1ELb0ELb0EEENS1_21CollectiveEpilogueFwdINS6_IJSA_SC_SB_EEES9_SE_SG_Li256ELb0ELb1ELb0ELb0EEENS1_30DynamicPersistentTileSchedulerILi256ELi128ELb0ELb1ELb1EEEEEEEEEvNT_6ParamsE --------------------------
	.section	.text._ZN7cutlass13device_kernelIN5flash11enable_sm90INS1_16FlashAttnFwdSm90INS1_25CollectiveMainloopFwdSm90ILi2EN4cute5tupleIJNS5_1CILi1EEES8_S8_EEENS6_IJNS7_ILi128EEENS7_ILi112EEENS7_ILi192EEEEEELi192ENS_10bfloat16_tEfNS_4arch4Sm90ELb1ELb0ELb1ELb0ELb0ELb0ELb0ELb1ELb1ELb1ELb0ELb0EEENS1_21CollectiveEpilogueFwdINS6_IJSA_SC_SB_EEES9_SE_SG_Li256ELb0ELb1ELb0ELb0EEENS1_30DynamicPersistentTileSchedulerILi256ELi128ELb0ELb1ELb1EEEEEEEEEvNT_6ParamsE,"ax",@progbits
	.align	128
.text._ZN7cutlass13device_kernelIN5flash11enable_sm90INS1_16FlashAttnFwdSm90INS1_25CollectiveMainloopFwdSm90ILi2EN4cute5tupleIJNS5_1CILi1EEES8_S8_EEENS6_IJNS7_ILi128EEENS7_ILi112EEENS7_ILi192EEEEEELi192ENS_10bfloat16_tEfNS_4arch4Sm90ELb1ELb0ELb1ELb0ELb0ELb0ELb0ELb1ELb1ELb1ELb0ELb0EEENS1_21CollectiveEpilogueFwdINS6_IJSA_SC_SB_EEES9_SE_SG_Li256ELb0ELb1ELb0ELb0EEENS1_30DynamicPersistentTileSchedulerILi256ELi128ELb0ELb1ELb1EEEEEEEEEvNT_6ParamsE:
        .type           _ZN7cutlass13device_kernelIN5flash11enable_sm90INS1_16FlashAttnFwdSm90INS1_25CollectiveMainloopFwdSm90ILi2EN4cute5tupleIJNS5_1CILi1EEES8_S8_EEENS6_IJNS7_ILi128EEENS7_ILi112EEENS7_ILi192EEEEEELi192ENS_10bfloat16_tEfNS_4arch4Sm90ELb1ELb0ELb1ELb0ELb0ELb0ELb0ELb1ELb1ELb1ELb0ELb0EEENS1_21CollectiveEpilogueFwdINS6_IJSA_SC_SB_EEES9_SE_SG_Li256ELb0ELb1ELb0ELb0EEENS1_30DynamicPersistentTileSchedulerILi256ELi128ELb0ELb1ELb1EEEEEEEEEvNT_6ParamsE,@function
        .size           _ZN7cutlass13device_kernelIN5flash11enable_sm90INS1_16FlashAttnFwdSm90INS1_25CollectiveMainloopFwdSm90ILi2EN4cute5tupleIJNS5_1CILi1EEES8_S8_EEENS6_IJNS7_ILi128EEENS7_ILi112EEENS7_ILi192EEEEEELi192ENS_10bfloat16_tEfNS_4arch4Sm90ELb1ELb0ELb1ELb0ELb0ELb0ELb0ELb1ELb1ELb1ELb0ELb0EEENS1_21CollectiveEpilogueFwdINS6_IJSA_SC_SB_EEES9_SE_SG_Li256ELb0ELb1ELb0ELb0EEENS1_30DynamicPersistentTileSchedulerILi256ELi128ELb0ELb1ELb1EEEEEEEEEvNT_6ParamsE,(.L_x_65 - _ZN7cutlass13device_kernelIN5flash11enable_sm90INS1_16FlashAttnFwdSm90INS1_25CollectiveMainloopFwdSm90ILi2EN4cute5tupleIJNS5_1CILi1EEES8_S8_EEENS6_IJNS7_ILi128EEENS7_ILi112EEENS7_ILi192EEEEEELi192ENS_10bfloat16_tEfNS_4arch4Sm90ELb1ELb0ELb1ELb0ELb0ELb0ELb0ELb1ELb1ELb1ELb0ELb0EEENS1_21CollectiveEpilogueFwdINS6_IJSA_SC_SB_EEES9_SE_SG_Li256ELb0ELb1ELb0ELb0EEENS1_30DynamicPersistentTileSchedulerILi256ELi128ELb0ELb1ELb1EEEEEEEEEvNT_6ParamsE)
        .other          _ZN7cutlass13device_kernelIN5flash11enable_sm90INS1_16FlashAttnFwdSm90INS1_25CollectiveMainloopFwdSm90ILi2EN4cute5tupleIJNS5_1CILi1EEES8_S8_EEENS6_IJNS7_ILi128EEENS7_ILi112EEENS7_ILi192EEEEEELi192ENS_10bfloat16_tEfNS_4arch4Sm90ELb1ELb0ELb1ELb0ELb0ELb0ELb0ELb1ELb1ELb1ELb0ELb0EEENS1_21CollectiveEpilogueFwdINS6_IJSA_SC_SB_EEES9_SE_SG_Li256ELb0ELb1ELb0ELb0EEENS1_30DynamicPersistentTileSchedulerILi256ELi128ELb0ELb1ELb1EEEEEEEEEvNT_6ParamsE,@"STO_CUDA_ENTRY STV_DEFAULT"
_ZN7cutlass13device_kernelIN5flash11enable_sm90INS1_16FlashAttnFwdSm90INS1_25CollectiveMainloopFwdSm90ILi2EN4cute5tupleIJNS5_1CILi1EEES8_S8_EEENS6_IJNS7_ILi128EEENS7_ILi112EEENS7_ILi192EEEEEELi192ENS_10bfloat16_tEfNS_4arch4Sm90ELb1ELb0ELb1ELb0ELb0ELb0ELb0ELb1ELb1ELb1ELb0ELb0EEENS1_21CollectiveEpilogueFwdINS6_IJSA_SC_SB_EEES9_SE_SG_Li256ELb0ELb1ELb0ELb0EEENS1_30DynamicPersistentTileSchedulerILi256ELi128ELb0ELb1ELb1EEEEEEEEEvNT_6ParamsE:
[----:B------:R-:W-:Y:S01]  /*0000*/  LDC R1, c[0x0][0x37c] ;  /* 0x0000df00ff017b82 */ /* 0x000fe20000000800 */
[----:B------:R-:W-:Y:S05]  /*0010*/  EXIT ;  /* 0x000000000000794d */ /* 0x000fea0003800000 */
.L_x_17:
        /* <DEDUP_REMOVED lines=14> */
.L_x_65:


//--------------------- .text._ZN7cutlass13device_kernelIN5flash11enable_sm90INS1_16FlashAttnFwdSm90INS1_25CollectiveMainloopFwdSm90ILi2EN4cute5tupleIJNS5_1CILi1EEES8_S8_EEENS6_IJNS7_ILi128EEENS7_ILi112EEENS7_ILi192EEEEEELi192ENS_10bfloat16_tEfNS_4arch4Sm90ELb1ELb0ELb1ELb1ELb0ELb0ELb0ELb1ELb1ELb1ELb0ELb0EEENS1_21CollectiveEpilogueFwdINS6_IJSA_SC_SB_EEES9_SE_SG_Li256ELb1ELb1ELb0ELb0EEENS1_36VarlenDynamicPersistentTileSchedulerILi128ELi112ELi256ELi128ELb0ELb1ELb1ELb1ELb1ELb1EEEEEEEEEvNT_6ParamsE --------------------------
	.section	.text._ZN7cutlass13device_kernelIN5flash11enable_sm90INS1_16FlashAttnFwdSm90INS1_25CollectiveMainloopFwdSm90ILi2EN4cute5tupleIJNS5_1CILi1EEES8_S8_EEENS6_IJNS7_ILi128EEENS7_ILi112EEENS7_ILi192EEEEEELi192ENS_10bfloat16_tEfNS_4arch4Sm90ELb1ELb0ELb1ELb1ELb0ELb0ELb0ELb1ELb1ELb1ELb0ELb0EEENS1_21CollectiveEpilogueFwdINS6_IJSA_SC_SB_EEES9_SE_SG_Li256ELb1ELb1ELb0ELb0EEENS1_36VarlenDynamicPersistentTileSchedulerILi128ELi112ELi256ELi128ELb0ELb1ELb1ELb1ELb1ELb1EEEEEEEEEvNT_6ParamsE,"ax",@progbits
	.align	128
.text._ZN7cutlass13device_kernelIN5flash11enable_sm90INS1_16FlashAttnFwdSm90INS1_25CollectiveMainloopFwdSm90ILi2EN4cute5tupleIJNS5_1CILi1EEES8_S8_EEENS6_IJNS7_ILi128EEENS7_ILi112EEENS7_ILi192EEEEEELi192ENS_10bfloat16_tEfNS_4arch4Sm90ELb1ELb0ELb1ELb1ELb0ELb0ELb0ELb1ELb1ELb1ELb0ELb0EEENS1_21CollectiveEpilogueFwdINS6_IJSA_SC_SB_EEES9_SE_SG_Li256ELb1ELb1ELb0ELb0EEENS1_36VarlenDynamicPersistentTileSchedulerILi128ELi112ELi256ELi128ELb0ELb1ELb1ELb1ELb1ELb1EEEEEEEEEvNT_6ParamsE:
        .type           _ZN7cutlass13device_kernelIN5flash11enable_sm90INS1_16FlashAttnFwdSm90INS1_25CollectiveMainloopFwdSm90ILi2EN4cute5tupleIJNS5_1CILi1EEES8_S8_EEENS6_IJNS7_ILi128EEENS7_ILi112EEENS7_ILi192EEEEEELi192ENS_10bfloat16_tEfNS_4arch4Sm90ELb1ELb0ELb1ELb1ELb0ELb0ELb0ELb1ELb1ELb1ELb0ELb0EEENS1_21CollectiveEpilogueFwdINS6_IJSA_SC_SB_EEES9_SE_SG_Li256ELb1ELb1ELb0ELb0EEENS1_36VarlenDynamicPersistentTileSchedulerILi128ELi112ELi256ELi128ELb0ELb1ELb1ELb1ELb1ELb1EEEEEEEEEvNT_6ParamsE,@function
        .size           _ZN7cutlass13device_kernelIN5flash11enable_sm90INS1_16FlashAttnFwdSm90INS1_25CollectiveMainloopFwdSm90ILi2EN4cute5tupleIJNS5_1CILi1EEES8_S8_EEENS6_IJNS7_ILi128EEENS7_ILi112EEENS7_ILi192EEEEEELi192ENS_10bfloat16_tEfNS_4arch4Sm90ELb1ELb0ELb1ELb1ELb0ELb0ELb0ELb1ELb1ELb1ELb0ELb0EEENS1_21CollectiveEpilogueFwdINS6_IJSA_SC_SB_EEES9_SE_SG_Li256ELb1ELb1ELb0ELb0EEENS1_36VarlenDynamicPersistentTileSchedulerILi128ELi112ELi256ELi128ELb0ELb1ELb1ELb1ELb1ELb1EEEEEEEEEvNT_6ParamsE,(.L_x_66 - _ZN7cutlass13device_kernelIN5flash11enable_sm90INS1_16FlashAttnFwdSm90INS1_25CollectiveMainloopFwdSm90ILi2EN4cute5tupleIJNS5_1CILi1EEES8_S8_EEENS6_IJNS7_ILi128EEENS7_ILi112EEENS7_ILi192EEEEEELi192ENS_10bfloat16_tEfNS_4arch4Sm90ELb1ELb0ELb1ELb1ELb0ELb0ELb0ELb1ELb1ELb1ELb0ELb0EEENS1_21CollectiveEpilogueFwdINS6_IJSA_SC_SB_EEES9_SE_SG_Li256ELb1ELb1ELb0ELb0EEENS1_36VarlenDynamicPersistentTileSchedulerILi128ELi112ELi256ELi128ELb0ELb1ELb1ELb1ELb1ELb1EEEEEEEEEvNT_6ParamsE)
        .other          _ZN7cutlass13device_kernelIN5flash11enable_sm90INS1_16FlashAttnFwdSm90INS1_25CollectiveMainloopFwdSm90ILi2EN4cute5tupleIJNS5_1CILi1EEES8_S8_EEENS6_IJNS7_ILi128EEENS7_ILi112EEENS7_ILi192EEEEEELi192ENS_10bfloat16_tEfNS_4arch4Sm90ELb1ELb0ELb1ELb1ELb0ELb0ELb0ELb1ELb1ELb1ELb0ELb0EEENS1_21CollectiveEpilogueFwdINS6_IJSA_SC_SB_EEES9_SE_SG_Li256ELb1ELb1ELb0ELb0EEENS1_36VarlenDynamicPersistentTileSchedulerILi128ELi112ELi256ELi128ELb0ELb1ELb1ELb1ELb1ELb1EEEEEEEEEvNT_6ParamsE,@"STO_CUDA_ENTRY STV_DEFAULT"
_ZN7cutlass13device_kernelIN5flash11enable_sm90INS1_16FlashAttnFwdSm90INS1_25CollectiveMainloopFwdSm90ILi2EN4cute5tupleIJNS5_1CILi1EEES8_S8_EEENS6_IJNS7_ILi128EEENS7_ILi112EEENS7_ILi192EEEEEELi192ENS_10bfloat16_tEfNS_4arch4Sm90ELb1ELb0ELb1ELb1ELb0ELb0ELb0ELb1ELb1ELb1ELb0ELb0EEENS1_21CollectiveEpilogueFwdINS6_IJSA_SC_SB_EEES9_SE_SG_Li256ELb1ELb1ELb0ELb0EEENS1_36VarlenDynamicPersistentTileSchedulerILi128ELi112ELi256ELi128ELb0ELb1ELb1ELb1ELb1ELb1EEEEEEEEEvNT_6ParamsE:
[----:B------:R-:W-:Y:S01]  /*0000*/  LDC R1, c[0x0][0x37c] ;  /* 0x0000df00ff017b82 */ /* 0x000fe20000000800 */
[----:B------:R-:W-:Y:S05]  /*0010*/  EXIT ;  /* 0x000000000000794d */ /* 0x000fea0003800000 */
.L_x_18:
        /* <DEDUP_REMOVED lines=14> */
.L_x_66:


//--------------------- .text._ZN7cutlass13device_kernelIN5flash11enable_sm90INS1_16FlashAttnFwdSm90INS1_25CollectiveMainloopFwdSm90ILi2EN4cute5tupleIJNS5_1CILi1EEES8_S8_EEENS6_IJNS7_ILi128EEENS7_ILi112EEENS7_ILi192EEEEEELi192ENS_10bfloat16_tEfNS_4arch4Sm90ELb1ELb0ELb1ELb1ELb0ELb1ELb0ELb1ELb1ELb1ELb0ELb0EEENS1_21CollectiveEpilogueFwdINS6_IJSA_SC_SB_EEES9_SE_SG_Li256ELb1ELb1ELb0ELb0EEENS1_36VarlenDynamicPersistentTileSchedulerILi128ELi112ELi256ELi128ELb0ELb1ELb1ELb1ELb1ELb1EEEEEEEEEvNT_6ParamsE --------------------------
	.section	.text._ZN7cutlass13device_kernelIN5flash11enable_sm90INS1_16FlashAttnFwdSm90INS1_25CollectiveMainloopFwdSm90ILi2EN4cute5tupleIJNS5_1CILi1EEES8_S8_EEENS6_IJNS7_ILi128EEENS7_ILi112EEENS7_ILi192EEEEEELi192ENS_10bfloat16_tEfNS_4arch4Sm90ELb1ELb0ELb1ELb1ELb0ELb1ELb0ELb1ELb1ELb1ELb0ELb0EEENS1_21CollectiveEpilogueFwdINS6_IJSA_SC_SB_EEES9_SE_SG_Li256ELb1ELb1ELb0ELb0EEENS1_36VarlenDynamicPersistentTileSchedulerILi128ELi112ELi256ELi128ELb0ELb1ELb1ELb1ELb1ELb1EEEEEEEEEvNT_6ParamsE,"ax",@progbits
	.align	128
.text._ZN7cutlass13device_kernelIN5flash11enable_sm90INS1_16FlashAttnFwdSm90INS1_25CollectiveMainloopFwdSm90ILi2EN4cute5tupleIJNS5_1CILi1EEES8_S8_EEENS6_IJNS7_ILi128EEENS7_ILi112EEENS7_ILi192EEEEEELi192ENS_10bfloat16_tEfNS_4arch4Sm90ELb1ELb0ELb1ELb1ELb0ELb1ELb0ELb1ELb1ELb1ELb0ELb0EEENS1_21CollectiveEpilogueFwdINS6_IJSA_SC_SB_EEES9_SE_SG_Li256ELb1ELb1ELb0ELb0EEENS1_36VarlenDynamicPersistentTileSchedulerILi128ELi112ELi256ELi128ELb0ELb1ELb1ELb1ELb1ELb1EEEEEEEEEvNT_6ParamsE:
        .type           _ZN7cutlass13device_kernelIN5flash11enable_sm90INS1_16FlashAttnFwdSm90INS1_25CollectiveMainloopFwdSm90ILi2EN4cute5tupleIJNS5_1CILi1EEES8_S8_EEENS6_IJNS7_ILi128EEENS7_ILi112EEENS7_ILi192EEEEEELi192ENS_10bfloat16_tEfNS_4arch4Sm90ELb1ELb0ELb1ELb1ELb0ELb1ELb0ELb1ELb1ELb1ELb0ELb0EEENS1_21CollectiveEpilogueFwdINS6_IJSA_SC_SB_EEES9_SE_SG_Li256ELb1ELb1ELb0ELb0EEENS1_36VarlenDynamicPersistentTileSchedulerILi128ELi112ELi256ELi128ELb0ELb1ELb1ELb1ELb1ELb1EEEEEEEEEvNT_6ParamsE,@function
        .size           _ZN7cutlass13device_kernelIN5flash11enable_sm90INS1_16FlashAttnFwdSm90INS1_25CollectiveMainloopFwdSm90ILi2EN4cute5tupleIJNS5_1CILi1EEES8_S8_EEENS6_IJNS7_ILi128EEENS7_ILi112EEENS7_ILi192EEEEEELi192ENS_10bfloat16_tEfNS_4arch4Sm90ELb1ELb0ELb1ELb1ELb0ELb1ELb0ELb1ELb1ELb1ELb0ELb0EEENS1_21CollectiveEpilogueFwdINS6_IJSA_SC_SB_EEES9_SE_SG_Li256ELb1ELb1ELb0ELb0EEENS1_36VarlenDynamicPersistentTileSchedulerILi128ELi112ELi256ELi128ELb0ELb1ELb1ELb1ELb1ELb1EEEEEEEEEvNT_6ParamsE,(.L_x_67 - _ZN7cutlass13device_kernelIN5flash11enable_sm90INS1_16FlashAttnFwdSm90INS1_25CollectiveMainloopFwdSm90ILi2EN4cute5tupleIJNS5_1CILi1EEES8_S8_EEENS6_IJNS7_ILi128EEENS7_ILi112EEENS7_ILi192EEEEEELi192ENS_10bfloat16_tEfNS_4arch4Sm90ELb1ELb0ELb1ELb1ELb0ELb1ELb0ELb1ELb1ELb1ELb0ELb0EEENS1_21CollectiveEpilogueFwdINS6_IJSA_SC_SB_EEES9_SE_SG_Li256ELb1ELb1ELb0ELb0EEENS1_36VarlenDynamicPersistentTileSchedulerILi128ELi112ELi256ELi128ELb0ELb1ELb1ELb1ELb1ELb1EEEEEEEEEvNT_6ParamsE)
        .other          _ZN7cutlass13device_kernelIN5flash11enable_sm90INS1_16FlashAttnFwdSm90INS1_25CollectiveMainloopFwdSm90ILi2EN4cute5tupleIJNS5_1CILi1EEES8_S8_EEENS6_IJNS7_ILi128EEENS7_ILi112EEENS7_ILi192EEEEEELi192ENS_10bfloat16_tEfNS_4arch4Sm90ELb1ELb0ELb1ELb1ELb0ELb1ELb0ELb1ELb1ELb1ELb0ELb0EEENS1_21CollectiveEpilogueFwdINS6_IJSA_SC_SB_EEES9_SE_SG_Li256ELb1ELb1ELb0ELb0EEENS1_36VarlenDynamicPersistentTileSchedulerILi128ELi112ELi256ELi128ELb0ELb1ELb1ELb1ELb1ELb1EEEEEEEEEvNT_6ParamsE,@"STO_CUDA_ENTRY STV_DEFAULT"
_ZN7cutlass13device_kernelIN5flash11enable_sm90INS1_16FlashAttnFwdSm90INS1_25CollectiveMainloopFwdSm90ILi2EN4cute5tupleIJNS5_1CILi1EEES8_S8_EEENS6_IJNS7_ILi128EEENS7_ILi112EEENS7_ILi192EEEEEELi192ENS_10bfloat16_tEfNS_4arch4Sm90ELb1ELb0ELb1ELb1ELb0ELb1ELb0ELb1ELb1ELb1ELb0ELb0EEENS1_21CollectiveEpilogueFwdINS6_IJSA_SC_SB_EEES9_SE_SG_Li256ELb1ELb1ELb0ELb0EEENS1_36VarlenDynamicPersistentTileSchedulerILi128ELi112ELi256ELi128ELb0ELb1ELb1ELb1ELb1ELb1EEEEEEEEEvNT_6ParamsE:
[----:B------:R-:W-:Y:S01]  /*0000*/  LDC R1, c[0x0][0x37c] ;  /* 0x0000df00ff017b82 */ /* 0x000fe20000000800 */
[----:B------:R-:W-:Y:S05]  /*0010*/  EXIT ;  /* 0x000000000000794d */ /* 0x000fea0003800000 */
.L_x_19:
        /* <DEDUP_REMOVED lines=14> */
.L_x_67:


//--------------------- .text._ZN7cutlass13device_kernelIN5flash11enable_sm90INS1_16FlashAttnFwdSm90INS1_25CollectiveMainloopFwdSm90ILi2EN4cute5tupleIJNS5_1CILi1EEES8_S8_EEENS6_IJNS7_ILi128EEENS7_ILi176EEESA_EEELi128ENS_10bfloat16_tEfNS_4arch4Sm90ELb0ELb0ELb1ELb0ELb0ELb0ELb0ELb1ELb1ELb1ELb0ELb0EEENS1_21CollectiveEpilogueFwdINS6_IJSA_SA_SB_EEES9_SD_SF_Li256ELb0ELb1ELb0ELb0EEENS1_29StaticPersistentTileSchedulerILb0EEEEEEEEEvNT_6ParamsE --------------------------
	.section	.text._ZN7cutlass13device_kernelIN5flash11enable_sm90INS1_16FlashAttnFwdSm90INS1_25CollectiveMainloopFwdSm90ILi2EN4cute5tupleIJNS5_1CILi1EEES8_S8_EEENS6_IJNS7_ILi128EEENS7_ILi176EEESA_EEELi128ENS_10bfloat16_tEfNS_4arch4Sm90ELb0ELb0ELb1ELb0ELb0ELb0ELb0ELb1ELb1ELb1ELb0ELb0EEENS1_21CollectiveEpilogueFwdINS6_IJSA_SA_SB_EEES9_SD_SF_Li256ELb0ELb1ELb0ELb0EEENS1_29StaticPersistentTileSchedulerILb0EEEEEEEEEvNT_6ParamsE,"ax",@progbits
	.align	128
.text._ZN7cutlass13device_kernelIN5flash11enable_sm90INS1_16FlashAttnFwdSm90INS1_25CollectiveMainloopFwdSm90ILi2EN4cute5tupleIJNS5_1CILi1EEES8_S8_EEENS6_IJNS7_ILi128EEENS7_ILi176EEESA_EEELi128ENS_10bfloat16_tEfNS_4arch4Sm90ELb0ELb0ELb1ELb0ELb0ELb0ELb0ELb1ELb1ELb1ELb0ELb0EEENS1_21CollectiveEpilogueFwdINS6_IJSA_SA_SB_EEES9_SD_SF_Li256ELb0ELb1ELb0ELb0EEENS1_29StaticPersistentTileSchedulerILb0EEEEEEEEEvNT_6ParamsE:
        .type           _ZN7cutlass13device_kernelIN5flash11enable_sm90INS1_16FlashAttnFwdSm90INS1_25CollectiveMainloopFwdSm90ILi2EN4cute5tupleIJNS5_1CILi1EEES8_S8_EEENS6_IJNS7_ILi128EEENS7_ILi176EEESA_EEELi128ENS_10bfloat16_tEfNS_4arch4Sm90ELb0ELb0ELb1ELb0ELb0ELb0ELb0ELb1ELb1ELb1ELb0ELb0EEENS1_21CollectiveEpilogueFwdINS6_IJSA_SA_SB_EEES9_SD_SF_Li256ELb0ELb1ELb0ELb0EEENS1_29StaticPersistentTileSchedulerILb0EEEEEEEEEvNT_6ParamsE,@function
        .size           _ZN7cutlass13device_kernelIN5flash11enable_sm90INS1_16FlashAttnFwdSm90INS1_25CollectiveMainloopFwdSm90ILi2EN4cute5tupleIJNS5_1CILi1EEES8_S8_EEENS6_IJNS7_ILi128EEENS7_ILi176EEESA_EEELi128ENS_10bfloat16_tEfNS_4arch4Sm90ELb0ELb0ELb1ELb0ELb0ELb0ELb0ELb1ELb1ELb1ELb0ELb0EEENS1_21CollectiveEpilogueFwdINS6_IJSA_SA_SB_EEES9_SD_SF_Li256ELb0ELb1ELb0ELb0EEENS1_29StaticPersistentTileSchedulerILb0EEEEEEEEEvNT_6ParamsE,(.L_x_68 - _ZN7cutlass13device_kernelIN5flash11enable_sm90INS1_16FlashAttnFwdSm90INS1_25CollectiveMainloopFwdSm90ILi2EN4cute5tupleIJNS5_1CILi1EEES8_S8_EEENS6_IJNS7_ILi128EEENS7_ILi176EEESA_EEELi128ENS_10bfloat16_tEfNS_4arch4Sm90ELb0ELb0ELb1ELb0ELb0ELb0ELb0ELb1ELb1ELb1ELb0ELb0EEENS1_21CollectiveEpilogueFwdINS6_IJSA_SA_SB_EEES9_SD_SF_Li256ELb0ELb1ELb0ELb0EEENS1_29StaticPersistentTileSchedulerILb0EEEEEEEEEvNT_6ParamsE)
        .other          _ZN7cutlass13device_kernelIN5flash11enable_sm90INS1_16FlashAttnFwdSm90INS1_25CollectiveMainloopFwdSm90ILi2EN4cute5tupleIJNS5_1CILi1EEES8_S8_EEENS6_IJNS7_ILi128EEENS7_ILi176EEESA_EEELi128ENS_10bfloat16_tEfNS_4arch4Sm90ELb0ELb0ELb1ELb0ELb0ELb0ELb0ELb1ELb1ELb1ELb0ELb0EEENS1_21CollectiveEpilogueFwdINS6_IJSA_SA_SB_EEES9_SD_SF_Li256ELb0ELb1ELb0ELb0EEENS1_29StaticPersistentTileSchedulerILb0EEEEEEEEEvNT_6ParamsE,@"STO_CUDA_ENTRY STV_DEFAULT"
_ZN7cutlass13device_kernelIN5flash11enable_sm90INS1_16FlashAttnFwdSm90INS1_25CollectiveMainloopFwdSm90ILi2EN4cute5tupleIJNS5_1CILi1EEES8_S8_EEENS6_IJNS7_ILi128EEENS7_ILi176EEESA_EEELi128ENS_10bfloat16_tEfNS_4arch4Sm90ELb0ELb0ELb1ELb0ELb0ELb0ELb0ELb1ELb1ELb1ELb0ELb0EEENS1_21CollectiveEpilogueFwdINS6_IJSA_SA_SB_EEES9_SD_SF_Li256ELb0ELb1ELb0ELb0EEENS1_29StaticPersistentTileSchedulerILb0EEEEEEEEEvNT_6ParamsE:
[----:B------:R-:W-:Y:S01]  /*0000*/  LDC R1, c[0x0][0x37c] ;  /* 0x0000df00ff017b82 */ /* 0x000fe20000000800 */
[----:B------:R-:W-:Y:S05]  /*0010*/  EXIT ;  /* 0x000000000000794d */ /* 0x000fea0003800000 */
.L_x_20:
        /* <DEDUP_REMOVED lines=14> */
.L_x_68:


//--------------------- .text._ZN7cutlass13device_kernelIN5flash11enable_sm90INS1_16FlashAttnFwdSm90INS1_25CollectiveMainloopFwdSm90ILi2EN4cute5tupleIJNS5_1CILi2EEENS7_ILi1EEES9_EEENS6_IJNS7_ILi128EEENS7_ILi176EEESB_EEELi128ENS_10bfloat16_tEfNS_4arch4Sm90ELb0ELb0ELb1ELb0ELb0ELb0ELb0ELb1ELb1ELb1ELb0ELb0EEENS1_21CollectiveEpilogueFwdINS6_IJSB_SB_SC_EEESA_SE_SG_Li256ELb0ELb1ELb0ELb0EEENS1_29StaticPersistentTileSchedulerILb0EEEEEEEEEvNT_6ParamsE --------------------------
	.section	.text._ZN7cutlass13device_kernelIN5flash11enable_sm90INS1_16FlashAttnFwdSm90INS1_25CollectiveMainloopFwdSm90ILi2EN4cute5tupleIJNS5_1CILi2EEENS7_ILi1EEES9_EEENS6_IJNS7_ILi128EEENS7_ILi176EEESB_EEELi128ENS_10bfloat16_tEfNS_4arch4Sm90ELb0ELb0ELb1ELb0ELb0ELb0ELb0ELb1ELb1ELb1ELb0ELb0EEENS1_21CollectiveEpilogueFwdINS6_IJSB_SB_SC_EEESA_SE_SG_Li256ELb0ELb1ELb0ELb0EEENS1_29StaticPersistentTileSchedulerILb0EEEEEEEEEvNT_6ParamsE,"ax",@progbits
	.align	128
.text._ZN7cutlass13device_kernelIN5flash11enable_sm90INS1_16FlashAttnFwdSm90INS1_25CollectiveMainloopFwdSm90ILi2EN4cute5tupleIJNS5_1CILi2EEENS7_ILi1EEES9_EEENS6_IJNS7_ILi128EEENS7_ILi176EEESB_EEELi128ENS_10bfloat16_tEfNS_4arch4Sm90ELb0ELb0ELb1ELb0ELb0ELb0ELb0ELb1ELb1ELb1ELb0ELb0EEENS1_21CollectiveEpilogueFwdINS6_IJSB_SB_SC_EEESA_SE_SG_Li256ELb0ELb1ELb0ELb0EEENS1_29StaticPersistentTileSchedulerILb0EEEEEEEEEvNT_6ParamsE:
        .type           _ZN7cutlass13device_kernelIN5flash11enable_sm90INS1_16FlashAttnFwdSm90INS1_25CollectiveMainloopFwdSm90ILi2EN4cute5tupleIJNS5_1CILi2EEENS7_ILi1EEES9_EEENS6_IJNS7_ILi128EEENS7_ILi176EEESB_EEELi128ENS_10bfloat16_tEfNS_4arch4Sm90ELb0ELb0ELb1ELb0ELb0ELb0ELb0ELb1ELb1ELb1ELb0ELb0EEENS1_21CollectiveEpilogueFwdINS6_IJSB_SB_SC_EEESA_SE_SG_Li256ELb0ELb1ELb0ELb0EEENS1_29StaticPersistentTileSchedulerILb0EEEEEEEEEvNT_6ParamsE,@function
        .size           _ZN7cutlass13device_kernelIN5flash11enable_sm90INS1_16FlashAttnFwdSm90INS1_25CollectiveMainloopFwdSm90ILi2EN4cute5tupleIJNS5_1CILi2EEENS7_ILi1EEES9_EEENS6_IJNS7_ILi128EEENS7_ILi176EEESB_EEELi128ENS_10bfloat16_tEfNS_4arch4Sm90ELb0ELb0ELb1ELb0ELb0ELb0ELb0ELb1ELb1ELb1ELb0ELb0EEENS1_21CollectiveEpilogueFwdINS6_IJSB_SB_SC_EEESA_SE_SG_Li256ELb0ELb1ELb0ELb0EEENS1_29StaticPersistentTileSchedulerILb0EEEEEEEEEvNT_6ParamsE,(.L_x_69 - _ZN7cutlass13device_kernelIN5flash11enable_sm90INS1_16FlashAttnFwdSm90INS1_25CollectiveMainloopFwdSm90ILi2EN4cute5tupleIJNS5_1CILi2EEENS7_ILi1EEES9_EEENS6_IJNS7_ILi128EEENS7_ILi176EEESB_EEELi128ENS_10bfloat16_tEfNS_4arch4Sm90ELb0ELb0ELb1ELb0ELb0ELb0ELb0ELb1ELb1ELb1ELb0ELb0EEENS1_21CollectiveEpilogueFwdINS6_IJSB_SB_SC_EEESA_SE_SG_Li256ELb0ELb1ELb0ELb0EEENS1_29StaticPersistentTileSchedulerILb0EEEEEEEEEvNT_6ParamsE)
        .other          _ZN7cutlass13device_kernelIN5flash11enable_sm90INS1_16FlashAttnFwdSm90INS1_25CollectiveMainloopFwdSm90ILi2EN4cute5tupleIJNS5_1CILi2EEENS7_ILi1EEES9_EEENS6_IJNS7_ILi128EEENS7_ILi176EEESB_EEELi128ENS_10bfloat16_tEfNS_4arch4Sm90ELb0ELb0ELb1ELb0ELb0ELb0ELb0ELb1ELb1ELb1ELb0ELb0EEENS1_21CollectiveEpilogueFwdINS6_IJSB_SB_SC_EEESA_SE_SG_Li256ELb0ELb1ELb0ELb0EEENS1_29StaticPersistentTileSchedulerILb0EEEEEEEEEvNT_6ParamsE,@"STO_CUDA_ENTRY STV_DEFAULT"
_ZN7cutlass13device_kernelIN5flash11enable_sm90INS1_16FlashAttnFwdSm90INS1_25CollectiveMainloopFwdSm90ILi2EN4cute5tupleIJNS5_1CILi2EEENS7_ILi1EEES9_EEENS6_IJNS7_ILi128EEENS7_ILi176EEESB_EEELi128ENS_10bfloat16_tEfNS_4arch4Sm90ELb0ELb0ELb1ELb0ELb0ELb0ELb0ELb1ELb1ELb1ELb0ELb0EEENS1_21CollectiveEpilogueFwdINS6_IJSB_SB_SC_EEESA_SE_SG_Li256ELb0ELb1ELb0ELb0EEENS1_29StaticPersistentTileSchedulerILb0EEEEEEEEEvNT_6ParamsE:
[----:B------:R-:W-:Y:S01]  /*0000*/  LDC R1, c[0x0][0x37c] ;  /* 0x0000df00ff017b82 */ /* 0x000fe20000000800 */
[----:B------:R-:W-:Y:S05]  /*0010*/  EXIT ;  /* 0x000000000000794d */ /* 0x000fea0003800000 */
.L_x_21:
        /* <DEDUP_REMOVED lines=14> */
.L_x_69:


//--------------------- .text._ZN7cutlass13device_kernelIN5flash11enable_sm90INS1_16FlashAttnFwdSm90INS1_25CollectiveMainloopFwdSm90ILi2EN4cute5tupleIJNS5_1CILi1EEES8_S8_EEENS6_IJNS7_ILi128EEENS7_ILi176EEESA_EEELi128ENS_10bfloat16_tEfNS_4arch4Sm90ELb0ELb0ELb1ELb1ELb0ELb0ELb0ELb1ELb1ELb1ELb0ELb0EEENS1_21CollectiveEpilogueFwdINS6_IJSA_SA_SB_EEES9_SD_SF_Li256ELb1ELb1ELb0ELb0EEENS1_36VarlenDynamicPersistentTileSchedulerILi128ELi176ELi256ELi128ELb0ELb1ELb1ELb0ELb1ELb1EEEEEEEEEvNT_6ParamsE --------------------------
	.section	.text._ZN7cutlass13device_kernelIN5flash11enable_sm90INS1_16FlashAttnFwdSm90INS1_25CollectiveMainloopFwdSm90ILi2EN4cute5tupleIJNS5_1CILi1EEES8_S8_EEENS6_IJNS7_ILi128EEENS7_ILi176EEESA_EEELi128ENS_10bfloat16_tEfNS_4arch4Sm90ELb0ELb0ELb1ELb1ELb0ELb0ELb0ELb1ELb1ELb1ELb0ELb0EEENS1_21CollectiveEpilogueFwdINS6_IJSA_SA_SB_EEES9_SD_SF_Li256ELb1ELb1ELb0ELb0EEENS1_36VarlenDynamicPersistentTileSchedulerILi128ELi176ELi256ELi128ELb0ELb1ELb1ELb0ELb1ELb1EEEEEEEEEvNT_6ParamsE,"ax",@progbits
	.align	128
.text._ZN7cutlass13device_kernelIN5flash11enable_sm90INS1_16FlashAttnFwdSm90INS1_25CollectiveMainloopFwdSm90ILi2EN4cute5tupleIJNS5_1CILi1EEES8_S8_EEENS6_IJNS7_ILi128EEENS7_ILi176EEESA_EEELi128ENS_10bfloat16_tEfNS_4arch4Sm90ELb0ELb0ELb1ELb1ELb0ELb0ELb0ELb1ELb1ELb1ELb0ELb0EEENS1_21CollectiveEpilogueFwdINS6_IJSA_SA_SB_EEES9_SD_SF_Li256ELb1ELb1ELb0ELb0EEENS1_36VarlenDynamicPersistentTileSchedulerILi128ELi176ELi256ELi128ELb0ELb1ELb1ELb0ELb1ELb1EEEEEEEEEvNT_6ParamsE:
        .type           _ZN7cutlass13device_kernelIN5flash11enable_sm90INS1_16FlashAttnFwdSm90INS1_25CollectiveMainloopFwdSm90ILi2EN4cute5tupleIJNS5_1CILi1EEES8_S8_EEENS6_IJNS7_ILi128EEENS7_ILi176EEESA_EEELi128ENS_10bfloat16_tEfNS_4arch4Sm90ELb0ELb0ELb1ELb1ELb0ELb0ELb0ELb1ELb1ELb1ELb0ELb0EEENS1_21CollectiveEpilogueFwdINS6_IJSA_SA_SB_EEES9_SD_SF_Li256ELb1ELb1ELb0ELb0EEENS1_36VarlenDynamicPersistentTileSchedulerILi128ELi176ELi256ELi128ELb0ELb1ELb1ELb0ELb1ELb1EEEEEEEEEvNT_6ParamsE,@function
        .size           _ZN7cutlass13device_kernelIN5flash11enable_sm90INS1_16FlashAttnFwdSm90INS1_25CollectiveMainloopFwdSm90ILi2EN4cute5tupleIJNS5_1CILi1EEES8_S8_EEENS6_IJNS7_ILi128EEENS7_ILi176EEESA_EEELi128ENS_10bfloat16_tEfNS_4arch4Sm90ELb0ELb0ELb1ELb1ELb0ELb0ELb0ELb1ELb1ELb1ELb0ELb0EEENS1_21CollectiveEpilogueFwdINS6_IJSA_SA_SB_EEES9_SD_SF_Li256ELb1ELb1ELb0ELb0EEENS1_36VarlenDynamicPersistentTileSchedulerILi128ELi176ELi256ELi128ELb0ELb1ELb1ELb0ELb1ELb1EEEEEEEEEvNT_6ParamsE,(.L_x_70 - _ZN7cutlass13device_kernelIN5flash11enable_sm90INS1_16FlashAttnFwdSm90INS1_25CollectiveMainloopFwdSm90ILi2EN4cute5tupleIJNS5_1CILi1EEES8_S8_EEENS6_IJNS7_ILi128EEENS7_ILi176EEESA_EEELi128ENS_10bfloat16_tEfNS_4arch4Sm90ELb0ELb0ELb1ELb1ELb0ELb0ELb0ELb1ELb1ELb1ELb0ELb0EEENS1_21CollectiveEpilogueFwdINS6_IJSA_SA_SB_EEES9_SD_SF_Li256ELb1ELb1ELb0ELb0EEENS1_36VarlenDynamicPersistentTileSchedulerILi128ELi176ELi256ELi128ELb0ELb1ELb1ELb0ELb1ELb1EEEEEEEEEvNT_6ParamsE)
        .other          _ZN7cutlass13device_kernelIN5flash11enable_sm90INS1_16FlashAttnFwdSm90INS1_25CollectiveMainloopFwdSm90ILi2EN4cute5tupleIJNS5_1CILi1EEES8_S8_EEENS6_IJNS7_ILi128EEENS7_ILi176EEESA_EEELi128ENS_10bfloat16_tEfNS_4arch4Sm90ELb0ELb0ELb1ELb1ELb0ELb0ELb0ELb1ELb1ELb1ELb0ELb0EEENS1_21CollectiveEpilogueFwdINS6_IJSA_SA_SB_EEES9_SD_SF_Li256ELb1ELb1ELb0ELb0EEENS1_36VarlenDynamicPersistentTileSchedulerILi128ELi176ELi256ELi128ELb0ELb1ELb1ELb0ELb1ELb1EEEEEEEEEvNT_6ParamsE,@"STO_CUDA_ENTRY STV_DEFAULT"
_ZN7cutlass13device_kernelIN5flash11enable_sm90INS1_16FlashAttnFwdSm90INS1_25CollectiveMainloopFwdSm90ILi2EN4cute5tupleIJNS5_1CILi1EEES8_S8_EEENS6_IJNS7_ILi128EEENS7_ILi176EEESA_EEELi128ENS_10bfloat16_tEfNS_4arch4Sm90ELb0ELb0ELb1ELb1ELb0ELb0ELb0ELb1ELb1ELb1ELb0ELb0EEENS1_21CollectiveEpilogueFwdINS6_IJSA_SA_SB_EEES9_SD_SF_Li256ELb1ELb1ELb0ELb0EEENS1_36VarlenDynamicPersistentTileSchedulerILi128ELi176ELi256ELi128ELb0ELb1ELb1ELb0ELb1ELb1EEEEEEEEEvNT_6ParamsE:
[----:B------:R-:W-:Y:S01]  /*0000*/  LDC R1, c[0x0][0x37c] ;  /* 0x0000df00ff017b82 */ /* 0x000fe20000000800 */
[----:B------:R-:W-:Y:S05]  /*0010*/  EXIT ;  /* 0x000000000000794d */ /* 0x000fea0003800000 */
.L_x_22:
        /* <DEDUP_REMOVED lines=14> */
.L_x_70:


//--------------------- .text._ZN7cutlass13device_kernelIN5flash11enable_sm90INS1_16FlashAttnFwdSm90INS1_25CollectiveMainloopFwdSm90ILi2EN4cute5tupleIJNS5_1CILi1EEES8_S8_EEENS6_IJNS7_ILi128EEENS7_ILi176EEESA_EEELi128ENS_10bfloat16_tEfNS_4arch4Sm90ELb0ELb0ELb1ELb1ELb0ELb1ELb0ELb1ELb1ELb1ELb0ELb0EEENS1_21CollectiveEpilogueFwdINS6_IJSA_SA_SB_EEES9_SD_SF_Li256ELb1ELb1ELb0ELb0EEENS1_36VarlenDynamicPersistentTileSchedulerILi128ELi176ELi256ELi128ELb0ELb1ELb1ELb0ELb1ELb1EEEEEEEEEvNT_6ParamsE --------------------------
	.section	.text._ZN7cutlass13device_kernelIN5flash11enable_sm90INS1_16FlashAttnFwdSm90INS1_25CollectiveMainloopFwdSm90ILi2EN4cute5tupleIJNS5_1CILi1EEES8_S8_EEENS6_IJNS7_ILi128EEENS7_ILi176EEESA_EEELi128ENS_10bfloat16_tEfNS_4arch4Sm90ELb0ELb0ELb1ELb1ELb0ELb1ELb0ELb1ELb1ELb1ELb0ELb0EEENS1_21CollectiveEpilogueFwdINS6_IJSA_SA_SB_EEES9_SD_SF_Li256ELb1ELb1ELb0ELb0EEENS1_36VarlenDynamicPersistentTileSchedulerILi128ELi176ELi256ELi128ELb0ELb1ELb1ELb0ELb1ELb1EEEEEEEEEvNT_6ParamsE,"ax",@progbits
	.align	128
.text._ZN7cutlass13device_kernelIN5flash11enable_sm90INS1_16FlashAttnFwdSm90INS1_25CollectiveMainloopFwdSm90ILi2EN4cute5tupleIJNS5_1CILi1EEES8_S8_EEENS6_IJNS7_ILi128EEENS7_ILi176EEESA_EEELi128ENS_10bfloat16_tEfNS_4arch4Sm90ELb0ELb0ELb1ELb1ELb0ELb1ELb0ELb1ELb1ELb1ELb0ELb0EEENS1_21CollectiveEpilogueFwdINS6_IJSA_SA_SB_EEES9_SD_SF_Li256ELb1ELb1ELb0ELb0EEENS1_36VarlenDynamicPersistentTileSchedulerILi128ELi176ELi256ELi128ELb0ELb1ELb1ELb0ELb1ELb1EEEEEEEEEvNT_6ParamsE:
        .type           _ZN7cutlass13device_kernelIN5flash11enable_sm90INS1_16FlashAttnFwdSm90INS1_25CollectiveMainloopFwdSm90ILi2EN4cute5tupleIJNS5_1CILi1EEES8_S8_EEENS6_IJNS7_ILi128EEENS7_ILi176EEESA_EEELi128ENS_10bfloat16_tEfNS_4arch4Sm90ELb0ELb0ELb1ELb1ELb0ELb1ELb0ELb1ELb1ELb1ELb0ELb0EEENS1_21CollectiveEpilogueFwdINS6_IJSA_SA_SB_EEES9_SD_SF_Li256ELb1ELb1ELb0ELb0EEENS1_36VarlenDynamicPersistentTileSchedulerILi128ELi176ELi256ELi128ELb0ELb1ELb1ELb0ELb1ELb1EEEEEEEEEvNT_6ParamsE,@function
        .size           _ZN7cutlass13device_kernelIN5flash11enable_sm90INS1_16FlashAttnFwdSm90INS1_25CollectiveMainloopFwdSm90ILi2EN4cute5tupleIJNS5_1CILi1EEES8_S8_EEENS6_IJNS7_ILi128EEENS7_ILi176EEESA_EEELi128ENS_10bfloat16_tEfNS_4arch4Sm90ELb0ELb0ELb1ELb1ELb0ELb1ELb0ELb1ELb1ELb1ELb0ELb0EEENS1_21CollectiveEpilogueFwdINS6_IJSA_SA_SB_EEES9_SD_SF_Li256ELb1ELb1ELb0ELb0EEENS1_36VarlenDynamicPersistentTileSchedulerILi128ELi176ELi256ELi128ELb0ELb1ELb1ELb0ELb1ELb1EEEEEEEEEvNT_6ParamsE,(.L_x_71 - _ZN7cutlass13device_kernelIN5flash11enable_sm90INS1_16FlashAttnFwdSm90INS1_25CollectiveMainloopFwdSm90ILi2EN4cute5tupleIJNS5_1CILi1EEES8_S8_EEENS6_IJNS7_ILi128EEENS7_ILi176EEESA_EEELi128ENS_10bfloat16_tEfNS_4arch4Sm90ELb0ELb0ELb1ELb1ELb0ELb1ELb0ELb1ELb1ELb1ELb0ELb0EEENS1_21CollectiveEpilogueFwdINS6_IJSA_SA_SB_EEES9_SD_SF_Li256ELb1ELb1ELb0ELb0EEENS1_36VarlenDynamicPersistentTileSchedulerILi128ELi176ELi256ELi128ELb0ELb1ELb1ELb0ELb1ELb1EEEEEEEEEvNT_6ParamsE)
        .other          _ZN7cutlass13device_kernelIN5flash11enable_sm90INS1_16FlashAttnFwdSm90INS1_25CollectiveMainloopFwdSm90ILi2EN4cute5tupleIJNS5_1CILi1EEES8_S8_EEENS6_IJNS7_ILi128EEENS7_ILi176EEESA_EEELi128ENS_10bfloat16_tEfNS_4arch4Sm90ELb0ELb0ELb1ELb1ELb0ELb1ELb0ELb1ELb1ELb1ELb0ELb0EEENS1_21CollectiveEpilogueFwdINS6_IJSA_SA_SB_EEES9_SD_SF_Li256ELb1ELb1ELb0ELb0EEENS1_36VarlenDynamicPersistentTileSchedulerILi128ELi176ELi256ELi128ELb0ELb1ELb1ELb0ELb1ELb1EEEEEEEEEvNT_6ParamsE,@"STO_CUDA_ENTRY STV_DEFAULT"
_ZN7cutlass13device_kernelIN5flash11enable_sm90INS1_16FlashAttnFwdSm90INS1_25CollectiveMainloopFwdSm90ILi2EN4cute5tupleIJNS5_1CILi1EEES8_S8_EEENS6_IJNS7_ILi128EEENS7_ILi176EEESA_EEELi128ENS_10bfloat16_tEfNS_4arch4Sm90ELb0ELb0ELb1ELb1ELb0ELb1ELb0ELb1ELb1ELb1ELb0ELb0EEENS1_21CollectiveEpilogueFwdINS6_IJSA_SA_SB_EEES9_SD_SF_Li256ELb1ELb1ELb0ELb0EEENS1_36VarlenDynamicPersistentTileSchedulerILi128ELi176ELi256ELi128ELb0ELb1ELb1ELb0ELb1ELb1EEEEEEEEEvNT_6ParamsE:
[----:B------:R-:W-:Y:S01]  /*0000*/  LDC R1, c[0x0][0x37c] ;  /* 0x0000df00ff017b82 */ /* 0x000fe20000000800 */
[----:B------:R-:W-:Y:S05]  /*0010*/  EXIT ;  /* 0x000000000000794d */ /* 0x000fea0003800000 */
.L_x_23:
        /* <DEDUP_REMOVED lines=14> */
.L_x_71:


//--------------------- .text._ZN7cutlass13device_kernelIN5flash11enable_sm90INS1_16FlashAttnFwdSm90INS1_25CollectiveMainloopFwdSm90ILi2EN4cute5tupleIJNS5_1CILi1EEES8_S8_EEENS6_IJNS7_ILi128EEESA_SA_EEELi128ENS_10bfloat16_tEfNS_4arch4Sm90ELb0ELb1ELb1ELb0ELb0ELb0ELb0ELb1ELb1ELb1ELb0ELb0EEENS1_21CollectiveEpilogueFwdISB_S9_SC_SE_Li256ELb0ELb1ELb0ELb0EEENS1_30DynamicPersistentTileSchedulerILi256ELi128ELb0ELb1ELb1EEEEEEEEEvNT_6ParamsE --------------------------
	.section	.text._ZN7cutlass13device_kernelIN5flash11enable_sm90INS1_16FlashAttnFwdSm90INS1_25CollectiveMainloopFwdSm90ILi2EN4cute5tupleIJNS5_1CILi1EEES8_S8_EEENS6_IJNS7_ILi128EEESA_SA_EEELi128ENS_10bfloat16_tEfNS_4arch4Sm90ELb0ELb1ELb1ELb0ELb0ELb0ELb0ELb1ELb1ELb1ELb0ELb0EEENS1_21CollectiveEpilogueFwdISB_S9_SC_SE_Li256ELb0ELb1ELb0ELb0EEENS1_30DynamicPersistentTileSchedulerILi256ELi128ELb0ELb1ELb1EEEEEEEEEvNT_6ParamsE,"ax",@progbits
	.align	128
.text._ZN7cutlass13device_kernelIN5flash11enable_sm90INS1_16FlashAttnFwdSm90INS1_25CollectiveMainloopFwdSm90ILi2EN4cute5tupleIJNS5_1CILi1EEES8_S8_EEENS6_IJNS7_ILi128EEESA_SA_EEELi128ENS_10bfloat16_tEfNS_4arch4Sm90ELb0ELb1ELb1ELb0ELb0ELb0ELb0ELb1ELb1ELb1ELb0ELb0EEENS1_21CollectiveEpilogueFwdISB_S9_SC_SE_Li256ELb0ELb1ELb0ELb0EEENS1_30DynamicPersistentTileSchedulerILi256ELi128ELb0ELb1ELb1EEEEEEEEEvNT_6ParamsE:
        .type           _ZN7cutlass13device_kernelIN5flash11enable_sm90INS1_16FlashAttnFwdSm90INS1_25CollectiveMainloopFwdSm90ILi2EN4cute5tupleIJNS5_1CILi1EEES8_S8_EEENS6_IJNS7_ILi128EEESA_SA_EEELi128ENS_10bfloat16_tEfNS_4arch4Sm90ELb0ELb1ELb1ELb0ELb0ELb0ELb0ELb1ELb1ELb1ELb0ELb0EEENS1_21CollectiveEpilogueFwdISB_S9_SC_SE_Li256ELb0ELb1ELb0ELb0EEENS1_30DynamicPersistentTileSchedulerILi256ELi128ELb0ELb1ELb1EEEEEEEEEvNT_6ParamsE,@function
        .size           _ZN7cutlass13device_kernelIN5flash11enable_sm90INS1_16FlashAttnFwdSm90INS1_25CollectiveMainloopFwdSm90ILi2EN4cute5tupleIJNS5_1CILi1EEES8_S8_EEENS6_IJNS7_ILi128EEESA_SA_EEELi128ENS_10bfloat16_tEfNS_4arch4Sm90ELb0ELb1ELb1ELb0ELb0ELb0ELb0ELb1ELb1ELb1ELb0ELb0EEENS1_21CollectiveEpilogueFwdISB_S9_SC_SE_Li256ELb0ELb1ELb0ELb0EEENS1_30DynamicPersistentTileSchedulerILi256ELi128ELb0ELb1ELb1EEEEEEEEEvNT_6ParamsE,(.L_x_72 - _ZN7cutlass13device_kernelIN5flash11enable_sm90INS1_16FlashAttnFwdSm90INS1_25CollectiveMainloopFwdSm90ILi2EN4cute5tupleIJNS5_1CILi1EEES8_S8_EEENS6_IJNS7_ILi128EEESA_SA_EEELi128ENS_10bfloat16_tEfNS_4arch4Sm90ELb0ELb1ELb1ELb0ELb0ELb0ELb0ELb1ELb1ELb1ELb0ELb0EEENS1_21CollectiveEpilogueFwdISB_S9_SC_SE_Li256ELb0ELb1ELb0ELb0EEENS1_30DynamicPersistentTileSchedulerILi256ELi128ELb0ELb1ELb1EEEEEEEEEvNT_6ParamsE)
        .other          _ZN7cutlass13device_kernelIN5flash11enable_sm90INS1_16FlashAttnFwdSm90INS1_25CollectiveMainloopFwdSm90ILi2EN4cute5tupleIJNS5_1CILi1EEES8_S8_EEENS6_IJNS7_ILi128EEESA_SA_EEELi128ENS_10bfloat16_tEfNS_4arch4Sm90ELb0ELb1ELb1ELb0ELb0ELb0ELb0ELb1ELb1ELb1ELb0ELb0EEENS1_21CollectiveEpilogueFwdISB_S9_SC_SE_Li256ELb0ELb1ELb0ELb0EEENS1_30DynamicPersistentTileSchedulerILi256ELi128ELb0ELb1ELb1EEEEEEEEEvNT_6ParamsE,@"STO_CUDA_ENTRY STV_DEFAULT"
_ZN7cutlass13device_kernelIN5flash11enable_sm90INS1_16FlashAttnFwdSm90INS1_25CollectiveMainloopFwdSm90ILi2EN4cute5tupleIJNS5_1CILi1EEES8_S8_EEENS6_IJNS7_ILi128EEESA_SA_EEELi128ENS_10bfloat16_tEfNS_4arch4Sm90ELb0ELb1ELb1ELb0ELb0ELb0ELb0ELb1ELb1ELb1ELb0ELb0EEENS1_21CollectiveEpilogueFwdISB_S9_SC_SE_Li256ELb0ELb1ELb0ELb0EEENS1_30DynamicPersistentTileSchedulerILi256ELi128ELb0ELb1ELb1EEEEEEEEEvNT_6ParamsE:
[----:B------:R-:W-:Y:S01]  /*0000*/  LDC R1, c[0x0][0x37c] ;  /* 0x0000df00ff017b82 */ /* 0x000fe20000000800 */
[----:B------:R-:W-:Y:S05]  /*0010*/  EXIT ;  /* 0x000000000000794d */ /* 0x000fea0003800000 */
.L_x_24:
        /* <DEDUP_REMOVED lines=14> */
.L_x_72:


//--------------------- .text._ZN7cutlass13device_kernelIN5flash11enable_sm90INS1_16FlashAttnFwdSm90INS1_25CollectiveMainloopFwdSm90ILi2EN4cute5tupleIJNS5_1CILi1EEES8_S8_EEENS6_IJNS7_ILi128EEESA_SA_EEELi128ENS_10bfloat16_tEfNS_4arch4Sm90ELb0ELb1ELb1ELb1ELb0ELb0ELb0ELb1ELb1ELb1ELb0ELb0EEENS1_21CollectiveEpilogueFwdISB_S9_SC_SE_Li256ELb1ELb1ELb0ELb0EEENS1_36VarlenDynamicPersistentTileSchedulerILi128ELi128ELi256ELi128ELb0ELb1ELb1ELb1ELb0ELb1EEEEEEEEEvNT_6ParamsE --------------------------
	.section	.text._ZN7cutlass13device_kernelIN5flash11enable_sm90INS1_16FlashAttnFwdSm90INS1_25CollectiveMainloopFwdSm90ILi2EN4cute5tupleIJNS5_1CILi1EEES8_S8_EEENS6_IJNS7_ILi128EEESA_SA_EEELi128ENS_10bfloat16_tEfNS_4arch4Sm90ELb0ELb1ELb1ELb1ELb0ELb0ELb0ELb1ELb1ELb1ELb0ELb0EEENS1_21CollectiveEpilogueFwdISB_S9_SC_SE_Li256ELb1ELb1ELb0ELb0EEENS1_36VarlenDynamicPersistentTileSchedulerILi128ELi128ELi256ELi128ELb0ELb1ELb1ELb1ELb0ELb1EEEEEEEEEvNT_6ParamsE,"ax",@progbits
	.align	128
.text._ZN7cutlass13device_kernelIN5flash11enable_sm90INS1_16FlashAttnFwdSm90INS1_25CollectiveMainloopFwdSm90ILi2EN4cute5tupleIJNS5_1CILi1EEES8_S8_EEENS6_IJNS7_ILi128EEESA_SA_EEELi128ENS_10bfloat16_tEfNS_4arch4Sm90ELb0ELb1ELb1ELb1ELb0ELb0ELb0ELb1ELb1ELb1ELb0ELb0EEENS1_21CollectiveEpilogueFwdISB_S9_SC_SE_Li256ELb1ELb1ELb0ELb0EEENS1_36VarlenDynamicPersistentTileSchedulerILi128ELi128ELi256ELi128ELb0ELb1ELb1ELb1ELb0ELb1EEEEEEEEEvNT_6ParamsE:
        .type           _ZN7cutlass13device_kernelIN5flash11enable_sm90INS1_16FlashAttnFwdSm90INS1_25CollectiveMainloopFwdSm90ILi2EN4cute5tupleIJNS5_1CILi1EEES8_S8_EEENS6_IJNS7_ILi128EEESA_SA_EEELi128ENS_10bfloat16_tEfNS_4arch4Sm90ELb0ELb1ELb1ELb1ELb0ELb0ELb0ELb1ELb1ELb1ELb0ELb0EEENS1_21CollectiveEpilogueFwdISB_S9_SC_SE_Li256ELb1ELb1ELb0ELb0EEENS1_36VarlenDynamicPersistentTileSchedulerILi128ELi128ELi256ELi128ELb0ELb1ELb1ELb1ELb0ELb1EEEEEEEEEvNT_6ParamsE,@function
        .size           _ZN7cutlass13device_kernelIN5flash11enable_sm90INS1_16FlashAttnFwdSm90INS1_25CollectiveMainloopFwdSm90ILi2EN4cute5tupleIJNS5_1CILi1EEES8_S8_EEENS6_IJNS7_ILi128EEESA_SA_EEELi128ENS_10bfloat16_tEfNS_4arch4Sm90ELb0ELb1ELb1ELb1ELb0ELb0ELb0ELb1ELb1ELb1ELb0ELb0EEENS1_21CollectiveEpilogueFwdISB_S9_SC_SE_Li256ELb1ELb1ELb0ELb0EEENS1_36VarlenDynamicPersistentTileSchedulerILi128ELi128ELi256ELi128ELb0ELb1ELb1ELb1ELb0ELb1EEEEEEEEEvNT_6ParamsE,(.L_x_73 - _ZN7cutlass13device_kernelIN5flash11enable_sm90INS1_16FlashAttnFwdSm90INS1_25CollectiveMainloopFwdSm90ILi2EN4cute5tupleIJNS5_1CILi1EEES8_S8_EEENS6_IJNS7_ILi128EEESA_SA_EEELi128ENS_10bfloat16_tEfNS_4arch4Sm90ELb0ELb1ELb1ELb1ELb0ELb0ELb0ELb1ELb1ELb1ELb0ELb0EEENS1_21CollectiveEpilogueFwdISB_S9_SC_SE_Li256ELb1ELb1ELb0ELb0EEENS1_36VarlenDynamicPersistentTileSchedulerILi128ELi128ELi256ELi128ELb0ELb1ELb1ELb1ELb0ELb1EEEEEEEEEvNT_6ParamsE)
        .other          _ZN7cutlass13device_kernelIN5flash11enable_sm90INS1_16FlashAttnFwdSm90INS1_25CollectiveMainloopFwdSm90ILi2EN4cute5tupleIJNS5_1CILi1EEES8_S8_EEENS6_IJNS7_ILi128EEESA_SA_EEELi128ENS_10bfloat16_tEfNS_4arch4Sm90ELb0ELb1ELb1ELb1ELb0ELb0ELb0ELb1ELb1ELb1ELb0ELb0EEENS1_21CollectiveEpilogueFwdISB_S9_SC_SE_Li256ELb1ELb1ELb0ELb0EEENS1_36VarlenDynamicPersistentTileSchedulerILi128ELi128ELi256ELi128ELb0ELb1ELb1ELb1ELb0ELb1EEEEEEEEEvNT_6ParamsE,@"STO_CUDA_ENTRY STV_DEFAULT"
_ZN7cutlass13device_kernelIN5flash11enable_sm90INS1_16FlashAttnFwdSm90INS1_25CollectiveMainloopFwdSm90ILi2EN4cute5tupleIJNS5_1CILi1EEES8_S8_EEENS6_IJNS7_ILi128EEESA_SA_EEELi128ENS_10bfloat16_tEfNS_4arch4Sm90ELb0ELb1ELb1ELb1ELb0ELb0ELb0ELb1ELb1ELb1ELb0ELb0EEENS1_21CollectiveEpilogueFwdISB_S9_SC_SE_Li256ELb1ELb1ELb0ELb0EEENS1_36VarlenDynamicPersistentTileSchedulerILi128ELi128ELi256ELi128ELb0ELb1ELb1ELb1ELb0ELb1EEEEEEEEEvNT_6ParamsE:
[----:B------:R-:W-:Y:S01]  /*0000*/  LDC R1, c[0x0][0x37c] ;  /* 0x0000df00ff017b82 */ /* 0x000fe20000000800 */
[----:B------:R-:W-:Y:S05]  /*0010*/  EXIT ;  /* 0x000000000000794d */ /* 0x000fea0003800000 */
.L_x_25:
        /* <DEDUP_REMOVED lines=14> */
.L_x_73:


//--------------------- .text._ZN7cutlass13device_kernelIN5flash11enable_sm90INS1_16FlashAttnFwdSm90INS1_25CollectiveMainloopFwdSm90ILi2EN4cute5tupleIJNS5_1CILi1EEES8_S8_EEENS6_IJNS7_ILi128EEESA_SA_EEELi128ENS_10bfloat16_tEfNS_4arch4Sm90ELb0ELb1ELb1ELb1ELb0ELb1ELb0ELb1ELb1ELb1ELb0ELb0EEENS1_21CollectiveEpilogueFwdISB_S9_SC_SE_Li256ELb1ELb1ELb0ELb0EEENS1_36VarlenDynamicPersistentTileSchedulerILi128ELi128ELi256ELi128ELb0ELb1ELb1ELb1ELb0ELb1EEEEEEEEEvNT_6ParamsE --------------------------
	.section	.text._ZN7cutlass13device_kernelIN5flash11enable_sm90INS1_16FlashAttnFwdSm90INS1_25CollectiveMainloopFwdSm90ILi2EN4cute5tupleIJNS5_1CILi1EEES8_S8_EEENS6_IJNS7_ILi128EEESA_SA_EEELi128ENS_10bfloat16_tEfNS_4arch4Sm90ELb0ELb1ELb1ELb1ELb0ELb1ELb0ELb1ELb1ELb1ELb0ELb0EEENS1_21CollectiveEpilogueFwdISB_S9_SC_SE_Li256ELb1ELb1ELb0ELb0EEENS1_36VarlenDynamicPersistentTileSchedulerILi128ELi128ELi256ELi128ELb0ELb1ELb1ELb1ELb0ELb1EEEEEEEEEvNT_6ParamsE,"ax",@progbits
	.align	128
.text._ZN7cutlass13device_kernelIN5flash11enable_sm90INS1_16FlashAttnFwdSm90INS1_25CollectiveMainloopFwdSm90ILi2EN4cute5tupleIJNS5_1CILi1EEES8_S8_EEENS6_IJNS7_ILi128EEESA_SA_EEELi128ENS_10bfloat16_tEfNS_4arch4Sm90ELb0ELb1ELb1ELb1ELb0ELb1ELb0ELb1ELb1ELb1ELb0ELb0EEENS1_21CollectiveEpilogueFwdISB_S9_SC_SE_Li256ELb1ELb1ELb0ELb0EEENS1_36VarlenDynamicPersistentTileSchedulerILi128ELi128ELi256ELi128ELb0ELb1ELb1ELb1ELb0ELb1EEEEEEEEEvNT_6ParamsE:
        .type           _ZN7cutlass13device_kernelIN5flash11enable_sm90INS1_16FlashAttnFwdSm90INS1_25CollectiveMainloopFwdSm90ILi2EN4cute5tupleIJNS5_1CILi1EEES8_S8_EEENS6_IJNS7_ILi128EEESA_SA_EEELi128ENS_10bfloat16_tEfNS_4arch4Sm90ELb0ELb1ELb1ELb1ELb0ELb1ELb0ELb1ELb1ELb1ELb0ELb0EEENS1_21CollectiveEpilogueFwdISB_S9_SC_SE_Li256ELb1ELb1ELb0ELb0EEENS1_36VarlenDynamicPersistentTileSchedulerILi128ELi128ELi256ELi128ELb0ELb1ELb1ELb1ELb0ELb1EEEEEEEEEvNT_6ParamsE,@function
        .size           _ZN7cutlass13device_kernelIN5flash11enable_sm90INS1_16FlashAttnFwdSm90INS1_25CollectiveMainloopFwdSm90ILi2EN4cute5tupleIJNS5_1CILi1EEES8_S8_EEENS6_IJNS7_ILi128EEESA_SA_EEELi128ENS_10bfloat16_tEfNS_4arch4Sm90ELb0ELb1ELb1ELb1ELb0ELb1ELb0ELb1ELb1ELb1ELb0ELb0EEENS1_21CollectiveEpilogueFwdISB_S9_SC_SE_Li256ELb1ELb1ELb0ELb0EEENS1_36VarlenDynamicPersistentTileSchedulerILi128ELi128ELi256ELi128ELb0ELb1ELb1ELb1ELb0ELb1EEEEEEEEEvNT_6ParamsE,(.L_x_74 - _ZN7cutlass13device_kernelIN5flash11enable_sm90INS1_16FlashAttnFwdSm90INS1_25CollectiveMainloopFwdSm90ILi2EN4cute5tupleIJNS5_1CILi1EEES8_S8_EEENS6_IJNS7_ILi128EEESA_SA_EEELi128ENS_10bfloat16_tEfNS_4arch4Sm90ELb0ELb1ELb1ELb1ELb0ELb1ELb0ELb1ELb1ELb1ELb0ELb0EEENS1_21CollectiveEpilogueFwdISB_S9_SC_SE_Li256ELb1ELb1ELb0ELb0EEENS1_36VarlenDynamicPersistentTileSchedulerILi128ELi128ELi256ELi128ELb0ELb1ELb1ELb1ELb0ELb1EEEEEEEEEvNT_6ParamsE)
        .other          _ZN7cutlass13device_kernelIN5flash11enable_sm90INS1_16FlashAttnFwdSm90INS1_25CollectiveMainloopFwdSm90ILi2EN4cute5tupleIJNS5_1CILi1EEES8_S8_EEENS6_IJNS7_ILi128EEESA_SA_EEELi128ENS_10bfloat16_tEfNS_4arch4Sm90ELb0ELb1ELb1ELb1ELb0ELb1ELb0ELb1ELb1ELb1ELb0ELb0EEENS1_21CollectiveEpilogueFwdISB_S9_SC_SE_Li256ELb1ELb1ELb0ELb0EEENS1_36VarlenDynamicPersistentTileSchedulerILi128ELi128ELi256ELi128ELb0ELb1ELb1ELb1ELb0ELb1EEEEEEEEEvNT_6ParamsE,@"STO_CUDA_ENTRY STV_DEFAULT"
_ZN7cutlass13device_kernelIN5flash11enable_sm90INS1_16FlashAttnFwdSm90INS1_25CollectiveMainloopFwdSm90ILi2EN4cute5tupleIJNS5_1CILi1EEES8_S8_EEENS6_IJNS7_ILi128EEESA_SA_EEELi128ENS_10bfloat16_tEfNS_4arch4Sm90ELb0ELb1ELb1ELb1ELb0ELb1ELb0ELb1ELb1ELb1ELb0ELb0EEENS1_21CollectiveEpilogueFwdISB_S9_SC_SE_Li256ELb1ELb1ELb0ELb0EEENS1_36VarlenDynamicPersistentTileSchedulerILi128ELi128ELi256ELi128ELb0ELb1ELb1ELb1ELb0ELb1EEEEEEEEEvNT_6ParamsE:
[----:B------:R-:W-:Y:S01]  /*0000*/  LDC R1, c[0x0][0x37c] ;  /* 0x0000df00ff017b82 */ /* 0x000fe20000000800 */
[----:B------:R-:W-:Y:S05]  /*0010*/  EXIT ;  /* 0x000000000000794d */ /* 0x000fea0003800000 */
.L_x_26:
        /* <DEDUP_REMOVED lines=14> */
.L_x_74:


//--------------------- .text._ZN7cutlass13device_kernelIN5flash11enable_sm90INS1_16FlashAttnFwdSm90INS1_25CollectiveMainloopFwdSm90ILi2EN4cute5tupleIJNS5_1CILi1EEES8_S8_EEENS6_IJNS7_ILi128EEESA_SA_EEELi128ENS_10bfloat16_tEfNS_4arch4Sm90ELb1ELb0ELb1ELb0ELb0ELb0ELb0ELb1ELb1ELb1ELb0ELb0EEENS1_21CollectiveEpilogueFwdISB_S9_SC_SE_Li256ELb0ELb1ELb0ELb0EEENS1_30DynamicPersistentTileSchedulerILi256ELi128ELb0ELb1ELb1EEEEEEEEEvNT_6ParamsE --------------------------
	.section	.text._ZN7cutlass13device_kernelIN5flash11enable_sm90INS1_16FlashAttnFwdSm90INS1_25CollectiveMainloopFwdSm90ILi2EN4cute5tupleIJNS5_1CILi1EEES8_S8_EEENS6_IJNS7_ILi128EEESA_SA_EEELi128ENS_10bfloat16_tEfNS_4arch4Sm90ELb1ELb0ELb1ELb0ELb0ELb0ELb0ELb1ELb1ELb1ELb0ELb0EEENS1_21CollectiveEpilogueFwdISB_S9_SC_SE_Li256ELb0ELb1ELb0ELb0EEENS1_30DynamicPersistentTileSchedulerILi256ELi128ELb0ELb1ELb1EEEEEEEEEvNT_6ParamsE,"ax",@progbits
	.align	128
.text._ZN7cutlass13device_kernelIN5flash11enable_sm90INS1_16FlashAttnFwdSm90INS1_25CollectiveMainloopFwdSm90ILi2EN4cute5tupleIJNS5_1CILi1EEES8_S8_EEENS6_IJNS7_ILi128EEESA_SA_EEELi128ENS_10bfloat16_tEfNS_4arch4Sm90ELb1ELb0ELb1ELb0ELb0ELb0ELb0ELb1ELb1ELb1ELb0ELb0EEENS1_21CollectiveEpilogueFwdISB_S9_SC_SE_Li256ELb0ELb1ELb0ELb0EEENS1_30DynamicPersistentTileSchedulerILi256ELi128ELb0ELb1ELb1EEEEEEEEEvNT_6ParamsE:
        .type           _ZN7cutlass13device_kernelIN5flash11enable_sm90INS1_16FlashAttnFwdSm90INS1_25CollectiveMainloopFwdSm90ILi2EN4cute5tupleIJNS5_1CILi1EEES8_S8_EEENS6_IJNS7_ILi128EEESA_SA_EEELi128ENS_10bfloat16_tEfNS_4arch4Sm90ELb1ELb0ELb1ELb0ELb0ELb0ELb0ELb1ELb1ELb1ELb0ELb0EEENS1_21CollectiveEpilogueFwdISB_S9_SC_SE_Li256ELb0ELb1ELb0ELb0EEENS1_30DynamicPersistentTileSchedulerILi256ELi128ELb0ELb1ELb1EEEEEEEEEvNT_6ParamsE,@function
        .size           _ZN7cutlass13device_kernelIN5flash11enable_sm90INS1_16FlashAttnFwdSm90INS1_25CollectiveMainloopFwdSm90ILi2EN4cute5tupleIJNS5_1CILi1EEES8_S8_EEENS6_IJNS7_ILi128EEESA_SA_EEELi128ENS_10bfloat16_tEfNS_4arch4Sm90ELb1ELb0ELb1ELb0ELb0ELb0ELb0ELb1ELb1ELb1ELb0ELb0EEENS1_21CollectiveEpilogueFwdISB_S9_SC_SE_Li256ELb0ELb1ELb0ELb0EEENS1_30DynamicPersistentTileSchedulerILi256ELi128ELb0ELb1ELb1EEEEEEEEEvNT_6ParamsE,(.L_x_75 - _ZN7cutlass13device_kernelIN5flash11enable_sm90INS1_16FlashAttnFwdSm90INS1_25CollectiveMainloopFwdSm90ILi2EN4cute5tupleIJNS5_1CILi1EEES8_S8_EEENS6_IJNS7_ILi128EEESA_SA_EEELi128ENS_10bfloat16_tEfNS_4arch4Sm90ELb1ELb0ELb1ELb0ELb0ELb0ELb0ELb1ELb1ELb1ELb0ELb0EEENS1_21CollectiveEpilogueFwdISB_S9_SC_SE_Li256ELb0ELb1ELb0ELb0EEENS1_30DynamicPersistentTileSchedulerILi256ELi128ELb0ELb1ELb1EEEEEEEEEvNT_6ParamsE)
        .other          _ZN7cutlass13device_kernelIN5flash11enable_sm90INS1_16FlashAttnFwdSm90INS1_25CollectiveMainloopFwdSm90ILi2EN4cute5tupleIJNS5_1CILi1EEES8_S8_EEENS6_IJNS7_ILi128EEESA_SA_EEELi128ENS_10bfloat16_tEfNS_4arch4Sm90ELb1ELb0ELb1ELb0ELb0ELb0ELb0ELb1ELb1ELb1ELb0ELb0EEENS1_21CollectiveEpilogueFwdISB_S9_SC_SE_Li256ELb0ELb1ELb0ELb0EEENS1_30DynamicPersistentTileSchedulerILi256ELi128ELb0ELb1ELb1EEEEEEEEEvNT_6ParamsE,@"STO_CUDA_ENTRY STV_DEFAULT"
_ZN7cutlass13device_kernelIN5flash11enable_sm90INS1_16FlashAttnFwdSm90INS1_25CollectiveMainloopFwdSm90ILi2EN4cute5tupleIJNS5_1CILi1EEES8_S8_EEENS6_IJNS7_ILi128EEESA_SA_EEELi128ENS_10bfloat16_tEfNS_4arch4Sm90ELb1ELb0ELb1ELb0ELb0ELb0ELb0ELb1ELb1ELb1ELb0ELb0EEENS1_21CollectiveEpilogueFwdISB_S9_SC_SE_Li256ELb0ELb1ELb0ELb0EEENS1_30DynamicPersistentTileSchedulerILi256ELi128ELb0ELb1ELb1EEEEEEEEEvNT_6ParamsE:
[----:B------:R-:W-:Y:S01]  /*0000*/  LDC R1, c[0x0][0x37c] ;  /* 0x0000df00ff017b82 */ /* 0x000fe20000000800 */
[----:B------:R-:W-:Y:S05]  /*0010*/  EXIT ;  /* 0x000000000000794d */ /* 0x000fea0003800000 */
.L_x_27:
        /* <DEDUP_REMOVED lines=14> */
.L_x_75:


//--------------------- .text._ZN7cutlass13device_kernelIN5flash11enable_sm90INS1_16FlashAttnFwdSm90INS1_25CollectiveMainloopFwdSm90ILi2EN4cute5tupleIJNS5_1CILi1EEES8_S8_EEENS6_IJNS7_ILi128EEESA_SA_EEELi128ENS_10bfloat16_tEfNS_4arch4Sm90ELb1ELb0ELb1ELb1ELb0ELb0ELb0ELb1ELb1ELb1ELb0ELb0EEENS1_21CollectiveEpilogueFwdISB_S9_SC_SE_Li256ELb1ELb1ELb0ELb0EEENS1_36VarlenDynamicPersistentTileSchedulerILi128ELi128ELi256ELi128ELb0ELb1ELb1ELb1ELb1ELb1EEEEEEEEEvNT_6ParamsE --------------------------
	.section	.text._ZN7cutlass13device_kernelIN5flash11enable_sm90INS1_16FlashAttnFwdSm90INS1_25CollectiveMainloopFwdSm90ILi2EN4cute5tupleIJNS5_1CILi1EEES8_S8_EEENS6_IJNS7_ILi128EEESA_SA_EEELi128ENS_10bfloat16_tEfNS_4arch4Sm90ELb1ELb0ELb1ELb1ELb0ELb0ELb0ELb1ELb1ELb1ELb0ELb0EEENS1_21CollectiveEpilogueFwdISB_S9_SC_SE_Li256ELb1ELb1ELb0ELb0EEENS1_36VarlenDynamicPersistentTileSchedulerILi128ELi128ELi256ELi128ELb0ELb1ELb1ELb1ELb1ELb1EEEEEEEEEvNT_6ParamsE,"ax",@progbits
	.align	128
.text._ZN7cutlass13device_kernelIN5flash11enable_sm90INS1_16FlashAttnFwdSm90INS1_25CollectiveMainloopFwdSm90ILi2EN4cute5tupleIJNS5_1CILi1EEES8_S8_EEENS6_IJNS7_ILi128EEESA_SA_EEELi128ENS_10bfloat16_tEfNS_4arch4Sm90ELb1ELb0ELb1ELb1ELb0ELb0ELb0ELb1ELb1ELb1ELb0ELb0EEENS1_21CollectiveEpilogueFwdISB_S9_SC_SE_Li256ELb1ELb1ELb0ELb0EEENS1_36VarlenDynamicPersistentTileSchedulerILi128ELi128ELi256ELi128ELb0ELb1ELb1ELb1ELb1ELb1EEEEEEEEEvNT_6ParamsE:
        .type           _ZN7cutlass13device_kernelIN5flash11enable_sm90INS1_16FlashAttnFwdSm90INS1_25CollectiveMainloopFwdSm90ILi2EN4cute5tupleIJNS5_1CILi1EEES8_S8_EEENS6_IJNS7_ILi128EEESA_SA_EEELi128ENS_10bfloat16_tEfNS_4arch4Sm90ELb1ELb0ELb1ELb1ELb0ELb0ELb0ELb1ELb1ELb1ELb0ELb0EEENS1_21CollectiveEpilogueFwdISB_S9_SC_SE_Li256ELb1ELb1ELb0ELb0EEENS1_36VarlenDynamicPersistentTileSchedulerILi128ELi128ELi256ELi128ELb0ELb1ELb1ELb1ELb1ELb1EEEEEEEEEvNT_6ParamsE,@function
        .size           _ZN7cutlass13device_kernelIN5flash11enable_sm90INS1_16FlashAttnFwdSm90INS1_25CollectiveMainloopFwdSm90ILi2EN4cute5tupleIJNS5_1CILi1EEES8_S8_EEENS6_IJNS7_ILi128EEESA_SA_EEELi128ENS_10bfloat16_tEfNS_4arch4Sm90ELb1ELb0ELb1ELb1ELb0ELb0ELb0ELb1ELb1ELb1ELb0ELb0EEENS1_21CollectiveEpilogueFwdISB_S9_SC_SE_Li256ELb1ELb1ELb0ELb0EEENS1_36VarlenDynamicPersistentTileSchedulerILi128ELi128ELi256ELi128ELb0ELb1ELb1ELb1ELb1ELb1EEEEEEEEEvNT_6ParamsE,(.L_x_76 - _ZN7cutlass13device_kernelIN5flash11enable_sm90INS1_16FlashAttnFwdSm90INS1_25CollectiveMainloopFwdSm90ILi2EN4cute5tupleIJNS5_1CILi1EEES8_S8_EEENS6_IJNS7_ILi128EEESA_SA_EEELi128ENS_10bfloat16_tEfNS_4arch4Sm90ELb1ELb0ELb1ELb1ELb0ELb0ELb0ELb1ELb1ELb1ELb0ELb0EEENS1_21CollectiveEpilogueFwdISB_S9_SC_SE_Li256ELb1ELb1ELb0ELb0EEENS1_36VarlenDynamicPersistentTileSchedulerILi128ELi128ELi256ELi128ELb0ELb1ELb1ELb1ELb1ELb1EEEEEEEEEvNT_6ParamsE)
        .other          _ZN7cutlass13device_kernelIN5flash11enable_sm90INS1_16FlashAttnFwdSm90INS1_25CollectiveMainloopFwdSm90ILi2EN4cute5tupleIJNS5_1CILi1EEES8_S8_EEENS6_IJNS7_ILi128EEESA_SA_EEELi128ENS_10bfloat16_tEfNS_4arch4Sm90ELb1ELb0ELb1ELb1ELb0ELb0ELb0ELb1ELb1ELb1ELb0ELb0EEENS1_21CollectiveEpilogueFwdISB_S9_SC_SE_Li256ELb1ELb1ELb0ELb0EEENS1_36VarlenDynamicPersistentTileSchedulerILi128ELi128ELi256ELi128ELb0ELb1ELb1ELb1ELb1ELb1EEEEEEEEEvNT_6ParamsE,@"STO_CUDA_ENTRY STV_DEFAULT"
_ZN7cutlass13device_kernelIN5flash11enable_sm90INS1_16FlashAttnFwdSm90INS1_25CollectiveMainloopFwdSm90ILi2EN4cute5tupleIJNS5_1CILi1EEES8_S8_EEENS6_IJNS7_ILi128EEESA_SA_EEELi128ENS_10bfloat16_tEfNS_4arch4Sm90ELb1ELb0ELb1ELb1ELb0ELb0ELb0ELb1ELb1ELb1ELb0ELb0EEENS1_21CollectiveEpilogueFwdISB_S9_SC_SE_Li256ELb1ELb1ELb0ELb0EEENS1_36VarlenDynamicPersistentTileSchedulerILi128ELi128ELi256ELi128ELb0ELb1ELb1ELb1ELb1ELb1EEEEEEEEEvNT_6ParamsE:
[----:B------:R-:W-:Y:S01]  /*0000*/  LDC R1, c[0x0][0x37c] ;  /* 0x0000df00ff017b82 */ /* 0x000fe20000000800 */
[----:B------:R-:W-:Y:S05]  /*0010*/  EXIT ;  /* 0x000000000000794d */ /* 0x000fea0003800000 */
.L_x_28:
        /* <DEDUP_REMOVED lines=14> */
.L_x_76:


//--------------------- .text._ZN7cutlass13device_kernelIN5flash11enable_sm90INS1_16FlashAttnFwdSm90INS1_25CollectiveMainloopFwdSm90ILi2EN4cute5tupleIJNS5_1CILi1EEES8_S8_EEENS6_IJNS7_ILi128EEESA_SA_EEELi128ENS_10bfloat16_tEfNS_4arch4Sm90ELb1ELb0ELb1ELb1ELb0ELb1ELb0ELb1ELb1ELb1ELb0ELb0EEENS1_21CollectiveEpilogueFwdISB_S9_SC_SE_Li256ELb1ELb1ELb0ELb0EEENS1_36VarlenDynamicPersistentTileSchedulerILi128ELi128ELi256ELi128ELb0ELb1ELb1ELb1ELb1ELb1EEEEEEEEEvNT_6ParamsE --------------------------
	.section	.text._ZN7cutlass13device_kernelIN5flash11enable_sm90INS1_16FlashAttnFwdSm90INS1_25CollectiveMainloopFwdSm90ILi2EN4cute5tupleIJNS5_1CILi1EEES8_S8_EEENS6_IJNS7_ILi128EEESA_SA_EEELi128ENS_10bfloat16_tEfNS_4arch4Sm90ELb1ELb0ELb1ELb1ELb0ELb1ELb0ELb1ELb1ELb1ELb0ELb0EEENS1_21CollectiveEpilogueFwdISB_S9_SC_SE_Li256ELb1ELb1ELb0ELb0EEENS1_36VarlenDynamicPersistentTileSchedulerILi128ELi128ELi256ELi128ELb0ELb1ELb1ELb1ELb1ELb1EEEEEEEEEvNT_6ParamsE,"ax",@progbits
	.align	128
.text._ZN7cutlass13device_kernelIN5flash11enable_sm90INS1_16FlashAttnFwdSm90INS1_25CollectiveMainloopFwdSm90ILi2EN4cute5tupleIJNS5_1CILi1EEES8_S8_EEENS6_IJNS7_ILi128EEESA_SA_EEELi128ENS_10bfloat16_tEfNS_4arch4Sm90ELb1ELb0ELb1ELb1ELb0ELb1ELb0ELb1ELb1ELb1ELb0ELb0EEENS1_21CollectiveEpilogueFwdISB_S9_SC_SE_Li256ELb1ELb1ELb0ELb0EEENS1_36VarlenDynamicPersistentTileSchedulerILi128ELi128ELi256ELi128ELb0ELb1ELb1ELb1ELb1ELb1EEEEEEEEEvNT_6ParamsE:
        .type           _ZN7cutlass13device_kernelIN5flash11enable_sm90INS1_16FlashAttnFwdSm90INS1_25CollectiveMainloopFwdSm90ILi2EN4cute5tupleIJNS5_1CILi1EEES8_S8_EEENS6_IJNS7_ILi128EEESA_SA_EEELi128ENS_10bfloat16_tEfNS_4arch4Sm90ELb1ELb0ELb1ELb1ELb0ELb1ELb0ELb1ELb1ELb1ELb0ELb0EEENS1_21CollectiveEpilogueFwdISB_S9_SC_SE_Li256ELb1ELb1ELb0ELb0EEENS1_36VarlenDynamicPersistentTileSchedulerILi128ELi128ELi256ELi128ELb0ELb1ELb1ELb1ELb1ELb1EEEEEEEEEvNT_6ParamsE,@function
        .size           _ZN7cutlass13device_kernelIN5flash11enable_sm90INS1_16FlashAttnFwdSm90INS1_25CollectiveMainloopFwdSm90ILi2EN4cute5tupleIJNS5_1CILi1EEES8_S8_EEENS6_IJNS7_ILi128EEESA_SA_EEELi128ENS_10bfloat16_tEfNS_4arch4Sm90ELb1ELb0ELb1ELb1ELb0ELb1ELb0ELb1ELb1ELb1ELb0ELb0EEENS1_21CollectiveEpilogueFwdISB_S9_SC_SE_Li256ELb1ELb1ELb0ELb0EEENS1_36VarlenDynamicPersistentTileSchedulerILi128ELi128ELi256ELi128ELb0ELb1ELb1ELb1ELb1ELb1EEEEEEEEEvNT_6ParamsE,(.L_x_77 - _ZN7cutlass13device_kernelIN5flash11enable_sm90INS1_16FlashAttnFwdSm90INS1_25CollectiveMainloopFwdSm90ILi2EN4cute5tupleIJNS5_1CILi1EEES8_S8_EEENS6_IJNS7_ILi128EEESA_SA_EEELi128ENS_10bfloat16_tEfNS_4arch4Sm90ELb1ELb0ELb1ELb1ELb0ELb1ELb0ELb1ELb1ELb1ELb0ELb0EEENS1_21CollectiveEpilogueFwdISB_S9_SC_SE_Li256ELb1ELb1ELb0ELb0EEENS1_36VarlenDynamicPersistentTileSchedulerILi128ELi128ELi256ELi128ELb0ELb1ELb1ELb1ELb1ELb1EEEEEEEEEvNT_6ParamsE)
        .other          _ZN7cutlass13device_kernelIN5flash11enable_sm90INS1_16FlashAttnFwdSm90INS1_25CollectiveMainloopFwdSm90ILi2EN4cute5tupleIJNS5_1CILi1EEES8_S8_EEENS6_IJNS7_ILi128EEESA_SA_EEELi128ENS_10bfloat16_tEfNS_4arch4Sm90ELb1ELb0ELb1ELb1ELb0ELb1ELb0ELb1ELb1ELb1ELb0ELb0EEENS1_21CollectiveEpilogueFwdISB_S9_SC_SE_Li256ELb1ELb1ELb0ELb0EEENS1_36VarlenDynamicPersistentTileSchedulerILi128ELi128ELi256ELi128ELb0ELb1ELb1ELb1ELb1ELb1EEEEEEEEEvNT_6ParamsE,@"STO_CUDA_ENTRY STV_DEFAULT"
_ZN7cutlass13device_kernelIN5flash11enable_sm90INS1_16FlashAttnFwdSm90INS1_25CollectiveMainloopFwdSm90ILi2EN4cute5tupleIJNS5_1CILi1EEES8_S8_EEENS6_IJNS7_ILi128EEESA_SA_EEELi128ENS_10bfloat16_tEfNS_4arch4Sm90ELb1ELb0ELb1ELb1ELb0ELb1ELb0ELb1ELb1ELb1ELb0ELb0EEENS1_21CollectiveEpilogueFwdISB_S9_SC_SE_Li256ELb1ELb1ELb0ELb0EEENS1_36VarlenDynamicPersistentTileSchedulerILi128ELi128ELi256ELi128ELb0ELb1ELb1ELb1ELb1ELb1EEEEEEEEEvNT_6ParamsE:
[----:B------:R-:W-:Y:S01]  /*0000*/  LDC R1, c[0x0][0x37c] ;  /* 0x0000df00ff017b82 */ /* 0x000fe20000000800 */
[----:B------:R-:W-:Y:S05]  /*0010*/  EXIT ;  /* 0x000000000000794d */ /* 0x000fea0003800000 */
.L_x_29:
        /* <DEDUP_REMOVED lines=14> */
.L_x_77:


//--------------------- .text._ZN7cutlass13device_kernelIN5flash11enable_sm90INS1_16FlashAttnFwdSm90INS1_25CollectiveMainloopFwdSm90ILi2EN4cute5tupleIJNS5_1CILi1EEES8_S8_EEENS6_IJNS7_ILi192EEENS7_ILi144EEENS7_ILi96EEEEEELi96ENS_10bfloat16_tEfNS_4arch4Sm90ELb0ELb0ELb1ELb0ELb0ELb0ELb0ELb0ELb1ELb1ELb0ELb0EEENS1_21CollectiveEpilogueFwdINS6_IJSA_SC_SB_EEES9_SE_SG_Li384ELb0ELb1ELb0ELb0EEENS1_29StaticPersistentTileSchedulerILb0EEEEEEEEEvNT_6ParamsE --------------------------
	.section	.text._ZN7cutlass13device_kernelIN5flash11enable_sm90INS1_16FlashAttnFwdSm90INS1_25CollectiveMainloopFwdSm90ILi2EN4cute5tupleIJNS5_1CILi1EEES8_S8_EEENS6_IJNS7_ILi192EEENS7_ILi144EEENS7_ILi96EEEEEELi96ENS_10bfloat16_tEfNS_4arch4Sm90ELb0ELb0ELb1ELb0ELb0ELb0ELb0ELb0ELb1ELb1ELb0ELb0EEENS1_21CollectiveEpilogueFwdINS6_IJSA_SC_SB_EEES9_SE_SG_Li384ELb0ELb1ELb0ELb0EEENS1_29StaticPersistentTileSchedulerILb0EEEEEEEEEvNT_6ParamsE,"ax",@progbits
	.align	128
.text._ZN7cutlass13device_kernelIN5flash11enable_sm90INS1_16FlashAttnFwdSm90INS1_25CollectiveMainloopFwdSm90ILi2EN4cute5tupleIJNS5_1CILi1EEES8_S8_EEENS6_IJNS7_ILi192EEENS7_ILi144EEENS7_ILi96EEEEEELi96ENS_10bfloat16_tEfNS_4arch4Sm90ELb0ELb0ELb1ELb0ELb0ELb0ELb0ELb0ELb1ELb1ELb0ELb0EEENS1_21CollectiveEpilogueFwdINS6_IJSA_SC_SB_EEES9_SE_SG_Li384ELb0ELb1ELb0ELb0EEENS1_29StaticPersistentTileSchedulerILb0EEEEEEEEEvNT_6ParamsE:
        .type           _ZN7cutlass13device_kernelIN5flash11enable_sm90INS1_16FlashAttnFwdSm90INS1_25CollectiveMainloopFwdSm90ILi2EN4cute5tupleIJNS5_1CILi1EEES8_S8_EEENS6_IJNS7_ILi192EEENS7_ILi144EEENS7_ILi96EEEEEELi96ENS_10bfloat16_tEfNS_4arch4Sm90ELb0ELb0ELb1ELb0ELb0ELb0ELb0ELb0ELb1ELb1ELb0ELb0EEENS1_21CollectiveEpilogueFwdINS6_IJSA_SC_SB_EEES9_SE_SG_Li384ELb0ELb1ELb0ELb0EEENS1_29StaticPersistentTileSchedulerILb0EEEEEEEEEvNT_6ParamsE,@function
        .size           _ZN7cutlass13device_kernelIN5flash11enable_sm90INS1_16FlashAttnFwdSm90INS1_25CollectiveMainloopFwdSm90ILi2EN4cute5tupleIJNS5_1CILi1EEES8_S8_EEENS6_IJNS7_ILi192EEENS7_ILi144EEENS7_ILi96EEEEEELi96ENS_10bfloat16_tEfNS_4arch4Sm90ELb0ELb0ELb1ELb0ELb0ELb0ELb0ELb0ELb1ELb1ELb0ELb0EEENS1_21CollectiveEpilogueFwdINS6_IJSA_SC_SB_EEES9_SE_SG_Li384ELb0ELb1ELb0ELb0EEENS1_29StaticPersistentTileSchedulerILb0EEEEEEEEEvNT_6ParamsE,(.L_x_78 - _ZN7cutlass13device_kernelIN5flash11enable_sm90INS1_16FlashAttnFwdSm90INS1_25CollectiveMainloopFwdSm90ILi2EN4cute5tupleIJNS5_1CILi1EEES8_S8_EEENS6_IJNS7_ILi192EEENS7_ILi144EEENS7_ILi96EEEEEELi96ENS_10bfloat16_tEfNS_4arch4Sm90ELb0ELb0ELb1ELb0ELb0ELb0ELb0ELb0ELb1ELb1ELb0ELb0EEENS1_21CollectiveEpilogueFwdINS6_IJSA_SC_SB_EEES9_SE_SG_Li384ELb0ELb1ELb0ELb0EEENS1_29StaticPersistentTileSchedulerILb0EEEEEEEEEvNT_6ParamsE)
        .other          _ZN7cutlass13device_kernelIN5flash11enable_sm90INS1_16FlashAttnFwdSm90INS1_25CollectiveMainloopFwdSm90ILi2EN4cute5tupleIJNS5_1CILi1EEES8_S8_EEENS6_IJNS7_ILi192EEENS7_ILi144EEENS7_ILi96EEEEEELi96ENS_10bfloat16_tEfNS_4arch4Sm90ELb0ELb0ELb1ELb0ELb0ELb0ELb0ELb0ELb1ELb1ELb0ELb0EEENS1_21CollectiveEpilogueFwdINS6_IJSA_SC_SB_EEES9_SE_SG_Li384ELb0ELb1ELb0ELb0EEENS1_29StaticPersistentTileSchedulerILb0EEEEEEEEEvNT_6ParamsE,@"STO_CUDA_ENTRY STV_DEFAULT"
_ZN7cutlass13device_kernelIN5flash11enable_sm90INS1_16FlashAttnFwdSm90INS1_25CollectiveMainloopFwdSm90ILi2EN4cute5tupleIJNS5_1CILi1EEES8_S8_EEENS6_IJNS7_ILi192EEENS7_ILi144EEENS7_ILi96EEEEEELi96ENS_10bfloat16_tEfNS_4arch4Sm90ELb0ELb0ELb1ELb0ELb0ELb0ELb0ELb0ELb1ELb1ELb0ELb0EEENS1_21CollectiveEpilogueFwdINS6_IJSA_SC_SB_EEES9_SE_SG_Li384ELb0ELb1ELb0ELb0EEENS1_29StaticPersistentTileSchedulerILb0EEEEEEEEEvNT_6ParamsE:
[----:B------:R-:W-:Y:S01]  /*0000*/  LDC R1, c[0x0][0x37c] ;  /* 0x0000df00ff017b82 */ /* 0x000fe20000000800 */
[----:B------:R-:W-:Y:S05]  /*0010*/  EXIT ;  /* 0x000000000000794d */ /* 0x000fea0003800000 */
.L_x_30:
        /* <DEDUP_REMOVED lines=14> */
.L_x_78:


//--------------------- .text._ZN7cutlass13device_kernelIN5flash11enable_sm90INS1_16FlashAttnFwdSm90INS1_25CollectiveMainloopFwdSm90ILi2EN4cute5tupleIJNS5_1CILi1EEES8_S8_EEENS6_IJNS7_ILi192EEENS7_ILi144EEENS7_ILi96EEEEEELi96ENS_10bfloat16_tEfNS_4arch4Sm90ELb0ELb0ELb1ELb1ELb0ELb0ELb0ELb0ELb1ELb1ELb0ELb0EEENS1_21CollectiveEpilogueFwdINS6_IJSA_SC_SB_EEES9_SE_SG_Li384ELb1ELb1ELb0ELb0EEENS1_36VarlenDynamicPersistentTileSchedulerILi192ELi144ELi384ELi128ELb0ELb1ELb1ELb0ELb1ELb1EEEEEEEEEvNT_6ParamsE --------------------------
	.section	.text._ZN7cutlass13device_kernelIN5flash11enable_sm90INS1_16FlashAttnFwdSm90INS1_25CollectiveMainloopFwdSm90ILi2EN4cute5tupleIJNS5_1CILi1EEES8_S8_EEENS6_IJNS7_ILi192EEENS7_ILi144EEENS7_ILi96EEEEEELi96ENS_10bfloat16_tEfNS_4arch4Sm90ELb0ELb0ELb1ELb1ELb0ELb0ELb0ELb0ELb1ELb1ELb0ELb0EEENS1_21CollectiveEpilogueFwdINS6_IJSA_SC_SB_EEES9_SE_SG_Li384ELb1ELb1ELb0ELb0EEENS1_36VarlenDynamicPersistentTileSchedulerILi192ELi144ELi384ELi128ELb0ELb1ELb1ELb0ELb1ELb1EEEEEEEEEvNT_6ParamsE,"ax",@progbits
	.align	128
.text._ZN7cutlass13device_kernelIN5flash11enable_sm90INS1_16FlashAttnFwdSm90INS1_25CollectiveMainloopFwdSm90ILi2EN4cute5tupleIJNS5_1CILi1EEES8_S8_EEENS6_IJNS7_ILi192EEENS7_ILi144EEENS7_ILi96EEEEEELi96ENS_10bfloat16_tEfNS_4arch4Sm90ELb0ELb0ELb1ELb1ELb0ELb0ELb0ELb0ELb1ELb1ELb0ELb0EEENS1_21CollectiveEpilogueFwdINS6_IJSA_SC_SB_EEES9_SE_SG_Li384ELb1ELb1ELb0ELb0EEENS1_36VarlenDynamicPersistentTileSchedulerILi192ELi144ELi384ELi128ELb0ELb1ELb1ELb0ELb1ELb1EEEEEEEEEvNT_6ParamsE:
        .type           _ZN7cutlass13device_kernelIN5flash11enable_sm90INS1_16FlashAttnFwdSm90INS1_25CollectiveMainloopFwdSm90ILi2EN4cute5tupleIJNS5_1CILi1EEES8_S8_EEENS6_IJNS7_ILi192EEENS7_ILi144EEENS7_ILi96EEEEEELi96ENS_10bfloat16_tEfNS_4arch4Sm90ELb0ELb0ELb1ELb1ELb0ELb0ELb0ELb0ELb1ELb1ELb0ELb0EEENS1_21CollectiveEpilogueFwdINS6_IJSA_SC_SB_EEES9_SE_SG_Li384ELb1ELb1ELb0ELb0EEENS1_36VarlenDynamicPersistentTileSchedulerILi192ELi144ELi384ELi128ELb0ELb1ELb1ELb0ELb1ELb1EEEEEEEEEvNT_6ParamsE,@function
        .size           _ZN7cutlass13device_kernelIN5flash11enable_sm90INS1_16FlashAttnFwdSm90INS1_25CollectiveMainloopFwdSm90ILi2EN4cute5tupleIJNS5_1CILi1EEES8_S8_EEENS6_IJNS7_ILi192EEENS7_ILi144EEENS7_ILi96EEEEEELi96ENS_10bfloat16_tEfNS_4arch4Sm90ELb0ELb0ELb1ELb1ELb0ELb0ELb0ELb0ELb1ELb1ELb0ELb0EEENS1_21CollectiveEpilogueFwdINS6_IJSA_SC_SB_EEES9_SE_SG_Li384ELb1ELb1ELb0ELb0EEENS1_36VarlenDynamicPersistentTileSchedulerILi192ELi144ELi384ELi128ELb0ELb1ELb1ELb0ELb1ELb1EEEEEEEEEvNT_6ParamsE,(.L_x_79 - _ZN7cutlass13device_kernelIN5flash11enable_sm90INS1_16FlashAttnFwdSm90INS1_25CollectiveMainloopFwdSm90ILi2EN4cute5tupleIJNS5_1CILi1EEES8_S8_EEENS6_IJNS7_ILi192EEENS7_ILi144EEENS7_ILi96EEEEEELi96ENS_10bfloat16_tEfNS_4arch4Sm90ELb0ELb0ELb1ELb1ELb0ELb0ELb0ELb0ELb1ELb1ELb0ELb0EEENS1_21CollectiveEpilogueFwdINS6_IJSA_SC_SB_EEES9_SE_SG_Li384ELb1ELb1ELb0ELb0EEENS1_36VarlenDynamicPersistentTileSchedulerILi192ELi144ELi384ELi128ELb0ELb1ELb1ELb0ELb1ELb1EEEEEEEEEvNT_6ParamsE)
        .other          _ZN7cutlass13device_kernelIN5flash11enable_sm90INS1_16FlashAttnFwdSm90INS1_25CollectiveMainloopFwdSm90ILi2EN4cute5tupleIJNS5_1CILi1EEES8_S8_EEENS6_IJNS7_ILi192EEENS7_ILi144EEENS7_ILi96EEEEEELi96ENS_10bfloat16_tEfNS_4arch4Sm90ELb0ELb0ELb1ELb1ELb0ELb0ELb0ELb0ELb1ELb1ELb0ELb0EEENS1_21CollectiveEpilogueFwdINS6_IJSA_SC_SB_EEES9_SE_SG_Li384ELb1ELb1ELb0ELb0EEENS1_36VarlenDynamicPersistentTileSchedulerILi192ELi144ELi384ELi128ELb0ELb1ELb1ELb0ELb1ELb1EEEEEEEEEvNT_6ParamsE,@"STO_CUDA_ENTRY STV_DEFAULT"
_ZN7cutlass13device_kernelIN5flash11enable_sm90INS1_16FlashAttnFwdSm90INS1_25CollectiveMainloopFwdSm90ILi2EN4cute5tupleIJNS5_1CILi1EEES8_S8_EEENS6_IJNS7_ILi192EEENS7_ILi144EEENS7_ILi96EEEEEELi96ENS_10bfloat16_tEfNS_4arch4Sm90ELb0ELb0ELb1ELb1ELb0ELb0ELb0ELb0ELb1ELb1ELb0ELb0EEENS1_21CollectiveEpilogueFwdINS6_IJSA_SC_SB_EEES9_SE_SG_Li384ELb1ELb1ELb0ELb0EEENS1_36VarlenDynamicPersistentTileSchedulerILi192ELi144ELi384ELi128ELb0ELb1ELb1ELb0ELb1ELb1EEEEEEEEEvNT_6ParamsE:
[----:B------:R-:W-:Y:S01]  /*0000*/  LDC R1, c[0x0][0x37c] ;  /* 0x0000df00ff017b82 */ /* 0x000fe20000000800 */
[----:B------:R-:W-:Y:S05]  /*0010*/  EXIT ;  /* 0x000000000000794d */ /* 0x000fea0003800000 */
.L_x_31:
        /* <DEDUP_REMOVED lines=14> */
.L_x_79:


//--------------------- .text._ZN7cutlass13device_kernelIN5flash11enable_sm90INS1_16FlashAttnFwdSm90INS1_25CollectiveMainloopFwdSm90ILi2EN4cute5tupleIJNS5_1CILi1EEES8_S8_EEENS6_IJNS7_ILi192EEENS7_ILi144EEENS7_ILi96EEEEEELi96ENS_10bfloat16_tEfNS_4arch4Sm90ELb0ELb0ELb1ELb1ELb0ELb1ELb0ELb0ELb1ELb1ELb0ELb0EEENS1_21CollectiveEpilogueFwdINS6_IJSA_SC_SB_EEES9_SE_SG_Li384ELb1ELb1ELb0ELb0EEENS1_36VarlenDynamicPersistentTileSchedulerILi192ELi144ELi384ELi128ELb0ELb1ELb1ELb0ELb1ELb1EEEEEEEEEvNT_6ParamsE --------------------------
	.section	.text._ZN7cutlass13device_kernelIN5flash11enable_sm90INS1_16FlashAttnFwdSm90INS1_25CollectiveMainloopFwdSm90ILi2EN4cute5tupleIJNS5_1CILi1EEES8_S8_EEENS6_IJNS7_ILi192EEENS7_ILi144EEENS7_ILi96EEEEEELi96ENS_10bfloat16_tEfNS_4arch4Sm90ELb0ELb0ELb1ELb1ELb0ELb1ELb0ELb0ELb1ELb1ELb0ELb0EEENS1_21CollectiveEpilogueFwdINS6_IJSA_SC_SB_EEES9_SE_SG_Li384ELb1ELb1ELb0ELb0EEENS1_36VarlenDynamicPersistentTileSchedulerILi192ELi144ELi384ELi128ELb0ELb1ELb1ELb0ELb1ELb1EEEEEEEEEvNT_6ParamsE,"ax",@progbits
	.align	128
.text._ZN7cutlass13device_kernelIN5flash11enable_sm90INS1_16FlashAttnFwdSm90INS1_25CollectiveMainloopFwdSm90ILi2EN4cute5tupleIJNS5_1CILi1EEES8_S8_EEENS6_IJNS7_ILi192EEENS7_ILi144EEENS7_ILi96EEEEEELi96ENS_10bfloat16_tEfNS_4arch4Sm90ELb0ELb0ELb1ELb1ELb0ELb1ELb0ELb0ELb1ELb1ELb0ELb0EEENS1_21CollectiveEpilogueFwdINS6_IJSA_SC_SB_EEES9_SE_SG_Li384ELb1ELb1ELb0ELb0EEENS1_36VarlenDynamicPersistentTileSchedulerILi192ELi144ELi384ELi128ELb0ELb1ELb1ELb0ELb1ELb1EEEEEEEEEvNT_6ParamsE:
        .type           _ZN7cutlass13device_kernelIN5flash11enable_sm90INS1_16FlashAttnFwdSm90INS1_25CollectiveMainloopFwdSm90ILi2EN4cute5tupleIJNS5_1CILi1EEES8_S8_EEENS6_IJNS7_ILi192EEENS7_ILi144EEENS7_ILi96EEEEEELi96ENS_10bfloat16_tEfNS_4arch4Sm90ELb0ELb0ELb1ELb1ELb0ELb1ELb0ELb0ELb1ELb1ELb0ELb0EEENS1_21CollectiveEpilogueFwdINS6_IJSA_SC_SB_EEES9_SE_SG_Li384ELb1ELb1ELb0ELb0EEENS1_36VarlenDynamicPersistentTileSchedulerILi192ELi144ELi384ELi128ELb0ELb1ELb1ELb0ELb1ELb1EEEEEEEEEvNT_6ParamsE,@function
        .size           _ZN7cutlass13device_kernelIN5flash11enable_sm90INS1_16FlashAttnFwdSm90INS1_25CollectiveMainloopFwdSm90ILi2EN4cute5tupleIJNS5_1CILi1EEES8_S8_EEENS6_IJNS7_ILi192EEENS7_ILi144EEENS7_ILi96EEEEEELi96ENS_10bfloat16_tEfNS_4arch4Sm90ELb0ELb0ELb1ELb1ELb0ELb1ELb0ELb0ELb1ELb1ELb0ELb0EEENS1_21CollectiveEpilogueFwdINS6_IJSA_SC_SB_EEES9_SE_SG_Li384ELb1ELb1ELb0ELb0EEENS1_36VarlenDynamicPersistentTileSchedulerILi192ELi144ELi384ELi128ELb0ELb1ELb1ELb0ELb1ELb1EEEEEEEEEvNT_6ParamsE,(.L_x_80 - _ZN7cutlass13device_kernelIN5flash11enable_sm90INS1_16FlashAttnFwdSm90INS1_25CollectiveMainloopFwdSm90ILi2EN4cute5tupleIJNS5_1CILi1EEES8_S8_EEENS6_IJNS7_ILi192EEENS7_ILi144EEENS7_ILi96EEEEEELi96ENS_10bfloat16_tEfNS_4arch4Sm90ELb0ELb0ELb1ELb1ELb0ELb1ELb0ELb0ELb1ELb1ELb0ELb0EEENS1_21CollectiveEpilogueFwdINS6_IJSA_SC_SB_EEES9_SE_SG_Li384ELb1ELb1ELb0ELb0EEENS1_36VarlenDynamicPersistentTileSchedulerILi192ELi144ELi384ELi128ELb0ELb1ELb1ELb0ELb1ELb1EEEEEEEEEvNT_6ParamsE)
        .other          _ZN7cutlass13device_kernelIN5flash11enable_sm90INS1_16FlashAttnFwdSm90INS1_25CollectiveMainloopFwdSm90ILi2EN4cute5tupleIJNS5_1CILi1EEES8_S8_EEENS6_IJNS7_ILi192EEENS7_ILi144EEENS7_ILi96EEEEEELi96ENS_10bfloat16_tEfNS_4arch4Sm90ELb0ELb0ELb1ELb1ELb0ELb1ELb0ELb0ELb1ELb1ELb0ELb0EEENS1_21CollectiveEpilogueFwdINS6_IJSA_SC_SB_EEES9_SE_SG_Li384ELb1ELb1ELb0ELb0EEENS1_36VarlenDynamicPersistentTileSchedulerILi192ELi144ELi384ELi128ELb0ELb1ELb1ELb0ELb1ELb1EEEEEEEEEvNT_6ParamsE,@"STO_CUDA_ENTRY STV_DEFAULT"
_ZN7cutlass13device_kernelIN5flash11enable_sm90INS1_16FlashAttnFwdSm90INS1_25CollectiveMainloopFwdSm90ILi2EN4cute5tupleIJNS5_1CILi1EEES8_S8_EEENS6_IJNS7_ILi192EEENS7_ILi144EEENS7_ILi96EEEEEELi96ENS_10bfloat16_tEfNS_4arch4Sm90ELb0ELb0ELb1ELb1ELb0ELb1ELb0ELb0ELb1ELb1ELb0ELb0EEENS1_21CollectiveEpilogueFwdINS6_IJSA_SC_SB_EEES9_SE_SG_Li384ELb1ELb1ELb0ELb0EEENS1_36VarlenDynamicPersistentTileSchedulerILi192ELi144ELi384ELi128ELb0ELb1ELb1ELb0ELb1ELb1EEEEEEEEEvNT_6ParamsE:
[----:B------:R-:W-:Y:S01]  /*0000*/  LDC R1, c[0x0][0x37c] ;  /* 0x0000df00ff017b82 */ /* 0x000fe20000000800 */
[----:B------:R-:W-:Y:S05]  /*0010*/  EXIT ;  /* 0x000000000000794d */ /* 0x000fea0003800000 */
.L_x_32:
        /* <DEDUP_REMOVED lines=14> */
.L_x_80:


//--------------------- .text._ZN7cutlass13device_kernelIN5flash11enable_sm90INS1_16FlashAttnFwdSm90INS1_25CollectiveMainloopFwdSm90ILi2EN4cute5tupleIJNS5_1CILi1EEES8_S8_EEENS6_IJNS7_ILi192EEENS7_ILi128EEENS7_ILi96EEEEEELi96ENS_10bfloat16_tEfNS_4arch4Sm90ELb0ELb1ELb1ELb0ELb0ELb0ELb0ELb0ELb1ELb1ELb0ELb0EEENS1_21CollectiveEpilogueFwdINS6_IJSA_SC_SB_EEES9_SE_SG_Li384ELb0ELb1ELb0ELb0EEENS1_30DynamicPersistentTileSchedulerILi384ELi128ELb0ELb1ELb1EEEEEEEEEvNT_6ParamsE --------------------------
	.section	.text._ZN7cutlass13device_kernelIN5flash11enable_sm90INS1_16FlashAttnFwdSm90INS1_25CollectiveMainloopFwdSm90ILi2EN4cute5tupleIJNS5_1CILi1EEES8_S8_EEENS6_IJNS7_ILi192EEENS7_ILi128EEENS7_ILi96EEEEEELi96ENS_10bfloat16_tEfNS_4arch4Sm90ELb0ELb1ELb1ELb0ELb0ELb0ELb0ELb0ELb1ELb1ELb0ELb0EEENS1_21CollectiveEpilogueFwdINS6_IJSA_SC_SB_EEES9_SE_SG_Li384ELb0ELb1ELb0ELb0EEENS1_30DynamicPersistentTileSchedulerILi384ELi128ELb0ELb1ELb1EEEEEEEEEvNT_6ParamsE,"ax",@progbits
	.align	128
.text._ZN7cutlass13device_kernelIN5flash11enable_sm90INS1_16FlashAttnFwdSm90INS1_25CollectiveMainloopFwdSm90ILi2EN4cute5tupleIJNS5_1CILi1EEES8_S8_EEENS6_IJNS7_ILi192EEENS7_ILi128EEENS7_ILi96EEEEEELi96ENS_10bfloat16_tEfNS_4arch4Sm90ELb0ELb1ELb1ELb0ELb0ELb0ELb0ELb0ELb1ELb1ELb0ELb0EEENS1_21CollectiveEpilogueFwdINS6_IJSA_SC_SB_EEES9_SE_SG_Li384ELb0ELb1ELb0ELb0EEENS1_30DynamicPersistentTileSchedulerILi384ELi128ELb0ELb1ELb1EEEEEEEEEvNT_6ParamsE:
        .type           _ZN7cutlass13device_kernelIN5flash11enable_sm90INS1_16FlashAttnFwdSm90INS1_25CollectiveMainloopFwdSm90ILi2EN4cute5tupleIJNS5_1CILi1EEES8_S8_EEENS6_IJNS7_ILi192EEENS7_ILi128EEENS7_ILi96EEEEEELi96ENS_10bfloat16_tEfNS_4arch4Sm90ELb0ELb1ELb1ELb0ELb0ELb0ELb0ELb0ELb1ELb1ELb0ELb0EEENS1_21CollectiveEpilogueFwdINS6_IJSA_SC_SB_EEES9_SE_SG_Li384ELb0ELb1ELb0ELb0EEENS1_30DynamicPersistentTileSchedulerILi384ELi128ELb0ELb1ELb1EEEEEEEEEvNT_6ParamsE,@function
        .size           _ZN7cutlass13device_kernelIN5flash11enable_sm90INS1_16FlashAttnFwdSm90INS1_25CollectiveMainloopFwdSm90ILi2EN4cute5tupleIJNS5_1CILi1EEES8_S8_EEENS6_IJNS7_ILi192EEENS7_ILi128EEENS7_ILi96EEEEEELi96ENS_10bfloat16_tEfNS_4arch4Sm90ELb0ELb1ELb1ELb0ELb0ELb0ELb0ELb0ELb1ELb1ELb0ELb0EEENS1_21CollectiveEpilogueFwdINS6_IJSA_SC_SB_EEES9_SE_SG_Li384ELb0ELb1ELb0ELb0EEENS1_30DynamicPersistentTileSchedulerILi384ELi128ELb0ELb1ELb1EEEEEEEEEvNT_6ParamsE,(.L_x_81 - _ZN7cutlass13device_kernelIN5flash11enable_sm90INS1_16FlashAttnFwdSm90INS1_25CollectiveMainloopFwdSm90ILi2EN4cute5tupleIJNS5_1CILi1EEES8_S8_EEENS6_IJNS7_ILi192EEENS7_ILi128EEENS7_ILi96EEEEEELi96ENS_10bfloat16_tEfNS_4arch4Sm90ELb0ELb1ELb1ELb0ELb0ELb0ELb0ELb0ELb1ELb1ELb0ELb0EEENS1_21CollectiveEpilogueFwdINS6_IJSA_SC_SB_EEES9_SE_SG_Li384ELb0ELb1ELb0ELb0EEENS1_30DynamicPersistentTileSchedulerILi384ELi128ELb0ELb1ELb1EEEEEEEEEvNT_6ParamsE)
        .other          _ZN7cutlass13device_kernelIN5flash11enable_sm90INS1_16FlashAttnFwdSm90INS1_25CollectiveMainloopFwdSm90ILi2EN4cute5tupleIJNS5_1CILi1EEES8_S8_EEENS6_IJNS7_ILi192EEENS7_ILi128EEENS7_ILi96EEEEEELi96ENS_10bfloat16_tEfNS_4arch4Sm90ELb0ELb1ELb1ELb0ELb0ELb0ELb0ELb0ELb1ELb1ELb0ELb0EEENS1_21CollectiveEpilogueFwdINS6_IJSA_SC_SB_EEES9_SE_SG_Li384ELb0ELb1ELb0ELb0EEENS1_30DynamicPersistentTileSchedulerILi384ELi128ELb0ELb1ELb1EEEEEEEEEvNT_6ParamsE,@"STO_CUDA_ENTRY STV_DEFAULT"
_ZN7cutlass13device_kernelIN5flash11enable_sm90INS1_16FlashAttnFwdSm90INS1_25CollectiveMainloopFwdSm90ILi2EN4cute5tupleIJNS5_1CILi1EEES8_S8_EEENS6_IJNS7_ILi192EEENS7_ILi128EEENS7_ILi96EEEEEELi96ENS_10bfloat16_tEfNS_4arch4Sm90ELb0ELb1ELb1ELb0ELb0ELb0ELb0ELb0ELb1ELb1ELb0ELb0EEENS1_21CollectiveEpilogueFwdINS6_IJSA_SC_SB_EEES9_SE_SG_Li384ELb0ELb1ELb0ELb0EEENS1_30DynamicPersistentTileSchedulerILi384ELi128ELb0ELb1ELb1EEEEEEEEEvNT_6ParamsE:
[----:B------:R-:W-:Y:S01]  /*0000*/  LDC R1, c[0x0][0x37c] ;  /* 0x0000df00ff017b82 */ /* 0x000fe20000000800 */
[----:B------:R-:W-:Y:S05]  /*0010*/  EXIT ;  /* 0x000000000000794d */ /* 0x000fea0003800000 */
.L_x_33:
        /* <DEDUP_REMOVED lines=14> */
.L_x_81:


//--------------------- .text._ZN7cutlass13device_kernelIN5flash11enable_sm90INS1_16FlashAttnFwdSm90INS1_25CollectiveMainloopFwdSm90ILi2EN4cute5tupleIJNS5_1CILi1EEES8_S8_EEENS6_IJNS7_ILi192EEENS7_ILi128EEENS7_ILi96EEEEEELi96ENS_10bfloat16_tEfNS_4arch4Sm90ELb0ELb1ELb1ELb1ELb0ELb0ELb0ELb0ELb1ELb1ELb0ELb0EEENS1_21CollectiveEpilogueFwdINS6_IJSA_SC_SB_EEES9_SE_SG_Li384ELb1ELb1ELb0ELb0EEENS1_36VarlenDynamicPersistentTileSchedulerILi192ELi128ELi384ELi128ELb0ELb1ELb1ELb1ELb0ELb1EEEEEEEEEvNT_6ParamsE --------------------------
	.section	.text._ZN7cutlass13device_kernelIN5flash11enable_sm90INS1_16FlashAttnFwdSm90INS1_25CollectiveMainloopFwdSm90ILi2EN4cute5tupleIJNS5_1CILi1EEES8_S8_EEENS6_IJNS7_ILi192EEENS7_ILi128EEENS7_ILi96EEEEEELi96ENS_10bfloat16_tEfNS_4arch4Sm90ELb0ELb1ELb1ELb1ELb0ELb0ELb0ELb0ELb1ELb1ELb0ELb0EEENS1_21CollectiveEpilogueFwdINS6_IJSA_SC_SB_EEES9_SE_SG_Li384ELb1ELb1ELb0ELb0EEENS1_36VarlenDynamicPersistentTileSchedulerILi192ELi128ELi384ELi128ELb0ELb1ELb1ELb1ELb0ELb1EEEEEEEEEvNT_6ParamsE,"ax",@progbits
	.align	128
.text._ZN7cutlass13device_kernelIN5flash11enable_sm90INS1_16FlashAttnFwdSm90INS1_25CollectiveMainloopFwdSm90ILi2EN4cute5tupleIJNS5_1CILi1EEES8_S8_EEENS6_IJNS7_ILi192EEENS7_ILi128EEENS7_ILi96EEEEEELi96ENS_10bfloat16_tEfNS_4arch4Sm90ELb0ELb1ELb1ELb1ELb0ELb0ELb0ELb0ELb1ELb1ELb0ELb0EEENS1_21CollectiveEpilogueFwdINS6_IJSA_SC_SB_EEES9_SE_SG_Li384ELb1ELb1ELb0ELb0EEENS1_36VarlenDynamicPersistentTileSchedulerILi192ELi128ELi384ELi128ELb0ELb1ELb1ELb1ELb0ELb1EEEEEEEEEvNT_6ParamsE:
        .type           _ZN7cutlass13device_kernelIN5flash11enable_sm90INS1_16FlashAttnFwdSm90INS1_25CollectiveMainloopFwdSm90ILi2EN4cute5tupleIJNS5_1CILi1EEES8_S8_EEENS6_IJNS7_ILi192EEENS7_ILi128EEENS7_ILi96EEEEEELi96ENS_10bfloat16_tEfNS_4arch4Sm90ELb0ELb1ELb1ELb1ELb0ELb0ELb0ELb0ELb1ELb1ELb0ELb0EEENS1_21CollectiveEpilogueFwdINS6_IJSA_SC_SB_EEES9_SE_SG_Li384ELb1ELb1ELb0ELb0EEENS1_36VarlenDynamicPersistentTileSchedulerILi192ELi128ELi384ELi128ELb0ELb1ELb1ELb1ELb0ELb1EEEEEEEEEvNT_6ParamsE,@function
        .size           _ZN7cutlass13device_kernelIN5flash11enable_sm90INS1_16FlashAttnFwdSm90INS1_25CollectiveMainloopFwdSm90ILi2EN4cute5tupleIJNS5_1CILi1EEES8_S8_EEENS6_IJNS7_ILi192EEENS7_ILi128EEENS7_ILi96EEEEEELi96ENS_10bfloat16_tEfNS_4arch4Sm90ELb0ELb1ELb1ELb1ELb0ELb0ELb0ELb0ELb1ELb1ELb0ELb0EEENS1_21CollectiveEpilogueFwdINS6_IJSA_SC_SB_EEES9_SE_SG_Li384ELb1ELb1ELb0ELb0EEENS1_36VarlenDynamicPersistentTileSchedulerILi192ELi128ELi384ELi128ELb0ELb1ELb1ELb1ELb0ELb1EEEEEEEEEvNT_6ParamsE,(.L_x_82 - _ZN7cutlass13device_kernelIN5flash11enable_sm90INS1_16FlashAttnFwdSm90INS1_25CollectiveMainloopFwdSm90ILi2EN4cute5tupleIJNS5_1CILi1EEES8_S8_EEENS6_IJNS7_ILi192EEENS7_ILi128EEENS7_ILi96EEEEEELi96ENS_10bfloat16_tEfNS_4arch4Sm90ELb0ELb1ELb1ELb1ELb0ELb0ELb0ELb0ELb1ELb1ELb0ELb0EEENS1_21CollectiveEpilogueFwdINS6_IJSA_SC_SB_EEES9_SE_SG_Li384ELb1ELb1ELb0ELb0EEENS1_36VarlenDynamicPersistentTileSchedulerILi192ELi128ELi384ELi128ELb0ELb1ELb1ELb1ELb0ELb1EEEEEEEEEvNT_6ParamsE)
        .other          _ZN7cutlass13device_kernelIN5flash11enable_sm90INS1_16FlashAttnFwdSm90INS1_25CollectiveMainloopFwdSm90ILi2EN4cute5tupleIJNS5_1CILi1EEES8_S8_EEENS6_IJNS7_ILi192EEENS7_ILi128EEENS7_ILi96EEEEEELi96ENS_10bfloat16_tEfNS_4arch4Sm90ELb0ELb1ELb1ELb1ELb0ELb0ELb0ELb0ELb1ELb1ELb0ELb0EEENS1_21CollectiveEpilogueFwdINS6_IJSA_SC_SB_EEES9_SE_SG_Li384ELb1ELb1ELb0ELb0EEENS1_36VarlenDynamicPersistentTileSchedulerILi192ELi128ELi384ELi128ELb0ELb1ELb1ELb1ELb0ELb1EEEEEEEEEvNT_6ParamsE,@"STO_CUDA_ENTRY STV_DEFAULT"
_ZN7cutlass13device_kernelIN5flash11enable_sm90INS1_16FlashAttnFwdSm90INS1_25CollectiveMainloopFwdSm90ILi2EN4cute5tupleIJNS5_1CILi1EEES8_S8_EEENS6_IJNS7_ILi192EEENS7_ILi128EEENS7_ILi96EEEEEELi96ENS_10bfloat16_tEfNS_4arch4Sm90ELb0ELb1ELb1ELb1ELb0ELb0ELb0ELb0ELb1ELb1ELb0ELb0EEENS1_21CollectiveEpilogueFwdINS6_IJSA_SC_SB_EEES9_SE_SG_Li384ELb1ELb1ELb0ELb0EEENS1_36VarlenDynamicPersistentTileSchedulerILi192ELi128ELi384ELi128ELb0ELb1ELb1ELb1ELb0ELb1EEEEEEEEEvNT_6ParamsE:
[----:B------:R-:W-:Y:S01]  /*0000*/  LDC R1, c[0x0][0x37c] ;  /* 0x0000df00ff017b82 */ /* 0x000fe20000000800 */
[----:B------:R-:W-:Y:S05]  /*0010*/  EXIT ;  /* 0x000000000000794d */ /* 0x000fea0003800000 */
.L_x_34:
        /* <DEDUP_REMOVED lines=14> */
.L_x_82:


//--------------------- .text._ZN7cutlass13device_kernelIN5flash11enable_sm90INS1_16FlashAttnFwdSm90INS1_25CollectiveMainloopFwdSm90ILi2EN4cute5tupleIJNS5_1CILi1EEES8_S8_EEENS6_IJNS7_ILi192EEENS7_ILi128EEENS7_ILi96EEEEEELi96ENS_10bfloat16_tEfNS_4arch4Sm90ELb0ELb1ELb1ELb1ELb0ELb1ELb0ELb0ELb1ELb1ELb0ELb0EEENS1_21CollectiveEpilogueFwdINS6_IJSA_SC_SB_EEES9_SE_SG_Li384ELb1ELb1ELb0ELb0EEENS1_36VarlenDynamicPersistentTileSchedulerILi192ELi128ELi384ELi128ELb0ELb1ELb1ELb1ELb0ELb1EEEEEEEEEvNT_6ParamsE --------------------------
	.section	.text._ZN7cutlass13device_kernelIN5flash11enable_sm90INS1_16FlashAttnFwdSm90INS1_25CollectiveMainloopFwdSm90ILi2EN4cute5tupleIJNS5_1CILi1EEES8_S8_EEENS6_IJNS7_ILi192EEENS7_ILi128EEENS7_ILi96EEEEEELi96ENS_10bfloat16_tEfNS_4arch4Sm90ELb0ELb1ELb1ELb1ELb0ELb1ELb0ELb0ELb1ELb1ELb0ELb0EEENS1_21CollectiveEpilogueFwdINS6_IJSA_SC_SB_EEES9_SE_SG_Li384ELb1ELb1ELb0ELb0EEENS1_36VarlenDynamicPersistentTileSchedulerILi192ELi128ELi384ELi128ELb0ELb1ELb1ELb1ELb0ELb1EEEEEEEEEvNT_6ParamsE,"ax",@progbits
	.align	128
.text._ZN7cutlass13device_kernelIN5flash11enable_sm90INS1_16FlashAttnFwdSm90INS1_25CollectiveMainloopFwdSm90ILi2EN4cute5tupleIJNS5_1CILi1EEES8_S8_EEENS6_IJNS7_ILi192EEENS7_ILi128EEENS7_ILi96EEEEEELi96ENS_10bfloat16_tEfNS_4arch4Sm90ELb0ELb1ELb1ELb1ELb0ELb1ELb0ELb0ELb1ELb1ELb0ELb0EEENS1_21CollectiveEpilogueFwdINS6_IJSA_SC_SB_EEES9_SE_SG_Li384ELb1ELb1ELb0ELb0EEENS1_36VarlenDynamicPersistentTileSchedulerILi192ELi128ELi384ELi128ELb0ELb1ELb1ELb1ELb0ELb1EEEEEEEEEvNT_6ParamsE:
        .type           _ZN7cutlass13device_kernelIN5flash11enable_sm90INS1_16FlashAttnFwdSm90INS1_25CollectiveMainloopFwdSm90ILi2EN4cute5tupleIJNS5_1CILi1EEES8_S8_EEENS6_IJNS7_ILi192EEENS7_ILi128EEENS7_ILi96EEEEEELi96ENS_10bfloat16_tEfNS_4arch4Sm90ELb0ELb1ELb1ELb1ELb0ELb1ELb0ELb0ELb1ELb1ELb0ELb0EEENS1_21CollectiveEpilogueFwdINS6_IJSA_SC_SB_EEES9_SE_SG_Li384ELb1ELb1ELb0ELb0EEENS1_36VarlenDynamicPersistentTileSchedulerILi192ELi128ELi384ELi128ELb0ELb1ELb1ELb1ELb0ELb1EEEEEEEEEvNT_6ParamsE,@function
        .size           _ZN7cutlass13device_kernelIN5flash11enable_sm90INS1_16FlashAttnFwdSm90INS1_25CollectiveMainloopFwdSm90ILi2EN4cute5tupleIJNS5_1CILi1EEES8_S8_EEENS6_IJNS7_ILi192EEENS7_ILi128EEENS7_ILi96EEEEEELi96ENS_10bfloat16_tEfNS_4arch4Sm90ELb0ELb1ELb1ELb1ELb0ELb1ELb0ELb0ELb1ELb1ELb0ELb0EEENS1_21CollectiveEpilogueFwdINS6_IJSA_SC_SB_EEES9_SE_SG_Li384ELb1ELb1ELb0ELb0EEENS1_36VarlenDynamicPersistentTileSchedulerILi192ELi128ELi384ELi128ELb0ELb1ELb1ELb1ELb0ELb1EEEEEEEEEvNT_6ParamsE,(.L_x_83 - _ZN7cutlass13device_kernelIN5flash11enable_sm90INS1_16FlashAttnFwdSm90INS1_25CollectiveMainloopFwdSm90ILi2EN4cute5tupleIJNS5_1CILi1EEES8_S8_EEENS6_IJNS7_ILi192EEENS7_ILi128EEENS7_ILi96EEEEEELi96ENS_10bfloat16_tEfNS_4arch4Sm90ELb0ELb1ELb1ELb1ELb0ELb1ELb0ELb0ELb1ELb1ELb0ELb0EEENS1_21CollectiveEpilogueFwdINS6_IJSA_SC_SB_EEES9_SE_SG_Li384ELb1ELb1ELb0ELb0EEENS1_36VarlenDynamicPersistentTileSchedulerILi192ELi128ELi384ELi128ELb0ELb1ELb1ELb1ELb0ELb1EEEEEEEEEvNT_6ParamsE)
        .other          _ZN7cutlass13device_kernelIN5flash11enable_sm90INS1_16FlashAttnFwdSm90INS1_25CollectiveMainloopFwdSm90ILi2EN4cute5tupleIJNS5_1CILi1EEES8_S8_EEENS6_IJNS7_ILi192EEENS7_ILi128EEENS7_ILi96EEEEEELi96ENS_10bfloat16_tEfNS_4arch4Sm90ELb0ELb1ELb1ELb1ELb0ELb1ELb0ELb0ELb1ELb1ELb0ELb0EEENS1_21CollectiveEpilogueFwdINS6_IJSA_SC_SB_EEES9_SE_SG_Li384ELb1ELb1ELb0ELb0EEENS1_36VarlenDynamicPersistentTileSchedulerILi192ELi128ELi384ELi128ELb0ELb1ELb1ELb1ELb0ELb1EEEEEEEEEvNT_6ParamsE,@"STO_CUDA_ENTRY STV_DEFAULT"
_ZN7cutlass13device_kernelIN5flash11enable_sm90INS1_16FlashAttnFwdSm90INS1_25CollectiveMainloopFwdSm90ILi2EN4cute5tupleIJNS5_1CILi1EEES8_S8_EEENS6_IJNS7_ILi192EEENS7_ILi128EEENS7_ILi96EEEEEELi96ENS_10bfloat16_tEfNS_4arch4Sm90ELb0ELb1ELb1ELb1ELb0ELb1ELb0ELb0ELb1ELb1ELb0ELb0EEENS1_21CollectiveEpilogueFwdINS6_IJSA_SC_SB_EEES9_SE_SG_Li384ELb1ELb1ELb0ELb0EEENS1_36VarlenDynamicPersistentTileSchedulerILi192ELi128ELi384ELi128ELb0ELb1ELb1ELb1ELb0ELb1EEEEEEEEEvNT_6ParamsE:
[----:B------:R-:W-:Y:S01]  /*0000*/  LDC R1, c[0x0][0x37c] ;  /* 0x0000df00ff017b82 */ /* 0x000fe20000000800 */
[----:B------:R-:W-:Y:S05]  /*0010*/  EXIT ;  /* 0x000000000000794d */ /* 0x000fea0003800000 */
.L_x_35:
        /* <DEDUP_REMOVED lines=14> */
.L_x_83:


//--------------------- .text._ZN7cutlass13device_kernelIN5flash11enable_sm90INS1_16FlashAttnFwdSm90INS1_25CollectiveMainloopFwdSm90ILi2EN4cute5tupleIJNS5_1CILi1EEES8_S8_EEENS6_IJNS7_ILi192EEENS7_ILi144EEENS7_ILi96EEEEEELi96ENS_10bfloat16_tEfNS_4arch4Sm90ELb1ELb0ELb1ELb0ELb0ELb0ELb0ELb0ELb1ELb1ELb0ELb0EEENS1_21CollectiveEpilogueFwdINS6_IJSA_SC_SB_EEES9_SE_SG_Li384ELb0ELb1ELb0ELb0EEENS1_30DynamicPersistentTileSchedulerILi384ELi128ELb0ELb1ELb1EEEEEEEEEvNT_6ParamsE --------------------------
	.section	.text._ZN7cutlass13device_kernelIN5flash11enable_sm90INS1_16FlashAttnFwdSm90INS1_25CollectiveMainloopFwdSm90ILi2EN4cute5tupleIJNS5_1CILi1EEES8_S8_EEENS6_IJNS7_ILi192EEENS7_ILi144EEENS7_ILi96EEEEEELi96ENS_10bfloat16_tEfNS_4arch4Sm90ELb1ELb0ELb1ELb0ELb0ELb0ELb0ELb0ELb1ELb1ELb0ELb0EEENS1_21CollectiveEpilogueFwdINS6_IJSA_SC_SB_EEES9_SE_SG_Li384ELb0ELb1ELb0ELb0EEENS1_30DynamicPersistentTileSchedulerILi384ELi128ELb0ELb1ELb1EEEEEEEEEvNT_6ParamsE,"ax",@progbits
	.align	128
.text._ZN7cutlass13device_kernelIN5flash11enable_sm90INS1_16FlashAttnFwdSm90INS1_25CollectiveMainloopFwdSm90ILi2EN4cute5tupleIJNS5_1CILi1EEES8_S8_EEENS6_IJNS7_ILi192EEENS7_ILi144EEENS7_ILi96EEEEEELi96ENS_10bfloat16_tEfNS_4arch4Sm90ELb1ELb0ELb1ELb0ELb0ELb0ELb0ELb0ELb1ELb1ELb0ELb0EEENS1_21CollectiveEpilogueFwdINS6_IJSA_SC_SB_EEES9_SE_SG_Li384ELb0ELb1ELb0ELb0EEENS1_30DynamicPersistentTileSchedulerILi384ELi128ELb0ELb1ELb1EEEEEEEEEvNT_6ParamsE:
        .type           _ZN7cutlass13device_kernelIN5flash11enable_sm90INS1_16FlashAttnFwdSm90INS1_25CollectiveMainloopFwdSm90ILi2EN4cute5tupleIJNS5_1CILi1EEES8_S8_EEENS6_IJNS7_ILi192EEENS7_ILi144EEENS7_ILi96EEEEEELi96ENS_10bfloat16_tEfNS_4arch4Sm90ELb1ELb0ELb1ELb0ELb0ELb0ELb0ELb0ELb1ELb1ELb0ELb0EEENS1_21CollectiveEpilogueFwdINS6_IJSA_SC_SB_EEES9_SE_SG_Li384ELb0ELb1ELb0ELb0EEENS1_30DynamicPersistentTileSchedulerILi384ELi128ELb0ELb1ELb1EEEEEEEEEvNT_6ParamsE,@function
        .size           _ZN7cutlass13device_kernelIN5flash11enable_sm90INS1_16FlashAttnFwdSm90INS1_25CollectiveMainloopFwdSm90ILi2EN4cute5tupleIJNS5_1CILi1EEES8_S8_EEENS6_IJNS7_ILi192EEENS7_ILi144EEENS7_ILi96EEEEEELi96ENS_10bfloat16_tEfNS_4arch4Sm90ELb1ELb0ELb1ELb0ELb0ELb0ELb0ELb0ELb1ELb1ELb0ELb0EEENS1_21CollectiveEpilogueFwdINS6_IJSA_SC_SB_EEES9_SE_SG_Li384ELb0ELb1ELb0ELb0EEENS1_30DynamicPersistentTileSchedulerILi384ELi128ELb0ELb1ELb1EEEEEEEEEvNT_6ParamsE,(.L_x_84 - _ZN7cutlass13device_kernelIN5flash11enable_sm90INS1_16FlashAttnFwdSm90INS1_25CollectiveMainloopFwdSm90ILi2EN4cute5tupleIJNS5_1CILi1EEES8_S8_EEENS6_IJNS7_ILi192EEENS7_ILi144EEENS7_ILi96EEEEEELi96ENS_10bfloat16_tEfNS_4arch4Sm90ELb1ELb0ELb1ELb0ELb0ELb0ELb0ELb0ELb1ELb1ELb0ELb0EEENS1_21CollectiveEpilogueFwdINS6_IJSA_SC_SB_EEES9_SE_SG_Li384ELb0ELb1ELb0ELb0EEENS1_30DynamicPersistentTileSchedulerILi384ELi128ELb0ELb1ELb1EEEEEEEEEvNT_6ParamsE)
        .other          _ZN7cutlass13device_kernelIN5flash11enable_sm90INS1_16FlashAttnFwdSm90INS1_25CollectiveMainloopFwdSm90ILi2EN4cute5tupleIJNS5_1CILi1EEES8_S8_EEENS6_IJNS7_ILi192EEENS7_ILi144EEENS7_ILi96EEEEEELi96ENS_10bfloat16_tEfNS_4arch4Sm90ELb1ELb0ELb1ELb0ELb0ELb0ELb0ELb0ELb1ELb1ELb0ELb0EEENS1_21CollectiveEpilogueFwdINS6_IJSA_SC_SB_EEES9_SE_SG_Li384ELb0ELb1ELb0ELb0EEENS1_30DynamicPersistentTileSchedulerILi384ELi128ELb0ELb1ELb1EEEEEEEEEvNT_6ParamsE,@"STO_CUDA_ENTRY STV_DEFAULT"
_ZN7cutlass13device_kernelIN5flash11enable_sm90INS1_16FlashAttnFwdSm90INS1_25CollectiveMainloopFwdSm90ILi2EN4cute5tupleIJNS5_1CILi1EEES8_S8_EEENS6_IJNS7_ILi192EEENS7_ILi144EEENS7_ILi96EEEEEELi96ENS_10bfloat16_tEfNS_4arch4Sm90ELb1ELb0ELb1ELb0ELb0ELb0ELb0ELb0ELb1ELb1ELb0ELb0EEENS1_21CollectiveEpilogueFwdINS6_IJSA_SC_SB_EEES9_SE_SG_Li384ELb0ELb1ELb0ELb0EEENS1_30DynamicPersistentTileSchedulerILi384ELi128ELb0ELb1ELb1EEEEEEEEEvNT_6ParamsE:
[----:B------:R-:W-:Y:S01]  /*0000*/  LDC R1, c[0x0][0x37c] ;  /* 0x0000df00ff017b82 */ /* 0x000fe20000000800 */
[----:B------:R-:W-:Y:S05]  /*0010*/  EXIT ;  /* 0x000000000000794d */ /* 0x000fea0003800000 */
.L_x_36:
        /* <DEDUP_REMOVED lines=14> */
.L_x_84:


//--------------------- .text._ZN7cutlass13device_kernelIN5flash11enable_sm90INS1_16FlashAttnFwdSm90INS1_25CollectiveMainloopFwdSm90ILi2EN4cute5tupleIJNS5_1CILi1EEES8_S8_EEENS6_IJNS7_ILi192EEENS7_ILi144EEENS7_ILi96EEEEEELi96ENS_10bfloat16_tEfNS_4arch4Sm90ELb1ELb0ELb1ELb1ELb0ELb0ELb0ELb0ELb1ELb1ELb0ELb0EEENS1_21CollectiveEpilogueFwdINS6_IJSA_SC_SB_EEES9_SE_SG_Li384ELb1ELb1ELb0ELb0EEENS1_36VarlenDynamicPersistentTileSchedulerILi192ELi144ELi384ELi128ELb0ELb1ELb1ELb1ELb1ELb1EEEEEEEEEvNT_6ParamsE --------------------------
	.section	.text._ZN7cutlass13device_kernelIN5flash11enable_sm90INS1_16FlashAttnFwdSm90INS1_25CollectiveMainloopFwdSm90ILi2EN4cute5tupleIJNS5_1CILi1EEES8_S8_EEENS6_IJNS7_ILi192EEENS7_ILi144EEENS7_ILi96EEEEEELi96ENS_10bfloat16_tEfNS_4arch4Sm90ELb1ELb0ELb1ELb1ELb0ELb0ELb0ELb0ELb1ELb1ELb0ELb0EEENS1_21CollectiveEpilogueFwdINS6_IJSA_SC_SB_EEES9_SE_SG_Li384ELb1ELb1ELb0ELb0EEENS1_36VarlenDynamicPersistentTileSchedulerILi192ELi144ELi384ELi128ELb0ELb1ELb1ELb1ELb1ELb1EEEEEEEEEvNT_6ParamsE,"ax",@progbits
	.align	128
.text._ZN7cutlass13device_kernelIN5flash11enable_sm90INS1_16FlashAttnFwdSm90INS1_25CollectiveMainloopFwdSm90ILi2EN4cute5tupleIJNS5_1CILi1EEES8_S8_EEENS6_IJNS7_ILi192EEENS7_ILi144EEENS7_ILi96EEEEEELi96ENS_10bfloat16_tEfNS_4arch4Sm90ELb1ELb0ELb1ELb1ELb0ELb0ELb0ELb0ELb1ELb1ELb0ELb0EEENS1_21CollectiveEpilogueFwdINS6_IJSA_SC_SB_EEES9_SE_SG_Li384ELb1ELb1ELb0ELb0EEENS1_36VarlenDynamicPersistentTileSchedulerILi192ELi144ELi384ELi128ELb0ELb1ELb1ELb1ELb1ELb1EEEEEEEEEvNT_6ParamsE:
        .type           _ZN7cutlass13device_kernelIN5flash11enable_sm90INS1_16FlashAttnFwdSm90INS1_25CollectiveMainloopFwdSm90ILi2EN4cute5tupleIJNS5_1CILi1EEES8_S8_EEENS6_IJNS7_ILi192EEENS7_ILi144EEENS7_ILi96EEEEEELi96ENS_10bfloat16_tEfNS_4arch4Sm90ELb1ELb0ELb1ELb1ELb0ELb0ELb0ELb0ELb1ELb1ELb0ELb0EEENS1_21CollectiveEpilogueFwdINS6_IJSA_SC_SB_EEES9_SE_SG_Li384ELb1ELb1ELb0ELb0EEENS1_36VarlenDynamicPersistentTileSchedulerILi192ELi144ELi384ELi128ELb0ELb1ELb1ELb1ELb1ELb1EEEEEEEEEvNT_6ParamsE,@function
        .size           _ZN7cutlass13device_kernelIN5flash11enable_sm90INS1_16FlashAttnFwdSm90INS1_25CollectiveMainloopFwdSm90ILi2EN4cute5tupleIJNS5_1CILi1EEES8_S8_EEENS6_IJNS7_ILi192EEENS7_ILi144EEENS7_ILi96EEEEEELi96ENS_10bfloat16_tEfNS_4arch4Sm90ELb1ELb0ELb1ELb1ELb0ELb0ELb0ELb0ELb1ELb1ELb0ELb0EEENS1_21CollectiveEpilogueFwdINS6_IJSA_SC_SB_EEES9_SE_SG_Li384ELb1ELb1ELb0ELb0EEENS1_36VarlenDynamicPersistentTileSchedulerILi192ELi144ELi384ELi128ELb0ELb1ELb1ELb1ELb1ELb1EEEEEEEEEvNT_6ParamsE,(.L_x_85 - _ZN7cutlass13device_kernelIN5flash11enable_sm90INS1_16FlashAttnFwdSm90INS1_25CollectiveMainloopFwdSm90ILi2EN4cute5tupleIJNS5_1CILi1EEES8_S8_EEENS6_IJNS7_ILi192EEENS7_ILi144EEENS7_ILi96EEEEEELi96ENS_10bfloat16_tEfNS_4arch4Sm90ELb1ELb0ELb1ELb1ELb0ELb0ELb0ELb0ELb1ELb1ELb0ELb0EEENS1_21CollectiveEpilogueFwdINS6_IJSA_SC_SB_EEES9_SE_SG_Li384ELb1ELb1ELb0ELb0EEENS1_36VarlenDynamicPersistentTileSchedulerILi192ELi144ELi384ELi128ELb0ELb1ELb1ELb1ELb1ELb1EEEEEEEEEvNT_6ParamsE)
        .other          _ZN7cutlass13device_kernelIN5flash11enable_sm90INS1_16FlashAttnFwdSm90INS1_25CollectiveMainloopFwdSm90ILi2EN4cute5tupleIJNS5_1CILi1EEES8_S8_EEENS6_IJNS7_ILi192EEENS7_ILi144EEENS7_ILi96EEEEEELi96ENS_10bfloat16_tEfNS_4arch4Sm90ELb1ELb0ELb1ELb1ELb0ELb0ELb0ELb0ELb1ELb1ELb0ELb0EEENS1_21CollectiveEpilogueFwdINS6_IJSA_SC_SB_EEES9_SE_SG_Li384ELb1ELb1ELb0ELb0EEENS1_36VarlenDynamicPersistentTileSchedulerILi192ELi144ELi384ELi128ELb0ELb1ELb1ELb1ELb1ELb1EEEEEEEEEvNT_6ParamsE,@"STO_CUDA_ENTRY STV_DEFAULT"
_ZN7cutlass13device_kernelIN5flash11enable_sm90INS1_16FlashAttnFwdSm90INS1_25CollectiveMainloopFwdSm90ILi2EN4cute5tupleIJNS5_1CILi1EEES8_S8_EEENS6_IJNS7_ILi192EEENS7_ILi144EEENS7_ILi96EEEEEELi96ENS_10bfloat16_tEfNS_4arch4Sm90ELb1ELb0ELb1ELb1ELb0ELb0ELb0ELb0ELb1ELb1ELb0ELb0EEENS1_21CollectiveEpilogueFwdINS6_IJSA_SC_SB_EEES9_SE_SG_Li384ELb1ELb1ELb0ELb0EEENS1_36VarlenDynamicPersistentTileSchedulerILi192ELi144ELi384ELi128ELb0ELb1ELb1ELb1ELb1ELb1EEEEEEEEEvNT_6ParamsE:
[----:B------:R-:W-:Y:S01]  /*0000*/  LDC R1, c[0x0][0x37c] ;  /* 0x0000df00ff017b82 */ /* 0x000fe20000000800 */
[----:B------:R-:W-:Y:S05]  /*0010*/  EXIT ;  /* 0x000000000000794d */ /* 0x000fea0003800000 */
.L_x_37:
        /* <DEDUP_REMOVED lines=14> */
.L_x_85:


//--------------------- .text._ZN7cutlass13device_kernelIN5flash11enable_sm90INS1_16FlashAttnFwdSm90INS1_25CollectiveMainloopFwdSm90ILi2EN4cute5tupleIJNS5_1CILi1EEES8_S8_EEENS6_IJNS7_ILi192EEENS7_ILi144EEENS7_ILi96EEEEEELi96ENS_10bfloat16_tEfNS_4arch4Sm90ELb1ELb0ELb1ELb1ELb0ELb1ELb0ELb0ELb1ELb1ELb0ELb0EEENS1_21CollectiveEpilogueFwdINS6_IJSA_SC_SB_EEES9_SE_SG_Li384ELb1ELb1ELb0ELb0EEENS1_36VarlenDynamicPersistentTileSchedulerILi192ELi144ELi384ELi128ELb0ELb1ELb1ELb1ELb1ELb1EEEEEEEEEvNT_6ParamsE --------------------------
	.section	.text._ZN7cutlass13device_kernelIN5flash11enable_sm90INS1_16FlashAttnFwdSm90INS1_25CollectiveMainloopFwdSm90ILi2EN4cute5tupleIJNS5_1CILi1EEES8_S8_EEENS6_IJNS7_ILi192EEENS7_ILi144EEENS7_ILi96EEEEEELi96ENS_10bfloat16_tEfNS_4arch4Sm90ELb1ELb0ELb1ELb1ELb0ELb1ELb0ELb0ELb1ELb1ELb0ELb0EEENS1_21CollectiveEpilogueFwdINS6_IJSA_SC_SB_EEES9_SE_SG_Li384ELb1ELb1ELb0ELb0EEENS1_36VarlenDynamicPersistentTileSchedulerILi192ELi144ELi384ELi128ELb0ELb1ELb1ELb1ELb1ELb1EEEEEEEEEvNT_6ParamsE,"ax",@progbits
	.align	128
.text._ZN7cutlass13device_kernelIN5flash11enable_sm90INS1_16FlashAttnFwdSm90INS1_25CollectiveMainloopFwdSm90ILi2EN4cute5tupleIJNS5_1CILi1EEES8_S8_EEENS6_IJNS7_ILi192EEENS7_ILi144EEENS7_ILi96EEEEEELi96ENS_10bfloat16_tEfNS_4arch4Sm90ELb1ELb0ELb1ELb1ELb0ELb1ELb0ELb0ELb1ELb1ELb0ELb0EEENS1_21CollectiveEpilogueFwdINS6_IJSA_SC_SB_EEES9_SE_SG_Li384ELb1ELb1ELb0ELb0EEENS1_36VarlenDynamicPersistentTileSchedulerILi192ELi144ELi384ELi128ELb0ELb1ELb1ELb1ELb1ELb1EEEEEEEEEvNT_6ParamsE:
        .type           _ZN7cutlass13device_kernelIN5flash11enable_sm90INS1_16FlashAttnFwdSm90INS1_25CollectiveMainloopFwdSm90ILi2EN4cute5tupleIJNS5_1CILi1EEES8_S8_EEENS6_IJNS7_ILi192EEENS7_ILi144EEENS7_ILi96EEEEEELi96ENS_10bfloat16_tEfNS_4arch4Sm90ELb1ELb0ELb1ELb1ELb0ELb1ELb0ELb0ELb1ELb1ELb0ELb0EEENS1_21CollectiveEpilogueFwdINS6_IJSA_SC_SB_EEES9_SE_SG_Li384ELb1ELb1ELb0ELb0EEENS1_36VarlenDynamicPersistentTileSchedulerILi192ELi144ELi384ELi128ELb0ELb1ELb1ELb1ELb1ELb1EEEEEEEEEvNT_6ParamsE,@function
        .size           _ZN7cutlass13device_kernelIN5flash11enable_sm90INS1_16FlashAttnFwdSm90INS1_25CollectiveMainloopFwdSm90ILi2EN4cute5tupleIJNS5_1CILi1EEES8_S8_EEENS6_IJNS7_ILi192EEENS7_ILi144EEENS7_ILi96EEEEEELi96ENS_10bfloat16_tEfNS_4arch4Sm90ELb1ELb0ELb1ELb1ELb0ELb1ELb0ELb0ELb1ELb1ELb0ELb0EEENS1_21CollectiveEpilogueFwdINS6_IJSA_SC_SB_EEES9_SE_SG_Li384ELb1ELb1ELb0ELb0EEENS1_36VarlenDynamicPersistentTileSchedulerILi192ELi144ELi384ELi128ELb0ELb1ELb1ELb1ELb1ELb1EEEEEEEEEvNT_6ParamsE,(.L_x_86 - _ZN7cutlass13device_kernelIN5flash11enable_sm90INS1_16FlashAttnFwdSm90INS1_25CollectiveMainloopFwdSm90ILi2EN4cute5tupleIJNS5_1CILi1EEES8_S8_EEENS6_IJNS7_ILi192EEENS7_ILi144EEENS7_ILi96EEEEEELi96ENS_10bfloat16_tEfNS_4arch4Sm90ELb1ELb0ELb1ELb1ELb0ELb1ELb0ELb0ELb1ELb1ELb0ELb0EEENS1_21CollectiveEpilogueFwdINS6_IJSA_SC_SB_EEES9_SE_SG_Li384ELb1ELb1ELb0ELb0EEENS1_36VarlenDynamicPersistentTileSchedulerILi192ELi144ELi384ELi128ELb0ELb1ELb1ELb1ELb1ELb1EEEEEEEEEvNT_6ParamsE)
        .other          _ZN7cutlass13device_kernelIN5flash11enable_sm90INS1_16FlashAttnFwdSm90INS1_25CollectiveMainloopFwdSm90ILi2EN4cute5tupleIJNS5_1CILi1EEES8_S8_EEENS6_IJNS7_ILi192EEENS7_ILi144EEENS7_ILi96EEEEEELi96ENS_10bfloat16_tEfNS_4arch4Sm90ELb1ELb0ELb1ELb1ELb0ELb1ELb0ELb0ELb1ELb1ELb0ELb0EEENS1_21CollectiveEpilogueFwdINS6_IJSA_SC_SB_EEES9_SE_SG_Li384ELb1ELb1ELb0ELb0EEENS1_36VarlenDynamicPersistentTileSchedulerILi192ELi144ELi384ELi128ELb0ELb1ELb1ELb1ELb1ELb1EEEEEEEEEvNT_6ParamsE,@"STO_CUDA_ENTRY STV_DEFAULT"
_ZN7cutlass13device_kernelIN5flash11enable_sm90INS1_16FlashAttnFwdSm90INS1_25CollectiveMainloopFwdSm90ILi2EN4cute5tupleIJNS5_1CILi1EEES8_S8_EEENS6_IJNS7_ILi192EEENS7_ILi144EEENS7_ILi96EEEEEELi96ENS_10bfloat16_tEfNS_4arch4Sm90ELb1ELb0ELb1ELb1ELb0ELb1ELb0ELb0ELb1ELb1ELb0ELb0EEENS1_21CollectiveEpilogueFwdINS6_IJSA_SC_SB_EEES9_SE_SG_Li384ELb1ELb1ELb0ELb0EEENS1_36VarlenDynamicPersistentTileSchedulerILi192ELi144ELi384ELi128ELb0ELb1ELb1ELb1ELb1ELb1EEEEEEEEEvNT_6ParamsE:
[----:B------:R-:W-:Y:S01]  /*0000*/  LDC R1, c[0x0][0x37c] ;  /* 0x0000df00ff017b82 */ /* 0x000fe20000000800 */
[----:B------:R-:W-:Y:S05]  /*0010*/  EXIT ;  /* 0x000000000000794d */ /* 0x000fea0003800000 */
.L_x_38:
        /* <DEDUP_REMOVED lines=14> */
.L_x_86:


//--------------------- .text._ZN7cutlass13device_kernelIN5flash11enable_sm90INS1_16FlashAttnFwdSm90INS1_25CollectiveMainloopFwdSm90ILi2EN4cute5tupleIJNS5_1CILi1EEES8_S8_EEENS6_IJNS7_ILi192EEESA_NS7_ILi64EEEEEELi64ENS_10bfloat16_tEfNS_4arch4Sm90ELb0ELb0ELb1ELb0ELb0ELb0ELb0ELb0ELb1ELb1ELb0ELb0EEENS1_21CollectiveEpilogueFwdINS6_IJSA_SB_SA_EEES9_SD_SF_Li384ELb0ELb1ELb0ELb0EEENS1_29StaticPersistentTileSchedulerILb0EEEEEEEEEvNT_6ParamsE --------------------------
	.section	.text._ZN7cutlass13device_kernelIN5flash11enable_sm90INS1_16FlashAttnFwdSm90INS1_25CollectiveMainloopFwdSm90ILi2EN4cute5tupleIJNS5_1CILi1EEES8_S8_EEENS6_IJNS7_ILi192EEESA_NS7_ILi64EEEEEELi64ENS_10bfloat16_tEfNS_4arch4Sm90ELb0ELb0ELb1ELb0ELb0ELb0ELb0ELb0ELb1ELb1ELb0ELb0EEENS1_21CollectiveEpilogueFwdINS6_IJSA_SB_SA_EEES9_SD_SF_Li384ELb0ELb1ELb0ELb0EEENS1_29StaticPersistentTileSchedulerILb0EEEEEEEEEvNT_6ParamsE,"ax",@progbits
	.align	128
.text._ZN7cutlass13device_kernelIN5flash11enable_sm90INS1_16FlashAttnFwdSm90INS1_25CollectiveMainloopFwdSm90ILi2EN4cute5tupleIJNS5_1CILi1EEES8_S8_EEENS6_IJNS7_ILi192EEESA_NS7_ILi64EEEEEELi64ENS_10bfloat16_tEfNS_4arch4Sm90ELb0ELb0ELb1ELb0ELb0ELb0ELb0ELb0ELb1ELb1ELb0ELb0EEENS1_21CollectiveEpilogueFwdINS6_IJSA_SB_SA_EEES9_SD_SF_Li384ELb0ELb1ELb0ELb0EEENS1_29StaticPersistentTileSchedulerILb0EEEEEEEEEvNT_6ParamsE:
        .type           _ZN7cutlass13device_kernelIN5flash11enable_sm90INS1_16FlashAttnFwdSm90INS1_25CollectiveMainloopFwdSm90ILi2EN4cute5tupleIJNS5_1CILi1EEES8_S8_EEENS6_IJNS7_ILi192EEESA_NS7_ILi64EEEEEELi64ENS_10bfloat16_tEfNS_4arch4Sm90ELb0ELb0ELb1ELb0ELb0ELb0ELb0ELb0ELb1ELb1ELb0ELb0EEENS1_21CollectiveEpilogueFwdINS6_IJSA_SB_SA_EEES9_SD_SF_Li384ELb0ELb1ELb0ELb0EEENS1_29StaticPersistentTileSchedulerILb0EEEEEEEEEvNT_6ParamsE,@function
        .size           _ZN7cutlass13device_kernelIN5flash11enable_sm90INS1_16FlashAttnFwdSm90INS1_25CollectiveMainloopFwdSm90ILi2EN4cute5tupleIJNS5_1CILi1EEES8_S8_EEENS6_IJNS7_ILi192EEESA_NS7_ILi64EEEEEELi64ENS_10bfloat16_tEfNS_4arch4Sm90ELb0ELb0ELb1ELb0ELb0ELb0ELb0ELb0ELb1ELb1ELb0ELb0EEENS1_21CollectiveEpilogueFwdINS6_IJSA_SB_SA_EEES9_SD_SF_Li384ELb0ELb1ELb0ELb0EEENS1_29StaticPersistentTileSchedulerILb0EEEEEEEEEvNT_6ParamsE,(.L_x_87 - _ZN7cutlass13device_kernelIN5flash11enable_sm90INS1_16FlashAttnFwdSm90INS1_25CollectiveMainloopFwdSm90ILi2EN4cute5tupleIJNS5_1CILi1EEES8_S8_EEENS6_IJNS7_ILi192EEESA_NS7_ILi64EEEEEELi64ENS_10bfloat16_tEfNS_4arch4Sm90ELb0ELb0ELb1ELb0ELb0ELb0ELb0ELb0ELb1ELb1ELb0ELb0EEENS1_21CollectiveEpilogueFwdINS6_IJSA_SB_SA_EEES9_SD_SF_Li384ELb0ELb1ELb0ELb0EEENS1_29StaticPersistentTileSchedulerILb0EEEEEEEEEvNT_6ParamsE)
        .other          _ZN7cutlass13device_kernelIN5flash11enable_sm90INS1_16FlashAttnFwdSm90INS1_25CollectiveMainloopFwdSm90ILi2EN4cute5tupleIJNS5_1CILi1EEES8_S8_EEENS6_IJNS7_ILi192EEESA_NS7_ILi64EEEEEELi64ENS_10bfloat16_tEfNS_4arch4Sm90ELb0ELb0ELb1ELb0ELb0ELb0ELb0ELb0ELb1ELb1ELb0ELb0EEENS1_21CollectiveEpilogueFwdINS6_IJSA_SB_SA_EEES9_SD_SF_Li384ELb0ELb1ELb0ELb0EEENS1_29StaticPersistentTileSchedulerILb0EEEEEEEEEvNT_6ParamsE,@"STO_CUDA_ENTRY STV_DEFAULT"
_ZN7cutlass13device_kernelIN5flash11enable_sm90INS1_16FlashAttnFwdSm90INS1_25CollectiveMainloopFwdSm90ILi2EN4cute5tupleIJNS5_1CILi1EEES8_S8_EEENS6_IJNS7_ILi192EEESA_NS7_ILi64EEEEEELi64ENS_10bfloat16_tEfNS_4arch4Sm90ELb0ELb0ELb1ELb0ELb0ELb0ELb0ELb0ELb1ELb1ELb0ELb0EEENS1_21CollectiveEpilogueFwdINS6_IJSA_SB_SA_EEES9_SD_SF_Li384ELb0ELb1ELb0ELb0EEENS1_29StaticPersistentTileSchedulerILb0EEEEEEEEEvNT_6ParamsE:
[----:B------:R-:W-:Y:S01]  /*0000*/  LDC R1, c[0x0][0x37c] ;  /* 0x0000df00ff017b82 */ /* 0x000fe20000000800 */
[----:B------:R-:W-:Y:S05]  /*0010*/  EXIT ;  /* 0x000000000000794d */ /* 0x000fea0003800000 */
.L_x_39:
        /* <DEDUP_REMOVED lines=14> */
.L_x_87:


//--------------------- .text._ZN7cutlass13device_kernelIN5flash11enable_sm90INS1_16FlashAttnFwdSm90INS1_25CollectiveMainloopFwdSm90ILi2EN4cute5tupleIJNS5_1CILi1EEES8_S8_EEENS6_IJNS7_ILi192EEESA_NS7_ILi64EEEEEELi64ENS_10bfloat16_tEfNS_4arch4Sm90ELb0ELb0ELb1ELb1ELb0ELb0ELb0ELb0ELb1ELb1ELb0ELb0EEENS1_21CollectiveEpilogueFwdINS6_IJSA_SB_SA_EEES9_SD_SF_Li384ELb1ELb1ELb0ELb0EEENS1_36VarlenDynamicPersistentTileSchedulerILi192ELi192ELi384ELi128ELb0ELb1ELb1ELb0ELb1ELb1EEEEEEEEEvNT_6ParamsE --------------------------
	.section	.text._ZN7cutlass13device_kernelIN5flash11enable_sm90INS1_16FlashAttnFwdSm90INS1_25CollectiveMainloopFwdSm90ILi2EN4cute5tupleIJNS5_1CILi1EEES8_S8_EEENS6_IJNS7_ILi192EEESA_NS7_ILi64EEEEEELi64ENS_10bfloat16_tEfNS_4arch4Sm90ELb0ELb0ELb1ELb1ELb0ELb0ELb0ELb0ELb1ELb1ELb0ELb0EEENS1_21CollectiveEpilogueFwdINS6_IJSA_SB_SA_EEES9_SD_SF_Li384ELb1ELb1ELb0ELb0EEENS1_36VarlenDynamicPersistentTileSchedulerILi192ELi192ELi384ELi128ELb0ELb1ELb1ELb0ELb1ELb1EEEEEEEEEvNT_6ParamsE,"ax",@progbits
	.align	128
.text._ZN7cutlass13device_kernelIN5flash11enable_sm90INS1_16FlashAttnFwdSm90INS1_25CollectiveMainloopFwdSm90ILi2EN4cute5tupleIJNS5_1CILi1EEES8_S8_EEENS6_IJNS7_ILi192EEESA_NS7_ILi64EEEEEELi64ENS_10bfloat16_tEfNS_4arch4Sm90ELb0ELb0ELb1ELb1ELb0ELb0ELb0ELb0ELb1ELb1ELb0ELb0EEENS1_21CollectiveEpilogueFwdINS6_IJSA_SB_SA_EEES9_SD_SF_Li384ELb1ELb1ELb0ELb0EEENS1_36VarlenDynamicPersistentTileSchedulerILi192ELi192ELi384ELi128ELb0ELb1ELb1ELb0ELb1ELb1EEEEEEEEEvNT_6ParamsE:
        .type           _ZN7cutlass13device_kernelIN5flash11enable_sm90INS1_16FlashAttnFwdSm90INS1_25CollectiveMainloopFwdSm90ILi2EN4cute5tupleIJNS5_1CILi1EEES8_S8_EEENS6_IJNS7_ILi192EEESA_NS7_ILi64EEEEEELi64ENS_10bfloat16_tEfNS_4arch4Sm90ELb0ELb0ELb1ELb1ELb0ELb0ELb0ELb0ELb1ELb1ELb0ELb0EEENS1_21CollectiveEpilogueFwdINS6_IJSA_SB_SA_EEES9_SD_SF_Li384ELb1ELb1ELb0ELb0EEENS1_36VarlenDynamicPersistentTileSchedulerILi192ELi192ELi384ELi128ELb0ELb1ELb1ELb0ELb1ELb1EEEEEEEEEvNT_6ParamsE,@function
        .size           _ZN7cutlass13device_kernelIN5flash11enable_sm90INS1_16FlashAttnFwdSm90INS1_25CollectiveMainloopFwdSm90ILi2EN4cute5tupleIJNS5_1CILi1EEES8_S8_EEENS6_IJNS7_ILi192EEESA_NS7_ILi64EEEEEELi64ENS_10bfloat16_tEfNS_4arch4Sm90ELb0ELb0ELb1ELb1ELb0ELb0ELb0ELb0ELb1ELb1ELb0ELb0EEENS1_21CollectiveEpilogueFwdINS6_IJSA_SB_SA_EEES9_SD_SF_Li384ELb1ELb1ELb0ELb0EEENS1_36VarlenDynamicPersistentTileSchedulerILi192ELi192ELi384ELi128ELb0ELb1ELb1ELb0ELb1ELb1EEEEEEEEEvNT_6ParamsE,(.L_x_88 - _ZN7cutlass13device_kernelIN5flash11enable_sm90INS1_16FlashAttnFwdSm90INS1_25CollectiveMainloopFwdSm90ILi2EN4cute5tupleIJNS5_1CILi1EEES8_S8_EEENS6_IJNS7_ILi192EEESA_NS7_ILi64EEEEEELi64ENS_10bfloat16_tEfNS_4arch4Sm90ELb0ELb0ELb1ELb1ELb0ELb0ELb0ELb0ELb1ELb1ELb0ELb0EEENS1_21CollectiveEpilogueFwdINS6_IJSA_SB_SA_EEES9_SD_SF_Li384ELb1ELb1ELb0ELb0EEENS1_36VarlenDynamicPersistentTileSchedulerILi192ELi192ELi384ELi128ELb0ELb1ELb1ELb0ELb1ELb1EEEEEEEEEvNT_6ParamsE)
        .other          _ZN7cutlass13device_kernelIN5flash11enable_sm90INS1_16FlashAttnFwdSm90INS1_25CollectiveMainloopFwdSm90ILi2EN4cute5tupleIJNS5_1CILi1EEES8_S8_EEENS6_IJNS7_ILi192EEESA_NS7_ILi64EEEEEELi64ENS_10bfloat16_tEfNS_4arch4Sm90ELb0ELb0ELb1ELb1ELb0ELb0ELb0ELb0ELb1ELb1ELb0ELb0EEENS1_21CollectiveEpilogueFwdINS6_IJSA_SB_SA_EEES9_SD_SF_Li384ELb1ELb1ELb0ELb0EEENS1_36VarlenDynamicPersistentTileSchedulerILi192ELi192ELi384ELi128ELb0ELb1ELb1ELb0ELb1ELb1EEEEEEEEEvNT_6ParamsE,@"STO_CUDA_ENTRY STV_DEFAULT"
_ZN7cutlass13device_kernelIN5flash11enable_sm90INS1_16FlashAttnFwdSm90INS1_25CollectiveMainloopFwdSm90ILi2EN4cute5tupleIJNS5_1CILi1EEES8_S8_EEENS6_IJNS7_ILi192EEESA_NS7_ILi64EEEEEELi64ENS_10bfloat16_tEfNS_4arch4Sm90ELb0ELb0ELb1ELb1ELb0ELb0ELb0ELb0ELb1ELb1ELb0ELb0EEENS1_21CollectiveEpilogueFwdINS6_IJSA_SB_SA_EEES9_SD_SF_Li384ELb1ELb1ELb0ELb0EEENS1_36VarlenDynamicPersistentTileSchedulerILi192ELi192ELi384ELi128ELb0ELb1ELb1ELb0ELb1ELb1EEEEEEEEEvNT_6ParamsE:
[----:B------:R-:W-:Y:S01]  /*0000*/  LDC R1, c[0x0][0x37c] ;  /* 0x0000df00ff017b82 */ /* 0x000fe20000000800 */
[----:B------:R-:W-:Y:S05]  /*0010*/  EXIT ;  /* 0x000000000000794d */ /* 0x000fea0003800000 */
.L_x_40:
        /* <DEDUP_REMOVED lines=14> */
.L_x_88:


//--------------------- .text._ZN7cutlass13device_kernelIN5flash11enable_sm90INS1_16FlashAttnFwdSm90INS1_25CollectiveMainloopFwdSm90ILi2EN4cute5tupleIJNS5_1CILi1EEES8_S8_EEENS6_IJNS7_ILi192EEESA_NS7_ILi64EEEEEELi64ENS_10bfloat16_tEfNS_4arch4Sm90ELb0ELb0ELb1ELb1ELb0ELb1ELb0ELb0ELb1ELb1ELb0ELb0EEENS1_21CollectiveEpilogueFwdINS6_IJSA_SB_SA_EEES9_SD_SF_Li384ELb1ELb1ELb0ELb0EEENS1_36VarlenDynamicPersistentTileSchedulerILi192ELi192ELi384ELi128ELb0ELb1ELb1ELb0ELb1ELb1EEEEEEEEEvNT_6ParamsE --------------------------
	.section	.text._ZN7cutlass13device_kernelIN5flash11enable_sm90INS1_16FlashAttnFwdSm90INS1_25CollectiveMainloopFwdSm90ILi2EN4cute5tupleIJNS5_1CILi1EEES8_S8_EEENS6_IJNS7_ILi192EEESA_NS7_ILi64EEEEEELi64ENS_10bfloat16_tEfNS_4arch4Sm90ELb0ELb0ELb1ELb1ELb0ELb1ELb0ELb0ELb1ELb1ELb0ELb0EEENS1_21CollectiveEpilogueFwdINS6_IJSA_SB_SA_EEES9_SD_SF_Li384ELb1ELb1ELb0ELb0EEENS1_36VarlenDynamicPersistentTileSchedulerILi192ELi192ELi384ELi128ELb0ELb1ELb1ELb0ELb1ELb1EEEEEEEEEvNT_6ParamsE,"ax",@progbits
	.align	128
.text._ZN7cutlass13device_kernelIN5flash11enable_sm90INS1_16FlashAttnFwdSm90INS1_25CollectiveMainloopFwdSm90ILi2EN4cute5tupleIJNS5_1CILi1EEES8_S8_EEENS6_IJNS7_ILi192EEESA_NS7_ILi64EEEEEELi64ENS_10bfloat16_tEfNS_4arch4Sm90ELb0ELb0ELb1ELb1ELb0ELb1ELb0ELb0ELb1ELb1ELb0ELb0EEENS1_21CollectiveEpilogueFwdINS6_IJSA_SB_SA_EEES9_SD_SF_Li384ELb1ELb1ELb0ELb0EEENS1_36VarlenDynamicPersistentTileSchedulerILi192ELi192ELi384ELi128ELb0ELb1ELb1ELb0ELb1ELb1EEEEEEEEEvNT_6ParamsE:
        .type           _ZN7cutlass13device_kernelIN5flash11enable_sm90INS1_16FlashAttnFwdSm90INS1_25CollectiveMainloopFwdSm90ILi2EN4cute5tupleIJNS5_1CILi1EEES8_S8_EEENS6_IJNS7_ILi192EEESA_NS7_ILi64EEEEEELi64ENS_10bfloat16_tEfNS_4arch4Sm90ELb0ELb0ELb1ELb1ELb0ELb1ELb0ELb0ELb1ELb1ELb0ELb0EEENS1_21CollectiveEpilogueFwdINS6_IJSA_SB_SA_EEES9_SD_SF_Li384ELb1ELb1ELb0ELb0EEENS1_36VarlenDynamicPersistentTileSchedulerILi192ELi192ELi384ELi128ELb0ELb1ELb1ELb0ELb1ELb1EEEEEEEEEvNT_6ParamsE,@function
        .size           _ZN7cutlass13device_kernelIN5flash11enable_sm90INS1_16FlashAttnFwdSm90INS1_25CollectiveMainloopFwdSm90ILi2EN4cute5tupleIJNS5_1CILi1EEES8_S8_EEENS6_IJNS7_ILi192EEESA_NS7_ILi64EEEEEELi64ENS_10bfloat16_tEfNS_4arch4Sm90ELb0ELb0ELb1ELb1ELb0ELb1ELb0ELb0ELb1ELb1ELb0ELb0EEENS1_21CollectiveEpilogueFwdINS6_IJSA_SB_SA_EEES9_SD_SF_Li384ELb1ELb1ELb0ELb0EEENS1_36VarlenDynamicPersistentTileSchedulerILi192ELi192ELi384ELi128ELb0ELb1ELb1ELb0ELb1ELb1EEEEEEEEEvNT_6ParamsE,(.L_x_89 - _ZN7cutlass13device_kernelIN5flash11enable_sm90INS1_16FlashAttnFwdSm90INS1_25CollectiveMainloopFwdSm90ILi2EN4cute5tupleIJNS5_1CILi1EEES8_S8_EEENS6_IJNS7_ILi192EEESA_NS7_ILi64EEEEEELi64ENS_10bfloat16_tEfNS_4arch4Sm90ELb0ELb0ELb1ELb1ELb0ELb1ELb0ELb0ELb1ELb1ELb0ELb0EEENS1_21CollectiveEpilogueFwdINS6_IJSA_SB_SA_EEES9_SD_SF_Li384ELb1ELb1ELb0ELb0EEENS1_36VarlenDynamicPersistentTileSchedulerILi192ELi192ELi384ELi128ELb0ELb1ELb1ELb0ELb1ELb1EEEEEEEEEvNT_6ParamsE)
        .other          _ZN7cutlass13device_kernelIN5flash11enable_sm90INS1_16FlashAttnFwdSm90INS1_25CollectiveMainloopFwdSm90ILi2EN4cute5tupleIJNS5_1CILi1EEES8_S8_EEENS6_IJNS7_ILi192EEESA_NS7_ILi64EEEEEELi64ENS_10bfloat16_tEfNS_4arch4Sm90ELb0ELb0ELb1ELb1ELb0ELb1ELb0ELb0ELb1ELb1ELb0ELb0EEENS1_21CollectiveEpilogueFwdINS6_IJSA_SB_SA_EEES9_SD_SF_Li384ELb1ELb1ELb0ELb0EEENS1_36VarlenDynamicPersistentTileSchedulerILi192ELi192ELi384ELi128ELb0ELb1ELb1ELb0ELb1ELb1EEEEEEEEEvNT_6ParamsE,@"STO_CUDA_ENTRY STV_DEFAULT"
_ZN7cutlass13device_kernelIN5flash11enable_sm90INS1_16FlashAttnFwdSm90INS1_25CollectiveMainloopFwdSm90ILi2EN4cute5tupleIJNS5_1CILi1EEES8_S8_EEENS6_IJNS7_ILi192EEESA_NS7_ILi64EEEEEELi64ENS_10bfloat16_tEfNS_4arch4Sm90ELb0ELb0ELb1ELb1ELb0ELb1ELb0ELb0ELb1ELb1ELb0ELb0EEENS1_21CollectiveEpilogueFwdINS6_IJSA_SB_SA_EEES9_SD_SF_Li384ELb1ELb1ELb0ELb0EEENS1_36VarlenDynamicPersistentTileSchedulerILi192ELi192ELi384ELi128ELb0ELb1ELb1ELb0ELb1ELb1EEEEEEEEEvNT_6ParamsE:
[----:B------:R-:W-:Y:S01]  /*0000*/  LDC R1, c[0x0][0x37c] ;  /* 0x0000df00ff017b82 */ /* 0x000fe20000000800 */
[----:B------:R-:W-:Y:S05]  /*0010*/  EXIT ;  /* 0x000000000000794d */ /* 0x000fea0003800000 */
.L_x_41:
        /* <DEDUP_REMOVED lines=14> */
.L_x_89:


//--------------------- .text._ZN7cutlass13device_kernelIN5flash11enable_sm90INS1_16FlashAttnFwdSm90INS1_25CollectiveMainloopFwdSm90ILi2EN4cute5tupleIJNS5_1CILi1EEES8_S8_EEENS6_IJNS7_ILi192EEENS7_ILi128EEENS7_ILi64EEEEEELi64ENS_10bfloat16_tEfNS_4arch4Sm90ELb0ELb1ELb1ELb0ELb0ELb0ELb0ELb1ELb1ELb1ELb0ELb0EEENS1_21CollectiveEpilogueFwdINS6_IJSA_SC_SB_EEES9_SE_SG_Li384ELb0ELb1ELb0ELb0EEENS1_30DynamicPersistentTileSchedulerILi384ELi128ELb0ELb1ELb1EEEEEEEEEvNT_6ParamsE --------------------------
	.section	.text._ZN7cutlass13device_kernelIN5flash11enable_sm90INS1_16FlashAttnFwdSm90INS1_25CollectiveMainloopFwdSm90ILi2EN4cute5tupleIJNS5_1CILi1EEES8_S8_EEENS6_IJNS7_ILi192EEENS7_ILi128EEENS7_ILi64EEEEEELi64ENS_10bfloat16_tEfNS_4arch4Sm90ELb0ELb1ELb1ELb0ELb0ELb0ELb0ELb1ELb1ELb1ELb0ELb0EEENS1_21CollectiveEpilogueFwdINS6_IJSA_SC_SB_EEES9_SE_SG_Li384ELb0ELb1ELb0ELb0EEENS1_30DynamicPersistentTileSchedulerILi384ELi128ELb0ELb1ELb1EEEEEEEEEvNT_6ParamsE,"ax",@progbits
	.align	128
.text._ZN7cutlass13device_kernelIN5flash11enable_sm90INS1_16FlashAttnFwdSm90INS1_25CollectiveMainloopFwdSm90ILi2EN4cute5tupleIJNS5_1CILi1EEES8_S8_EEENS6_IJNS7_ILi192EEENS7_ILi128EEENS7_ILi64EEEEEELi64ENS_10bfloat16_tEfNS_4arch4Sm90ELb0ELb1ELb1ELb0ELb0ELb0ELb0ELb1ELb1ELb1ELb0ELb0EEENS1_21CollectiveEpilogueFwdINS6_IJSA_SC_SB_EEES9_SE_SG_Li384ELb0ELb1ELb0ELb0EEENS1_30DynamicPersistentTileSchedulerILi384ELi128ELb0ELb1ELb1EEEEEEEEEvNT_6ParamsE:
        .type           _ZN7cutlass13device_kernelIN5flash11enable_sm90INS1_16FlashAttnFwdSm90INS1_25CollectiveMainloopFwdSm90ILi2EN4cute5tupleIJNS5_1CILi1EEES8_S8_EEENS6_IJNS7_ILi192EEENS7_ILi128EEENS7_ILi64EEEEEELi64ENS_10bfloat16_tEfNS_4arch4Sm90ELb0ELb1ELb1ELb0ELb0ELb0ELb0ELb1ELb1ELb1ELb0ELb0EEENS1_21CollectiveEpilogueFwdINS6_IJSA_SC_SB_EEES9_SE_SG_Li384ELb0ELb1ELb0ELb0EEENS1_30DynamicPersistentTileSchedulerILi384ELi128ELb0ELb1ELb1EEEEEEEEEvNT_6ParamsE,@function
        .size           _ZN7cutlass13device_kernelIN5flash11enable_sm90INS1_16FlashAttnFwdSm90INS1_25CollectiveMainloopFwdSm90ILi2EN4cute5tupleIJNS5_1CILi1EEES8_S8_EEENS6_IJNS7_ILi192EEENS7_ILi128EEENS7_ILi64EEEEEELi64ENS_10bfloat16_tEfNS_4arch4Sm90ELb0ELb1ELb1ELb0ELb0ELb0ELb0ELb1ELb1ELb1ELb0ELb0EEENS1_21CollectiveEpilogueFwdINS6_IJSA_SC_SB_EEES9_SE_SG_Li384ELb0ELb1ELb0ELb0EEENS1_30DynamicPersistentTileSchedulerILi384ELi128ELb0ELb1ELb1EEEEEEEEEvNT_6ParamsE,(.L_x_90 - _ZN7cutlass13device_kernelIN5flash11enable_sm90INS1_16FlashAttnFwdSm90INS1_25CollectiveMainloopFwdSm90ILi2EN4cute5tupleIJNS5_1CILi1EEES8_S8_EEENS6_IJNS7_ILi192EEENS7_ILi128EEENS7_ILi64EEEEEELi64ENS_10bfloat16_tEfNS_4arch4Sm90ELb0ELb1ELb1ELb0ELb0ELb0ELb0ELb1ELb1ELb1ELb0ELb0EEENS1_21CollectiveEpilogueFwdINS6_IJSA_SC_SB_EEES9_SE_SG_Li384ELb0ELb1ELb0ELb0EEENS1_30DynamicPersistentTileSchedulerILi384ELi128ELb0ELb1ELb1EEEEEEEEEvNT_6ParamsE)
        .other          _ZN7cutlass13device_kernelIN5flash11enable_sm90INS1_16FlashAttnFwdSm90INS1_25CollectiveMainloopFwdSm90ILi2EN4cute5tupleIJNS5_1CILi1EEES8_S8_EEENS6_IJNS7_ILi192EEENS7_ILi128EEENS7_ILi64EEEEEELi64ENS_10bfloat16_tEfNS_4arch4Sm90ELb0ELb1ELb1ELb0ELb0ELb0ELb0ELb1ELb1ELb1ELb0ELb0EEENS1_21CollectiveEpilogueFwdINS6_IJSA_SC_SB_EEES9_SE_SG_Li384ELb0ELb1ELb0ELb0EEENS1_30DynamicPersistentTileSchedulerILi384ELi128ELb0ELb1ELb1EEEEEEEEEvNT_6ParamsE,@"STO_CUDA_ENTRY STV_DEFAULT"
_ZN7cutlass13device_kernelIN5flash11enable_sm90INS1_16FlashAttnFwdSm90INS1_25CollectiveMainloopFwdSm90ILi2EN4cute5tupleIJNS5_1CILi1EEES8_S8_EEENS6_IJNS7_ILi192EEENS7_ILi128EEENS7_ILi64EEEEEELi64ENS_10bfloat16_tEfNS_4arch4Sm90ELb0ELb1ELb1ELb0ELb0ELb0ELb0ELb1ELb1ELb1ELb0ELb0EEENS1_21CollectiveEpilogueFwdINS6_IJSA_SC_SB_EEES9_SE_SG_Li384ELb0ELb1ELb0ELb0EEENS1_30DynamicPersistentTileSchedulerILi384ELi128ELb0ELb1ELb1EEEEEEEEEvNT_6ParamsE:
[----:B------:R-:W-:Y:S01]  /*0000*/  LDC R1, c[0x0][0x37c] ;  /* 0x0000df00ff017b82 */ /* 0x000fe20000000800 */
[----:B------:R-:W-:Y:S05]  /*0010*/  EXIT ;  /* 0x000000000000794d */ /* 0x000fea0003800000 */
.L_x_42:
        /* <DEDUP_REMOVED lines=14> */
.L_x_90:


//--------------------- .text._ZN7cutlass13device_kernelIN5flash11enable_sm90INS1_16FlashAttnFwdSm90INS1_25CollectiveMainloopFwdSm90ILi2EN4cute5tupleIJNS5_1CILi1EEES8_S8_EEENS6_IJNS7_ILi192EEENS7_ILi128EEENS7_ILi64EEEEEELi64ENS_10bfloat16_tEfNS_4arch4Sm90ELb0ELb1ELb1ELb1ELb0ELb0ELb0ELb1ELb1ELb1ELb0ELb0EEENS1_21CollectiveEpilogueFwdINS6_IJSA_SC_SB_EEES9_SE_SG_Li384ELb1ELb1ELb0ELb0EEENS1_36VarlenDynamicPersistentTileSchedulerILi192ELi128ELi384ELi128ELb0ELb1ELb1ELb1ELb0ELb1EEEEEEEEEvNT_6ParamsE --------------------------
	.section	.text._ZN7cutlass13device_kernelIN5flash11enable_sm90INS1_16FlashAttnFwdSm90INS1_25CollectiveMainloopFwdSm90ILi2EN4cute5tupleIJNS5_1CILi1EEES8_S8_EEENS6_IJNS7_ILi192EEENS7_ILi128EEENS7_ILi64EEEEEELi64ENS_10bfloat16_tEfNS_4arch4Sm90ELb0ELb1ELb1ELb1ELb0ELb0ELb0ELb1ELb1ELb1ELb0ELb0EEENS1_21CollectiveEpilogueFwdINS6_IJSA_SC_SB_EEES9_SE_SG_Li384ELb1ELb1ELb0ELb0EEENS1_36VarlenDynamicPersistentTileSchedulerILi192ELi128ELi384ELi128ELb0ELb1ELb1ELb1ELb0ELb1EEEEEEEEEvNT_6ParamsE,"ax",@progbits
	.align	128
.text._ZN7cutlass13device_kernelIN5flash11enable_sm90INS1_16FlashAttnFwdSm90INS1_25CollectiveMainloopFwdSm90ILi2EN4cute5tupleIJNS5_1CILi1EEES8_S8_EEENS6_IJNS7_ILi192EEENS7_ILi128EEENS7_ILi64EEEEEELi64ENS_10bfloat16_tEfNS_4arch4Sm90ELb0ELb1ELb1ELb1ELb0ELb0ELb0ELb1ELb1ELb1ELb0ELb0EEENS1_21CollectiveEpilogueFwdINS6_IJSA_SC_SB_EEES9_SE_SG_Li384ELb1ELb1ELb0ELb0EEENS1_36VarlenDynamicPersistentTileSchedulerILi192ELi128ELi384ELi128ELb0ELb1ELb1ELb1ELb0ELb1EEEEEEEEEvNT_6ParamsE:
        .type           _ZN7cutlass13device_kernelIN5flash11enable_sm90INS1_16FlashAttnFwdSm90INS1_25CollectiveMainloopFwdSm90ILi2EN4cute5tupleIJNS5_1CILi1EEES8_S8_EEENS6_IJNS7_ILi192EEENS7_ILi128EEENS7_ILi64EEEEEELi64ENS_10bfloat16_tEfNS_4arch4Sm90ELb0ELb1ELb1ELb1ELb0ELb0ELb0ELb1ELb1ELb1ELb0ELb0EEENS1_21CollectiveEpilogueFwdINS6_IJSA_SC_SB_EEES9_SE_SG_Li384ELb1ELb1ELb0ELb0EEENS1_36VarlenDynamicPersistentTileSchedulerILi192ELi128ELi384ELi128ELb0ELb1ELb1ELb1ELb0ELb1EEEEEEEEEvNT_6ParamsE,@function
        .size           _ZN7cutlass13device_kernelIN5flash11enable_sm90INS1_16FlashAttnFwdSm90INS1_25CollectiveMainloopFwdSm90ILi2EN4cute5tupleIJNS5_1CILi1EEES8_S8_EEENS6_IJNS7_ILi192EEENS7_ILi128EEENS7_ILi64EEEEEELi64ENS_10bfloat16_tEfNS_4arch4Sm90ELb0ELb1ELb1ELb1ELb0ELb0ELb0ELb1ELb1ELb1ELb0ELb0EEENS1_21CollectiveEpilogueFwdINS6_IJSA_SC_SB_EEES9_SE_SG_Li384ELb1ELb1ELb0ELb0EEENS1_36VarlenDynamicPersistentTileSchedulerILi192ELi128ELi384ELi128ELb0ELb1ELb1ELb1ELb0ELb1EEEEEEEEEvNT_6ParamsE,(.L_x_91 - _ZN7cutlass13device_kernelIN5flash11enable_sm90INS1_16FlashAttnFwdSm90INS1_25CollectiveMainloopFwdSm90ILi2EN4cute5tupleIJNS5_1CILi1EEES8_S8_EEENS6_IJNS7_ILi192EEENS7_ILi128EEENS7_ILi64EEEEEELi64ENS_10bfloat16_tEfNS_4arch4Sm90ELb0ELb1ELb1ELb1ELb0ELb0ELb0ELb1ELb1ELb1ELb0ELb0EEENS1_21CollectiveEpilogueFwdINS6_IJSA_SC_SB_EEES9_SE_SG_Li384ELb1ELb1ELb0ELb0EEENS1_36VarlenDynamicPersistentTileSchedulerILi192ELi128ELi384ELi128ELb0ELb1ELb1ELb1ELb0ELb1EEEEEEEEEvNT_6ParamsE)
        .other          _ZN7cutlass13device_kernelIN5flash11enable_sm90INS1_16FlashAttnFwdSm90INS1_25CollectiveMainloopFwdSm90ILi2EN4cute5tupleIJNS5_1CILi1EEES8_S8_EEENS6_IJNS7_ILi192EEENS7_ILi128EEENS7_ILi64EEEEEELi64ENS_10bfloat16_tEfNS_4arch4Sm90ELb0ELb1ELb1ELb1ELb0ELb0ELb0ELb1ELb1ELb1ELb0ELb0EEENS1_21CollectiveEpilogueFwdINS6_IJSA_SC_SB_EEES9_SE_SG_Li384ELb1ELb1ELb0ELb0EEENS1_36VarlenDynamicPersistentTileSchedulerILi192ELi128ELi384ELi128ELb0ELb1ELb1ELb1ELb0ELb1EEEEEEEEEvNT_6ParamsE,@"STO_CUDA_ENTRY STV_DEFAULT"
_ZN7cutlass13device_kernelIN5flash11enable_sm90INS1_16FlashAttnFwdSm90INS1_25CollectiveMainloopFwdSm90ILi2EN4cute5tupleIJNS5_1CILi1EEES8_S8_EEENS6_IJNS7_ILi192EEENS7_ILi128EEENS7_ILi64EEEEEELi64ENS_10bfloat16_tEfNS_4arch4Sm90ELb0ELb1ELb1ELb1ELb0ELb0ELb0ELb1ELb1ELb1ELb0ELb0EEENS1_21CollectiveEpilogueFwdINS6_IJSA_SC_SB_EEES9_SE_SG_Li384ELb1ELb1ELb0ELb0EEENS1_36VarlenDynamicPersistentTileSchedulerILi192ELi128ELi384ELi128ELb0ELb1ELb1ELb1ELb0ELb1EEEEEEEEEvNT_6ParamsE:
[----:B------:R-:W-:Y:S01]  /*0000*/  LDC R1, c[0x0][0x37c] ;  /* 0x0000df00ff017b82 */ /* 0x000fe20000000800 */
[----:B------:R-:W-:Y:S05]  /*0010*/  EXIT ;  /* 0x000000000000794d */ /* 0x000fea0003800000 */
.L_x_43:
        /* <DEDUP_REMOVED lines=14> */
.L_x_91:


//--------------------- .text._ZN7cutlass13device_kernelIN5flash11enable_sm90INS1_16FlashAttnFwdSm90INS1_25CollectiveMainloopFwdSm90ILi2EN4cute5tupleIJNS5_1CILi1EEES8_S8_EEENS6_IJNS7_ILi192EEENS7_ILi128EEENS7_ILi64EEEEEELi64ENS_10bfloat16_tEfNS_4arch4Sm90ELb0ELb1ELb1ELb1ELb0ELb1ELb0ELb1ELb1ELb1ELb0ELb0EEENS1_21CollectiveEpilogueFwdINS6_IJSA_SC_SB_EEES9_SE_SG_Li384ELb1ELb1ELb0ELb0EEENS1_36VarlenDynamicPersistentTileSchedulerILi192ELi128ELi384ELi128ELb0ELb1ELb1ELb1ELb0ELb1EEEEEEEEEvNT_6ParamsE --------------------------
	.section	.text._ZN7cutlass13device_kernelIN5flash11enable_sm90INS1_16FlashAttnFwdSm90INS1_25CollectiveMainloopFwdSm90ILi2EN4cute5tupleIJNS5_1CILi1EEES8_S8_EEENS6_IJNS7_ILi192EEENS7_ILi128EEENS7_ILi64EEEEEELi64ENS_10bfloat16_tEfNS_4arch4Sm90ELb0ELb1ELb1ELb1ELb0ELb1ELb0ELb1ELb1ELb1ELb0ELb0EEENS1_21CollectiveEpilogueFwdINS6_IJSA_SC_SB_EEES9_SE_SG_Li384ELb1ELb1ELb0ELb0EEENS1_36VarlenDynamicPersistentTileSchedulerILi192ELi128ELi384ELi128ELb0ELb1ELb1ELb1ELb0ELb1EEEEEEEEEvNT_6ParamsE,"ax",@progbits
	.align	128
.text._ZN7cutlass13device_kernelIN5flash11enable_sm90INS1_16FlashAttnFwdSm90INS1_25CollectiveMainloopFwdSm90ILi2EN4cute5tupleIJNS5_1CILi1EEES8_S8_EEENS6_IJNS7_ILi192EEENS7_ILi128EEENS7_ILi64EEEEEELi64ENS_10bfloat16_tEfNS_4arch4Sm90ELb0ELb1ELb1ELb1ELb0ELb1ELb0ELb1ELb1ELb1ELb0ELb0EEENS1_21CollectiveEpilogueFwdINS6_IJSA_SC_SB_EEES9_SE_SG_Li384ELb1ELb1ELb0ELb0EEENS1_36VarlenDynamicPersistentTileSchedulerILi192ELi128ELi384ELi128ELb0ELb1ELb1ELb1ELb0ELb1EEEEEEEEEvNT_6ParamsE:
        .type           _ZN7cutlass13device_kernelIN5flash11enable_sm90INS1_16FlashAttnFwdSm90INS1_25CollectiveMainloopFwdSm90ILi2EN4cute5tupleIJNS5_1CILi1EEES8_S8_EEENS6_IJNS7_ILi192EEENS7_ILi128EEENS7_ILi64EEEEEELi64ENS_10bfloat16_tEfNS_4arch4Sm90ELb0ELb1ELb1ELb1ELb0ELb1ELb0ELb1ELb1ELb1ELb0ELb0EEENS1_21CollectiveEpilogueFwdINS6_IJSA_SC_SB_EEES9_SE_SG_Li384ELb1ELb1ELb0ELb0EEENS1_36VarlenDynamicPersistentTileSchedulerILi192ELi128ELi384ELi128ELb0ELb1ELb1ELb1ELb0ELb1EEEEEEEEEvNT_6ParamsE,@function
        .size           _ZN7cutlass13device_kernelIN5flash11enable_sm90INS1_16FlashAttnFwdSm90INS1_25CollectiveMainloopFwdSm90ILi2EN4cute5tupleIJNS5_1CILi1EEES8_S8_EEENS6_IJNS7_ILi192EEENS7_ILi128EEENS7_ILi64EEEEEELi64ENS_10bfloat16_tEfNS_4arch4Sm90ELb0ELb1ELb1ELb1ELb0ELb1ELb0ELb1ELb1ELb1ELb0ELb0EEENS1_21CollectiveEpilogueFwdINS6_IJSA_SC_SB_EEES9_SE_SG_Li384ELb1ELb1ELb0ELb0EEENS1_36VarlenDynamicPersistentTileSchedulerILi192ELi128ELi384ELi128ELb0ELb1ELb1ELb1ELb0ELb1EEEEEEEEEvNT_6ParamsE,(.L_x_92 - _ZN7cutlass13device_kernelIN5flash11enable_sm90INS1_16FlashAttnFwdSm90INS1_25CollectiveMainloopFwdSm90ILi2EN4cute5tupleIJNS5_1CILi1EEES8_S8_EEENS6_IJNS7_ILi192EEENS7_ILi128EEENS7_ILi64EEEEEELi64ENS_10bfloat16_tEfNS_4arch4Sm90ELb0ELb1ELb1ELb1ELb0ELb1ELb0ELb1ELb1ELb1ELb0ELb0EEENS1_21CollectiveEpilogueFwdINS6_IJSA_SC_SB_EEES9_SE_SG_Li384ELb1ELb1ELb0ELb0EEENS1_36VarlenDynamicPersistentTileSchedulerILi192ELi128ELi384ELi128ELb0ELb1ELb1ELb1ELb0ELb1EEEEEEEEEvNT_6ParamsE)
        .other          _ZN7cutlass13device_kernelIN5flash11enable_sm90INS1_16FlashAttnFwdSm90INS1_25CollectiveMainloopFwdSm90ILi2EN4cute5tupleIJNS5_1CILi1EEES8_S8_EEENS6_IJNS7_ILi192EEENS7_ILi128EEENS7_ILi64EEEEEELi64ENS_10bfloat16_tEfNS_4arch4Sm90ELb0ELb1ELb1ELb1ELb0ELb1ELb0ELb1ELb1ELb1ELb0ELb0EEENS1_21CollectiveEpilogueFwdINS6_IJSA_SC_SB_EEES9_SE_SG_Li384ELb1ELb1ELb0ELb0EEENS1_36VarlenDynamicPersistentTileSchedulerILi192ELi128ELi384ELi128ELb0ELb1ELb1ELb1ELb0ELb1EEEEEEEEEvNT_6ParamsE,@"STO_CUDA_ENTRY STV_DEFAULT"
_ZN7cutlass13device_kernelIN5flash11enable_sm90INS1_16FlashAttnFwdSm90INS1_25CollectiveMainloopFwdSm90ILi2EN4cute5tupleIJNS5_1CILi1EEES8_S8_EEENS6_IJNS7_ILi192EEENS7_ILi128EEENS7_ILi64EEEEEELi64ENS_10bfloat16_tEfNS_4arch4Sm90ELb0ELb1ELb1ELb1ELb0ELb1ELb0ELb1ELb1ELb1ELb0ELb0EEENS1_21CollectiveEpilogueFwdINS6_IJSA_SC_SB_EEES9_SE_SG_Li384ELb1ELb1ELb0ELb0EEENS1_36VarlenDynamicPersistentTileSchedulerILi192ELi128ELi384ELi128ELb0ELb1ELb1ELb1ELb0ELb1EEEEEEEEEvNT_6ParamsE:
[----:B------:R-:W-:Y:S01]  /*0000*/  LDC R1, c[0x0][0x37c] ;  /* 0x0000df00ff017b82 */ /* 0x000fe20000000800 */
[----:B------:R-:W-:Y:S05]  /*0010*/  EXIT ;  /* 0x000000000000794d */ /* 0x000fea0003800000 */
.L_x_44:
        /* <DEDUP_REMOVED lines=14> */
.L_x_92:


//--------------------- .text._ZN7cutlass13device_kernelIN5flash11enable_sm90INS1_16FlashAttnFwdSm90INS1_25CollectiveMainloopFwdSm90ILi2EN4cute5tupleIJNS5_1CILi1EEES8_S8_EEENS6_IJNS7_ILi192EEENS7_ILi128EEENS7_ILi64EEEEEELi64ENS_10bfloat16_tEfNS_4arch4Sm90ELb1ELb0ELb1ELb0ELb0ELb0ELb0ELb1ELb1ELb1ELb0ELb0EEENS1_21CollectiveEpilogueFwdINS6_IJSA_SC_SB_EEES9_SE_SG_Li384ELb0ELb1ELb0ELb0EEENS1_30DynamicPersistentTileSchedulerILi384ELi128ELb0ELb1ELb1EEEEEEEEEvNT_6ParamsE --------------------------
	.section	.text._ZN7cutlass13device_kernelIN5flash11enable_sm90INS1_16FlashAttnFwdSm90INS1_25CollectiveMainloopFwdSm90ILi2EN4cute5tupleIJNS5_1CILi1EEES8_S8_EEENS6_IJNS7_ILi192EEENS7_ILi128EEENS7_ILi64EEEEEELi64ENS_10bfloat16_tEfNS_4arch4Sm90ELb1ELb0ELb1ELb0ELb0ELb0ELb0ELb1ELb1ELb1ELb0ELb0EEENS1_21CollectiveEpilogueFwdINS6_IJSA_SC_SB_EEES9_SE_SG_Li384ELb0ELb1ELb0ELb0EEENS1_30DynamicPersistentTileSchedulerILi384ELi128ELb0ELb1ELb1EEEEEEEEEvNT_6ParamsE,"ax",@progbits
	.align	128
.text._ZN7cutlass13device_kernelIN5flash11enable_sm90INS1_16FlashAttnFwdSm90INS1_25CollectiveMainloopFwdSm90ILi2EN4cute5tupleIJNS5_1CILi1EEES8_S8_EEENS6_IJNS7_ILi192EEENS7_ILi128EEENS7_ILi64EEEEEELi64ENS_10bfloat16_tEfNS_4arch4Sm90ELb1ELb0ELb1ELb0ELb0ELb0ELb0ELb1ELb1ELb1ELb0ELb0EEENS1_21CollectiveEpilogueFwdINS6_IJSA_SC_SB_EEES9_SE_SG_Li384ELb0ELb1ELb0ELb0EEENS1_30DynamicPersistentTileSchedulerILi384ELi128ELb0ELb1ELb1EEEEEEEEEvNT_6ParamsE:
        .type           _ZN7cutlass13device_kernelIN5flash11enable_sm90INS1_16FlashAttnFwdSm90INS1_25CollectiveMainloopFwdSm90ILi2EN4cute5tupleIJNS5_1CILi1EEES8_S8_EEENS6_IJNS7_ILi192EEENS7_ILi128EEENS7_ILi64EEEEEELi64ENS_10bfloat16_tEfNS_4arch4Sm90ELb1ELb0ELb1ELb0ELb0ELb0ELb0ELb1ELb1ELb1ELb0ELb0EEENS1_21CollectiveEpilogueFwdINS6_IJSA_SC_SB_EEES9_SE_SG_Li384ELb0ELb1ELb0ELb0EEENS1_30DynamicPersistentTileSchedulerILi384ELi128ELb0ELb1ELb1EEEEEEEEEvNT_6ParamsE,@function
        .size           _ZN7cutlass13device_kernelIN5flash11enable_sm90INS1_16FlashAttnFwdSm90INS1_25CollectiveMainloopFwdSm90ILi2EN4cute5tupleIJNS5_1CILi1EEES8_S8_EEENS6_IJNS7_ILi192EEENS7_ILi128EEENS7_ILi64EEEEEELi64ENS_10bfloat16_tEfNS_4arch4Sm90ELb1ELb0ELb1ELb0ELb0ELb0ELb0ELb1ELb1ELb1ELb0ELb0EEENS1_21CollectiveEpilogueFwdINS6_IJSA_SC_SB_EEES9_SE_SG_Li384ELb0ELb1ELb0ELb0EEENS1_30DynamicPersistentTileSchedulerILi384ELi128ELb0ELb1ELb1EEEEEEEEEvNT_6ParamsE,(.L_x_93 - _ZN7cutlass13device_kernelIN5flash11enable_sm90INS1_16FlashAttnFwdSm90INS1_25CollectiveMainloopFwdSm90ILi2EN4cute5tupleIJNS5_1CILi1EEES8_S8_EEENS6_IJNS7_ILi192EEENS7_ILi128EEENS7_ILi64EEEEEELi64ENS_10bfloat16_tEfNS_4arch4Sm90ELb1ELb0ELb1ELb0ELb0ELb0ELb0ELb1ELb1ELb1ELb0ELb0EEENS1_21CollectiveEpilogueFwdINS6_IJSA_SC_SB_EEES9_SE_SG_Li384ELb0ELb1ELb0ELb0EEENS1_30DynamicPersistentTileSchedulerILi384ELi128ELb0ELb1ELb1EEEEEEEEEvNT_6ParamsE)
        .other          _ZN7cutlass13device_kernelIN5flash11enable_sm90INS1_16FlashAttnFwdSm90INS1_25CollectiveMainloopFwdSm90ILi2EN4cute5tupleIJNS5_1CILi1EEES8_S8_EEENS6_IJNS7_ILi192EEENS7_ILi128EEENS7_ILi64EEEEEELi64ENS_10bfloat16_tEfNS_4arch4Sm90ELb1ELb0ELb1ELb0ELb0ELb0ELb0ELb1ELb1ELb1ELb0ELb0EEENS1_21CollectiveEpilogueFwdINS6_IJSA_SC_SB_EEES9_SE_SG_Li384ELb0ELb1ELb0ELb0EEENS1_30DynamicPersistentTileSchedulerILi384ELi128ELb0ELb1ELb1EEEEEEEEEvNT_6ParamsE,@"STO_CUDA_ENTRY STV_DEFAULT"
_ZN7cutlass13device_kernelIN5flash11enable_sm90INS1_16FlashAttnFwdSm90INS1_25CollectiveMainloopFwdSm90ILi2EN4cute5tupleIJNS5_1CILi1EEES8_S8_EEENS6_IJNS7_ILi192EEENS7_ILi128EEENS7_ILi64EEEEEELi64ENS_10bfloat16_tEfNS_4arch4Sm90ELb1ELb0ELb1ELb0ELb0ELb0ELb0ELb1ELb1ELb1ELb0ELb0EEENS1_21CollectiveEpilogueFwdINS6_IJSA_SC_SB_EEES9_SE_SG_Li384ELb0ELb1ELb0ELb0EEENS1_30DynamicPersistentTileSchedulerILi384ELi128ELb0ELb1ELb1EEEEEEEEEvNT_6ParamsE:
[----:B------:R-:W-:Y:S01]  /*0000*/  LDC R1, c[0x0][0x37c] ;  /* 0x0000df00ff017b82 */ /* 0x000fe20000000800 */
[----:B------:R-:W-:Y:S05]  /*0010*/  EXIT ;  /* 0x000000000000794d */ /* 0x000fea0003800000 */
.L_x_45:
        /* <DEDUP_REMOVED lines=14> */
.L_x_93:


//--------------------- .text._ZN7cutlass13device_kernelIN5flash11enable_sm90INS1_16FlashAttnFwdSm90INS1_25CollectiveMainloopFwdSm90ILi2EN4cute5tupleIJNS5_1CILi1EEES8_S8_EEENS6_IJNS7_ILi192EEENS7_ILi128EEENS7_ILi64EEEEEELi64ENS_10bfloat16_tEfNS_4arch4Sm90ELb1ELb0ELb1ELb1ELb0ELb0ELb0ELb1ELb1ELb1ELb0ELb0EEENS1_21CollectiveEpilogueFwdINS6_IJSA_SC_SB_EEES9_SE_SG_Li384ELb1ELb1ELb0ELb0EEENS1_36VarlenDynamicPersistentTileSchedulerILi192ELi128ELi384ELi128ELb0ELb1ELb1ELb1ELb1ELb1EEEEEEEEEvNT_6ParamsE --------------------------
	.section	.text._ZN7cutlass13device_kernelIN5flash11enable_sm90INS1_16FlashAttnFwdSm90INS1_25CollectiveMainloopFwdSm90ILi2EN4cute5tupleIJNS5_1CILi1EEES8_S8_EEENS6_IJNS7_ILi192EEENS7_ILi128EEENS7_ILi64EEEEEELi64ENS_10bfloat16_tEfNS_4arch4Sm90ELb1ELb0ELb1ELb1ELb0ELb0ELb0ELb1ELb1ELb1ELb0ELb0EEENS1_21CollectiveEpilogueFwdINS6_IJSA_SC_SB_EEES9_SE_SG_Li384ELb1ELb1ELb0ELb0EEENS1_36VarlenDynamicPersistentTileSchedulerILi192ELi128ELi384ELi128ELb0ELb1ELb1ELb1ELb1ELb1EEEEEEEEEvNT_6ParamsE,"ax",@progbits
	.align	128
.text._ZN7cutlass13device_kernelIN5flash11enable_sm90INS1_16FlashAttnFwdSm90INS1_25CollectiveMainloopFwdSm90ILi2EN4cute5tupleIJNS5_1CILi1EEES8_S8_EEENS6_IJNS7_ILi192EEENS7_ILi128EEENS7_ILi64EEEEEELi64ENS_10bfloat16_tEfNS_4arch4Sm90ELb1ELb0ELb1ELb1ELb0ELb0ELb0ELb1ELb1ELb1ELb0ELb0EEENS1_21CollectiveEpilogueFwdINS6_IJSA_SC_SB_EEES9_SE_SG_Li384ELb1ELb1ELb0ELb0EEENS1_36VarlenDynamicPersistentTileSchedulerILi192ELi128ELi384ELi128ELb0ELb1ELb1ELb1ELb1ELb1EEEEEEEEEvNT_6ParamsE:
        .type           _ZN7cutlass13device_kernelIN5flash11enable_sm90INS1_16FlashAttnFwdSm90INS1_25CollectiveMainloopFwdSm90ILi2EN4cute5tupleIJNS5_1CILi1EEES8_S8_EEENS6_IJNS7_ILi192EEENS7_ILi128EEENS7_ILi64EEEEEELi64ENS_10bfloat16_tEfNS_4arch4Sm90ELb1ELb0ELb1ELb1ELb0ELb0ELb0ELb1ELb1ELb1ELb0ELb0EEENS1_21CollectiveEpilogueFwdINS6_IJSA_SC_SB_EEES9_SE_SG_Li384ELb1ELb1ELb0ELb0EEENS1_36VarlenDynamicPersistentTileSchedulerILi192ELi128ELi384ELi128ELb0ELb1ELb1ELb1ELb1ELb1EEEEEEEEEvNT_6ParamsE,@function
        .size           _ZN7cutlass13device_kernelIN5flash11enable_sm90INS1_16FlashAttnFwdSm90INS1_25CollectiveMainloopFwdSm90ILi2EN4cute5tupleIJNS5_1CILi1EEES8_S8_EEENS6_IJNS7_ILi192EEENS7_ILi128EEENS7_ILi64EEEEEELi64ENS_10bfloat16_tEfNS_4arch4Sm90ELb1ELb0ELb1ELb1ELb0ELb0ELb0ELb1ELb1ELb1ELb0ELb0EEENS1_21CollectiveEpilogueFwdINS6_IJSA_SC_SB_EEES9_SE_SG_Li384ELb1ELb1ELb0ELb0EEENS1_36VarlenDynamicPersistentTileSchedulerILi192ELi128ELi384ELi128ELb0ELb1ELb1ELb1ELb1ELb1EEEEEEEEEvNT_6ParamsE,(.L_x_94 - _ZN7cutlass13device_kernelIN5flash11enable_sm90INS1_16FlashAttnFwdSm90INS1_25CollectiveMainloopFwdSm90ILi2EN4cute5tupleIJNS5_1CILi1EEES8_S8_EEENS6_IJNS7_ILi192EEENS7_ILi128EEENS7_ILi64EEEEEELi64ENS_10bfloat16_tEfNS_4arch4Sm90ELb1ELb0ELb1ELb1ELb0ELb0ELb0ELb1ELb1ELb1ELb0ELb0EEENS1_21CollectiveEpilogueFwdINS6_IJSA_SC_SB_EEES9_SE_SG_Li384ELb1ELb1ELb0ELb0EEENS1_36VarlenDynamicPersistentTileSchedulerILi192ELi128ELi384ELi128ELb0ELb1ELb1ELb1ELb1ELb1EEEEEEEEEvNT_6ParamsE)
        .other          _ZN7cutlass13device_kernelIN5flash11enable_sm90INS1_16FlashAttnFwdSm90INS1_25CollectiveMainloopFwdSm90ILi2EN4cute5tupleIJNS5_1CILi1EEES8_S8_EEENS6_IJNS7_ILi192EEENS7_ILi128EEENS7_ILi64EEEEEELi64ENS_10bfloat16_tEfNS_4arch4Sm90ELb1ELb0ELb1ELb1ELb0ELb0ELb0ELb1ELb1ELb1ELb0ELb0EEENS1_21CollectiveEpilogueFwdINS6_IJSA_SC_SB_EEES9_SE_SG_Li384ELb1ELb1ELb0ELb0EEENS1_36VarlenDynamicPersistentTileSchedulerILi192ELi128ELi384ELi128ELb0ELb1ELb1ELb1ELb1ELb1EEEEEEEEEvNT_6ParamsE,@"STO_CUDA_ENTRY STV_DEFAULT"
_ZN7cutlass13device_kernelIN5flash11enable_sm90INS1_16FlashAttnFwdSm90INS1_25CollectiveMainloopFwdSm90ILi2EN4cute5tupleIJNS5_1CILi1EEES8_S8_EEENS6_IJNS7_ILi192EEENS7_ILi128EEENS7_ILi64EEEEEELi64ENS_10bfloat16_tEfNS_4arch4Sm90ELb1ELb0ELb1ELb1ELb0ELb0ELb0ELb1ELb1ELb1ELb0ELb0EEENS1_21CollectiveEpilogueFwdINS6_IJSA_SC_SB_EEES9_SE_SG_Li384ELb1ELb1ELb0ELb0EEENS1_36VarlenDynamicPersistentTileSchedulerILi192ELi128ELi384ELi128ELb0ELb1ELb1ELb1ELb1ELb1EEEEEEEEEvNT_6ParamsE:
[----:B------:R-:W-:Y:S01]  /*0000*/  LDC R1, c[0x0][0x37c] ;  /* 0x0000df00ff017b82 */ /* 0x000fe20000000800 */
[----:B------:R-:W-:Y:S05]  /*0010*/  EXIT ;  /* 0x000000000000794d */ /* 0x000fea0003800000 */
.L_x_46:
        /* <DEDUP_REMOVED lines=14> */
.L_x_94:


//--------------------- .text._ZN7cutlass13device_kernelIN5flash11enable_sm90INS1_16FlashAttnFwdSm90INS1_25CollectiveMainloopFwdSm90ILi2EN4cute5tupleIJNS5_1CILi1EEES8_S8_EEENS6_IJNS7_ILi192EEENS7_ILi128EEENS7_ILi64EEEEEELi64ENS_10bfloat16_tEfNS_4arch4Sm90ELb1ELb0ELb1ELb1ELb0ELb1ELb0ELb1ELb1ELb1ELb0ELb0EEENS1_21CollectiveEpilogueFwdINS6_IJSA_SC_SB_EEES9_SE_SG_Li384ELb1ELb1ELb0ELb0EEENS1_36VarlenDynamicPersistentTileSchedulerILi192ELi128ELi384ELi128ELb0ELb1ELb1ELb1ELb1ELb1EEEEEEEEEvNT_6ParamsE --------------------------
	.section	.text._ZN7cutlass13device_kernelIN5flash11enable_sm90INS1_16FlashAttnFwdSm90INS1_25CollectiveMainloopFwdSm90ILi2EN4cute5tupleIJNS5_1CILi1EEES8_S8_EEENS6_IJNS7_ILi192EEENS7_ILi128EEENS7_ILi64EEEEEELi64ENS_10bfloat16_tEfNS_4arch4Sm90ELb1ELb0ELb1ELb1ELb0ELb1ELb0ELb1ELb1ELb1ELb0ELb0EEENS1_21CollectiveEpilogueFwdINS6_IJSA_SC_SB_EEES9_SE_SG_Li384ELb1ELb1ELb0ELb0EEENS1_36VarlenDynamicPersistentTileSchedulerILi192ELi128ELi384ELi128ELb0ELb1ELb1ELb1ELb1ELb1EEEEEEEEEvNT_6ParamsE,"ax",@progbits
	.align	128
.text._ZN7cutlass13device_kernelIN5flash11enable_sm90INS1_16FlashAttnFwdSm90INS1_25CollectiveMainloopFwdSm90ILi2EN4cute5tupleIJNS5_1CILi1EEES8_S8_EEENS6_IJNS7_ILi192EEENS7_ILi128EEENS7_ILi64EEEEEELi64ENS_10bfloat16_tEfNS_4arch4Sm90ELb1ELb0ELb1ELb1ELb0ELb1ELb0ELb1ELb1ELb1ELb0ELb0EEENS1_21CollectiveEpilogueFwdINS6_IJSA_SC_SB_EEES9_SE_SG_Li384ELb1ELb1ELb0ELb0EEENS1_36VarlenDynamicPersistentTileSchedulerILi192ELi128ELi384ELi128ELb0ELb1ELb1ELb1ELb1ELb1EEEEEEEEEvNT_6ParamsE:
        .type           _ZN7cutlass13device_kernelIN5flash11enable_sm90INS1_16FlashAttnFwdSm90INS1_25CollectiveMainloopFwdSm90ILi2EN4cute5tupleIJNS5_1CILi1EEES8_S8_EEENS6_IJNS7_ILi192EEENS7_ILi128EEENS7_ILi64EEEEEELi64ENS_10bfloat16_tEfNS_4arch4Sm90ELb1ELb0ELb1ELb1ELb0ELb1ELb0ELb1ELb1ELb1ELb0ELb0EEENS1_21CollectiveEpilogueFwdINS6_IJSA_SC_SB_EEES9_SE_SG_Li384ELb1ELb1ELb0ELb0EEENS1_36VarlenDynamicPersistentTileSchedulerILi192ELi128ELi384ELi128ELb0ELb1ELb1ELb1ELb1ELb1EEEEEEEEEvNT_6ParamsE,@function
        .size           _ZN7cutlass13device_kernelIN5flash11enable_sm90INS1_16FlashAttnFwdSm90INS1_25CollectiveMainloopFwdSm90ILi2EN4cute5tupleIJNS5_1CILi1EEES8_S8_EEENS6_IJNS7_ILi192EEENS7_ILi128EEENS7_ILi64EEEEEELi64ENS_10bfloat16_tEfNS_4arch4Sm90ELb1ELb0ELb1ELb1ELb0ELb1ELb0ELb1ELb1ELb1ELb0ELb0EEENS1_21CollectiveEpilogueFwdINS6_IJSA_SC_SB_EEES9_SE_SG_Li384ELb1ELb1ELb0ELb0EEENS1_36VarlenDynamicPersistentTileSchedulerILi192ELi128ELi384ELi128ELb0ELb1ELb1ELb1ELb1ELb1EEEEEEEEEvNT_6ParamsE,(.L_x_95 - _ZN7cutlass13device_kernelIN5flash11enable_sm90INS1_16FlashAttnFwdSm90INS1_25CollectiveMainloopFwdSm90ILi2EN4cute5tupleIJNS5_1CILi1EEES8_S8_EEENS6_IJNS7_ILi192EEENS7_ILi128EEENS7_ILi64EEEEEELi64ENS_10bfloat16_tEfNS_4arch4Sm90ELb1ELb0ELb1ELb1ELb0ELb1ELb0ELb1ELb1ELb1ELb0ELb0EEENS1_21CollectiveEpilogueFwdINS6_IJSA_SC_SB_EEES9_SE_SG_Li384ELb1ELb1ELb0ELb0EEENS1_36VarlenDynamicPersistentTileSchedulerILi192ELi128ELi384ELi128ELb0ELb1ELb1ELb1ELb1ELb1EEEEEEEEEvNT_6ParamsE)
        .other          _ZN7cutlass13device_kernelIN5flash11enable_sm90INS1_16FlashAttnFwdSm90INS1_25CollectiveMainloopFwdSm90ILi2EN4cute5tupleIJNS5_1CILi1EEES8_S8_EEENS6_IJNS7_ILi192EEENS7_ILi128EEENS7_ILi64EEEEEELi64ENS_10bfloat16_tEfNS_4arch4Sm90ELb1ELb0ELb1ELb1ELb0ELb1ELb0ELb1ELb1ELb1ELb0ELb0EEENS1_21CollectiveEpilogueFwdINS6_IJSA_SC_SB_EEES9_SE_SG_Li384ELb1ELb1ELb0ELb0EEENS1_36VarlenDynamicPersistentTileSchedulerILi192ELi128ELi384ELi128ELb0ELb1ELb1ELb1ELb1ELb1EEEEEEEEEvNT_6ParamsE,@"STO_CUDA_ENTRY STV_DEFAULT"
_ZN7cutlass13device_kernelIN5flash11enable_sm90INS1_16FlashAttnFwdSm90INS1_25CollectiveMainloopFwdSm90ILi2EN4cute5tupleIJNS5_1CILi1EEES8_S8_EEENS6_IJNS7_ILi192EEENS7_ILi128EEENS7_ILi64EEEEEELi64ENS_10bfloat16_tEfNS_4arch4Sm90ELb1ELb0ELb1ELb1ELb0ELb1ELb0ELb1ELb1ELb1ELb0ELb0EEENS1_21CollectiveEpilogueFwdINS6_IJSA_SC_SB_EEES9_SE_SG_Li384ELb1ELb1ELb0ELb0EEENS1_36VarlenDynamicPersistentTileSchedulerILi192ELi128ELi384ELi128ELb0ELb1ELb1ELb1ELb1ELb1EEEEEEEEEvNT_6ParamsE:
[----:B------:R-:W-:Y:S01]  /*0000*/  LDC R1, c[0x0][0x37c] ;  /* 0x0000df00ff017b82 */ /* 0x000fe20000000800 */
[----:B------:R-:W-:Y:S05]  /*0010*/  EXIT ;  /* 0x000000000000794d */ /* 0x000fea0003800000 */
.L_x_47:
        /* <DEDUP_REMOVED lines=14> */
.L_x_95:


//--------------------- .nv.shared.reserved.0     --------------------------
	.section	.nv.shared.reserved.0,"aw",@nobits
	.weak		__nv_reservedSMEM_offset_0_alias
	.size		__nv_reservedSMEM_offset_0_alias, 0, 64
	.other		__nv_reservedSMEM_offset_0_alias,@"STO_CUDA_RESERVED_SHARED STV_DEFAULT"
__nv_reservedSMEM_offset_0_alias:
	.zero		0
	.zero		64


//--------------------- .nv.global                --------------------------
	.section	.nv.global,"aw",@nobits
.nv.global:
	.type		_ZN82_INTERNAL_cf5acbbe_46_flash_fwd_hdimall_bf16_softcap_packgqa_sm90_cu_49158569_37604cute1_E,@object
	.size		_ZN82_INTERNAL_cf5acbbe_46_flash_fwd_hdimall_bf16_softcap_packgqa_sm90_cu_49158569_37604cute1_E,(_ZN82_INTERNAL_cf5acbbe_46_flash_fwd_hdimall_bf16_softcap_packgqa_sm90_cu_49158569_37604cuda3std3__45__cpo6cbeginE - _ZN82_INTERNAL_cf5acbbe_46_flash_fwd_hdimall_bf16_softcap_packgqa_sm90_cu_49158569_37604cute1_E)
_ZN82_INTERNAL_cf5acbbe_46_flash_fwd_hdimall_bf16_softcap_packgqa_sm90_cu_49158569_37604cute1_E:
	.zero		1
	.type		_ZN82_INTERNAL_cf5acbbe_46_flash_fwd_hdimall_bf16_softcap_packgqa_sm90_cu_49158569_37604cuda3std3__45__cpo6cbeginE,@object
	.size		_ZN82_INTERNAL_cf5acbbe_46_flash_fwd_hdimall_bf16_softcap_packgqa_sm90_cu_49158569_37604cuda3std3__45__cpo6cbeginE,(_ZN82_INTERNAL_cf5acbbe_46_flash_fwd_hdimall_bf16_softcap_packgqa_sm90_cu_49158569_37604cuda3std3__48in_placeE - _ZN82_INTERNAL_cf5acbbe_46_flash_fwd_hdimall_bf16_softcap_packgqa_sm90_cu_49158569_37604cuda3std3__45__cpo6cbeginE)
_ZN82_INTERNAL_cf5acbbe_46_flash_fwd_hdimall_bf16_softcap_packgqa_sm90_cu_49158569_37604cuda3std3__45__cpo6cbeginE:
	.zero		1
	.type		_ZN82_INTERNAL_cf5acbbe_46_flash_fwd_hdimall_bf16_softcap_packgqa_sm90_cu_49158569_37604cuda3std3__48in_placeE,@object
	.size		_ZN82_INTERNAL_cf5acbbe_46_flash_fwd_hdimall_bf16_softcap_packgqa_sm90_cu_49158569_37604cuda3std3__48in_placeE,(_ZN82_INTERNAL_cf5acbbe_46_flash_fwd_hdimall_bf16_softcap_packgqa_sm90_cu_49158569_37604cuda3std6ranges3__45__cpo9iter_moveE - _ZN82_INTERNAL_cf5acbbe_46_flash_fwd_hdimall_bf16_softcap_packgqa_sm90_cu_49158569_37604cuda3std3__48in_placeE)
_ZN82_INTERNAL_cf5acbbe_46_flash_fwd_hdimall_bf16_softcap_packgqa_sm90_cu_49158569_37604cuda3std3__48in_placeE:
	.zero		1
	.type		_ZN82_INTERNAL_cf5acbbe_46_flash_fwd_hdimall_bf16_softcap_packgqa_sm90_cu_49158569_37604cuda3std6ranges3__45__cpo9iter_moveE,@object
	.size		_ZN82_INTERNAL_cf5acbbe_46_flash_fwd_hdimall_bf16_softcap_packgqa_sm90_cu_49158569_37604cuda3std6ranges3__45__cpo9iter_moveE,(_ZN82_INTERNAL_cf5acbbe_46_flash_fwd_hdimall_bf16_softcap_packgqa_sm90_cu_49158569_37604cuda3std3__45__cpo5beginE - _ZN82_INTERNAL_cf5acbbe_46_flash_fwd_hdimall_bf16_softcap_packgqa_sm90_cu_49158569_37604cuda3std6ranges3__45__cpo9iter_moveE)
_ZN82_INTERNAL_cf5acbbe_46_flash_fwd_hdimall_bf16_softcap_packgqa_sm90_cu_49158569_37604cuda3std6ranges3__45__cpo9iter_moveE:
	.zero		1
	.type		_ZN82_INTERNAL_cf5acbbe_46_flash_fwd_hdimall_bf16_softcap_packgqa_sm90_cu_49158569_37604cuda3std3__45__cpo5beginE,@object
	.size		_ZN82_INTERNAL_cf5acbbe_46_flash_fwd_hdimall_bf16_softcap_packgqa_sm90_cu_49158569_37604cuda3std3__45__cpo5beginE,(_ZN82_INTERNAL_cf5acbbe_46_flash_fwd_hdimall_bf16_softcap_packgqa_sm90_cu_49158569_37604cuda3std3__484_GLOBAL__N__cf5acbbe_46_flash_fwd_hdimall_bf16_softcap_packgqa_sm90_cu_49158569_37606ignoreE - _ZN82_INTERNAL_cf5acbbe_46_flash_fwd_hdimall_bf16_softcap_packgqa_sm90_cu_49158569_37604cuda3std3__45__cpo5beginE)
_ZN82_INTERNAL_cf5acbbe_46_flash_fwd_hdimall_bf16_softcap_packgqa_sm90_cu_49158569_37604cuda3std3__45__cpo5beginE:
	.zero		1
	.type		_ZN82_INTERNAL_cf5acbbe_46_flash_fwd_hdimall_bf16_softcap_packgqa_sm90_cu_49158569_37604cuda3std3__484_GLOBAL__N__cf5acbbe_46_flash_fwd_hdimall_bf16_softcap_packgqa_sm90_cu_49158569_37606ignoreE,@object
	.size		_ZN82_INTERNAL_cf5acbbe_46_flash_fwd_hdimall_bf16_softcap_packgqa_sm90_cu_49158569_37604cuda3std3__484_GLOBAL__N__cf5acbbe_46_flash_fwd_hdimall_bf16_softcap_packgqa_sm90_cu_49158569_37606ignoreE,(_ZN82_INTERNAL_cf5acbbe_46_flash_fwd_hdimall_bf16_softcap_packgqa_sm90_cu_49158569_37604cute7productE - _ZN82_INTERNAL_cf5acbbe_46_flash_fwd_hdimall_bf16_softcap_packgqa_sm90_cu_49158569_37604cuda3std3__484_GLOBAL__N__cf5acbbe_46_flash_fwd_hdimall_bf16_softcap_packgqa_sm90_cu_49158569_37606ignoreE)
_ZN82_INTERNAL_cf5acbbe_46_flash_fwd_hdimall_bf16_softcap_packgqa_sm90_cu_49158569_37604cuda3std3__484_GLOBAL__N__cf5acbbe_46_flash_fwd_hdimall_bf16_softcap_packgqa_sm90_cu_49158569_37606ignoreE:
	.zero		1
	.type		_ZN82_INTERNAL_cf5acbbe_46_flash_fwd_hdimall_bf16_softcap_packgqa_sm90_cu_49158569_37604cute7productE,@object
	.size		_ZN82_INTERNAL_cf5acbbe_46_flash_fwd_hdimall_bf16_softcap_packgqa_sm90_cu_49158569_37604cute7productE,(_ZN82_INTERNAL_cf5acbbe_46_flash_fwd_hdimall_bf16_softcap_packgqa_sm90_cu_49158569_37604cuda3std3__45__cpo3endE - _ZN82_INTERNAL_cf5acbbe_46_flash_fwd_hdimall_bf16_softcap_packgqa_sm90_cu_49158569_37604cute7productE)
_ZN82_INTERNAL_cf5acbbe_46_flash_fwd_hdimall_bf16_softcap_packgqa_sm90_cu_49158569_37604cute7productE:
	.zero		1
	.type		_ZN82_INTERNAL_cf5acbbe_46_flash_fwd_hdimall_bf16_softcap_packgqa_sm90_cu_49158569_37604cuda3std3__45__cpo3endE,@object
	.size		_ZN82_INTERNAL_cf5acbbe_46_flash_fwd_hdimall_bf16_softcap_packgqa_sm90_cu_49158569_37604cuda3std3__45__cpo3endE,(_ZN82_INTERNAL_cf5acbbe_46_flash_fwd_hdimall_bf16_softcap_packgqa_sm90_cu_49158569_37604cuda3std3__419piecewise_constructE - _ZN82_INTERNAL_cf5acbbe_46_flash_fwd_hdimall_bf16_softcap_packgqa_sm90_cu_49158569_37604cuda3std3__45__cpo3endE)
_ZN82_INTERNAL_cf5acbbe_46_flash_fwd_hdimall_bf16_softcap_packgqa_sm90_cu_49158569_37604cuda3std3__45__cpo3endE:
	.zero		1
	.type		_ZN82_INTERNAL_cf5acbbe_46_flash_fwd_hdimall_bf16_softcap_packgqa_sm90_cu_49158569_37604cuda3std3__419piecewise_constructE,@object
	.size		_ZN82_INTERNAL_cf5acbbe_46_flash_fwd_hdimall_bf16_softcap_packgqa_sm90_cu_49158569_37604cuda3std3__419piecewise_constructE,(_ZN82_INTERNAL_cf5acbbe_46_flash_fwd_hdimall_bf16_softcap_packgqa_sm90_cu_49158569_37604cuda3std3__45__cpo4cendE - _ZN82_INTERNAL_cf5acbbe_46_flash_fwd_hdimall_bf16_softcap_packgqa_sm90_cu_49158569_37604cuda3std3__419piecewise_constructE)
_ZN82_INTERNAL_cf5acbbe_46_flash_fwd_hdimall_bf16_softcap_packgqa_sm90_cu_49158569_37604cuda3std3__419piecewise_constructE:
	.zero		1
	.type		_ZN82_INTERNAL_cf5acbbe_46_flash_fwd_hdimall_bf16_softcap_packgqa_sm90_cu_49158569_37604cuda3std3__45__cpo4cendE,@object
	.size		_ZN82_INTERNAL_cf5acbbe_46_flash_fwd_hdimall_bf16_softcap_packgqa_sm90_cu_49158569_37604cuda3std3__45__cpo4cendE,(_ZN82_INTERNAL_cf5acbbe_46_flash_fwd_hdimall_bf16_softcap_packgqa_sm90_cu_49158569_37604cuda3std6ranges3__45__cpo4swapE - _ZN82_INTERNAL_cf5acbbe_46_flash_fwd_hdimall_bf16_softcap_packgqa_sm90_cu_49158569_37604cuda3std3__45__cpo4cendE)
_ZN82_INTERNAL_cf5acbbe_46_flash_fwd_hdimall_bf16_softcap_packgqa_sm90_cu_49158569_37604cuda3std3__45__cpo4cendE:
	.zero		1
	.type		_ZN82_INTERNAL_cf5acbbe_46_flash_fwd_hdimall_bf16_softcap_packgqa_sm90_cu_49158569_37604cuda3std6ranges3__45__cpo4swapE,@object
	.size		_ZN82_INTERNAL_cf5acbbe_46_flash_fwd_hdimall_bf16_softcap_packgqa_sm90_cu_49158569_37604cuda3std6ranges3__45__cpo4swapE,(.L_7 - _ZN82_INTERNAL_cf5acbbe_46_flash_fwd_hdimall_bf16_softcap_packgqa_sm90_cu_49158569_37604cuda3std6ranges3__45__cpo4swapE)
_ZN82_INTERNAL_cf5acbbe_46_flash_fwd_hdimall_bf16_softcap_packgqa_sm90_cu_49158569_37604cuda3std6ranges3__45__cpo4swapE:
	.zero		1
.L_7:


//--------------------- .nv.constant0._ZN7cutlass13device_kernelIN5flash11enable_sm90INS1_16FlashAttnFwdSm90INS1_25CollectiveMainloopFwdSm90ILi2EN4cute5tupleIJNS5_1CILi1EEES8_S8_EEENS6_IJNS7_ILi128EEENS7_ILi80EEENS7_ILi256EEEEEELi256ENS_10bfloat16_tEfNS_4arch4Sm90ELb0ELb0ELb1ELb0ELb0ELb0ELb0ELb1ELb1ELb1ELb0ELb0EEENS1_21CollectiveEpilogueFwdINS6_IJSA_SC_SB_EEES9_SE_SG_Li256ELb0ELb1ELb0ELb0EEENS1_29StaticPersistentTileSchedulerILb0EEEEEEEEEvNT_6ParamsE --------------------------
	.section	.nv.constant0._ZN7cutlass13device_kernelIN5flash11enable_sm90INS1_16FlashAttnFwdSm90INS1_25CollectiveMainloopFwdSm90ILi2EN4cute5tupleIJNS5_1CILi1EEES8_S8_EEENS6_IJNS7_ILi128EEENS7_ILi80EEENS7_ILi256EEEEEELi256ENS_10bfloat16_tEfNS_4arch4Sm90ELb0ELb0ELb1ELb0ELb0ELb0ELb0ELb1ELb1ELb1ELb0ELb0EEENS1_21CollectiveEpilogueFwdINS6_IJSA_SC_SB_EEES9_SE_SG_Li256ELb0ELb1ELb0ELb0EEENS1_29StaticPersistentTileSchedulerILb0EEEEEEEEEvNT_6ParamsE,"a",@progbits
	.sectionflags	@""
	.align	4
.nv.constant0._ZN7cutlass13device_kernelIN5flash11enable_sm90INS1_16FlashAttnFwdSm90INS1_25CollectiveMainloopFwdSm90ILi2EN4cute5tupleIJNS5_1CILi1EEES8_S8_EEENS6_IJNS7_ILi128EEENS7_ILi80EEENS7_ILi256EEEEEELi256ENS_10bfloat16_tEfNS_4arch4Sm90ELb0ELb0ELb1ELb0ELb0ELb0ELb0ELb1ELb1ELb1ELb0ELb0EEENS1_21CollectiveEpilogueFwdINS6_IJSA_SC_SB_EEES9_SE_SG_Li256ELb0ELb1ELb0ELb0EEENS1_29StaticPersistentTileSchedulerILb0EEEEEEEEEvNT_6ParamsE:
	.zero		3456


//--------------------- .nv.constant0._ZN7cutlass13device_kernelIN5flash11enable_sm90INS1_16FlashAttnFwdSm90INS1_25CollectiveMainloopFwdSm90ILi2EN4cute5tupleIJNS5_1CILi2EEENS7_ILi1EEES9_EEENS6_IJNS7_ILi128EEENS7_ILi80EEENS7_ILi256EEEEEELi256ENS_10bfloat16_tEfNS_4arch4Sm90ELb0ELb0ELb1ELb0ELb0ELb0ELb0ELb1ELb1ELb1ELb0ELb0EEENS1_21CollectiveEpilogueFwdINS6_IJSB_SD_SC_EEESA_SF_SH_Li256ELb0ELb1ELb0ELb0EEENS1_29StaticPersistentTileSchedulerILb0EEEEEEEEEvNT_6ParamsE --------------------------
	.section	.nv.constant0._ZN7cutlass13device_kernelIN5flash11enable_sm90INS1_16FlashAttnFwdSm90INS1_25CollectiveMainloopFwdSm90ILi2EN4cute5tupleIJNS5_1CILi2EEENS7_ILi1EEES9_EEENS6_IJNS7_ILi128EEENS7_ILi80EEENS7_ILi256EEEEEELi256ENS_10bfloat16_tEfNS_4arch4Sm90ELb0ELb0ELb1ELb0ELb0ELb0ELb0ELb1ELb1ELb1ELb0ELb0EEENS1_21CollectiveEpilogueFwdINS6_IJSB_SD_SC_EEESA_SF_SH_Li256ELb0ELb1ELb0ELb0EEENS1_29StaticPersistentTileSchedulerILb0EEEEEEEEEvNT_6ParamsE,"a",@progbits
	.sectionflags	@""
	.align	4
.nv.constant0._ZN7cutlass13device_kernelIN5flash11enable_sm90INS1_16FlashAttnFwdSm90INS1_25CollectiveMainloopFwdSm90ILi2EN4cute5tupleIJNS5_1CILi2EEENS7_ILi1EEES9_EEENS6_IJNS7_ILi128EEENS7_ILi80EEENS7_ILi256EEEEEELi256ENS_10bfloat16_tEfNS_4arch4Sm90ELb0ELb0ELb1ELb0ELb0ELb0ELb0ELb1ELb1ELb1ELb0ELb0EEENS1_21CollectiveEpilogueFwdINS6_IJSB_SD_SC_EEESA_SF_SH_Li256ELb0ELb1ELb0ELb0EEENS1_29StaticPersistentTileSchedulerILb0EEEEEEEEEvNT_6ParamsE:
	.zero		3456


//--------------------- .nv.constant0._ZN7cutlass13device_kernelIN5flash11enable_sm90INS1_16FlashAttnFwdSm90INS1_25CollectiveMainloopFwdSm90ILi2EN4cute5tupleIJNS5_1CILi1EEES8_S8_EEENS6_IJNS7_ILi128EEENS7_ILi80EEENS7_ILi256EEEEEELi256ENS_10bfloat16_tEfNS_4arch4Sm90ELb0ELb0ELb1ELb1ELb0ELb0ELb0ELb1ELb1ELb1ELb0ELb0EEENS1_21CollectiveEpilogueFwdINS6_IJSA_SC_SB_EEES9_SE_SG_Li256ELb1ELb1ELb0ELb0EEENS1_36VarlenDynamicPersistentTileSchedulerILi128ELi80ELi256ELi128ELb0ELb1ELb1ELb0ELb1ELb1EEEEEEEEEvNT_6ParamsE --------------------------
	.section	.nv.constant0._ZN7cutlass13device_kernelIN5flash11enable_sm90INS1_16FlashAttnFwdSm90INS1_25CollectiveMainloopFwdSm90ILi2EN4cute5tupleIJNS5_1CILi1EEES8_S8_EEENS6_IJNS7_ILi128EEENS7_ILi80EEENS7_ILi256EEEEEELi256ENS_10bfloat16_tEfNS_4arch4Sm90ELb0ELb0ELb1ELb1ELb0ELb0ELb0ELb1ELb1ELb1ELb0ELb0EEENS1_21CollectiveEpilogueFwdINS6_IJSA_SC_SB_EEES9_SE_SG_Li256ELb1ELb1ELb0ELb0EEENS1_36VarlenDynamicPersistentTileSchedulerILi128ELi80ELi256ELi128ELb0ELb1ELb1ELb0ELb1ELb1EEEEEEEEEvNT_6ParamsE,"a",@progbits
	.sectionflags	@""
	.align	4
.nv.constant0._ZN7cutlass13device_kernelIN5flash11enable_sm90INS1_16FlashAttnFwdSm90INS1_25CollectiveMainloopFwdSm90ILi2EN4cute5tupleIJNS5_1CILi1EEES8_S8_EEENS6_IJNS7_ILi128EEENS7_ILi80EEENS7_ILi256EEEEEELi256ENS_10bfloat16_tEfNS_4arch4Sm90ELb0ELb0ELb1ELb1ELb0ELb0ELb0ELb1ELb1ELb1ELb0ELb0EEENS1_21CollectiveEpilogueFwdINS6_IJSA_SC_SB_EEES9_SE_SG_Li256ELb1ELb1ELb0ELb0EEENS1_36VarlenDynamicPersistentTileSchedulerILi128ELi80ELi256ELi128ELb0ELb1ELb1ELb0ELb1ELb1EEEEEEEEEvNT_6ParamsE:
	.zero		3584


//--------------------- .nv.constant0._ZN7cutlass13device_kernelIN5flash11enable_sm90INS1_16FlashAttnFwdSm90INS1_25CollectiveMainloopFwdSm90ILi2EN4cute5tupleIJNS5_1CILi1EEES8_S8_EEENS6_IJNS7_ILi128EEENS7_ILi80EEENS7_ILi256EEEEEELi256ENS_10bfloat16_tEfNS_4arch4Sm90ELb0ELb0ELb1ELb1ELb0ELb1ELb0ELb1ELb1ELb1ELb0ELb0EEENS1_21CollectiveEpilogueFwdINS6_IJSA_SC_SB_EEES9_SE_SG_Li256ELb1ELb1ELb0ELb0EEENS1_36VarlenDynamicPersistentTileSchedulerILi128ELi80ELi256ELi128ELb0ELb1ELb1ELb0ELb1ELb1EEEEEEEEEvNT_6ParamsE --------------------------
	.section	.nv.constant0._ZN7cutlass13device_kernelIN5flash11enable_sm90INS1_16FlashAttnFwdSm90INS1_25CollectiveMainloopFwdSm90ILi2EN4cute5tupleIJNS5_1CILi1EEES8_S8_EEENS6_IJNS7_ILi128EEENS7_ILi80EEENS7_ILi256EEEEEELi256ENS_10bfloat16_tEfNS_4arch4Sm90ELb0ELb0ELb1ELb1ELb0ELb1ELb0ELb1ELb1ELb1ELb0ELb0EEENS1_21CollectiveEpilogueFwdINS6_IJSA_SC_SB_EEES9_SE_SG_Li256ELb1ELb1ELb0ELb0EEENS1_36VarlenDynamicPersistentTileSchedulerILi128ELi80ELi256ELi128ELb0ELb1ELb1ELb0ELb1ELb1EEEEEEEEEvNT_6ParamsE,"a",@progbits
	.sectionflags	@""
	.align	4
.nv.constant0._ZN7cutlass13device_kernelIN5flash11enable_sm90INS1_16FlashAttnFwdSm90INS1_25CollectiveMainloopFwdSm90ILi2EN4cute5tupleIJNS5_1CILi1EEES8_S8_EEENS6_IJNS7_ILi128EEENS7_ILi80EEENS7_ILi256EEEEEELi256ENS_10bfloat16_tEfNS_4arch4Sm90ELb0ELb0ELb1ELb1ELb0ELb1ELb0ELb1ELb1ELb1ELb0ELb0EEENS1_21CollectiveEpilogueFwdINS6_IJSA_SC_SB_EEES9_SE_SG_Li256ELb1ELb1ELb0ELb0EEENS1_36VarlenDynamicPersistentTileSchedulerILi128ELi80ELi256ELi128ELb0ELb1ELb1ELb0ELb1ELb1EEEEEEEEEvNT_6ParamsE:
	.zero		3584


//--------------------- .nv.constant0._ZN7cutlass13device_kernelIN5flash11enable_sm90INS1_16FlashAttnFwdSm90INS1_25CollectiveMainloopFwdSm90ILi2EN4cute5tupleIJNS5_1CILi1EEES8_S8_EEENS6_IJNS7_ILi128EEENS7_ILi64EEENS7_ILi256EEEEEELi256ENS_10bfloat16_tEfNS_4arch4Sm90ELb0ELb1ELb1ELb0ELb0ELb0ELb0ELb1ELb1ELb1ELb0ELb0EEENS1_21CollectiveEpilogueFwdINS6_IJSA_SC_SB_EEES9_SE_SG_Li256ELb0ELb1ELb0ELb0EEENS1_30DynamicPersistentTileSchedulerILi256ELi128ELb0ELb1ELb1EEEEEEEEEvNT_6ParamsE --------------------------
	.section	.nv.constant0._ZN7cutlass13device_kernelIN5flash11enable_sm90INS1_16FlashAttnFwdSm90INS1_25CollectiveMainloopFwdSm90ILi2EN4cute5tupleIJNS5_1CILi1EEES8_S8_EEENS6_IJNS7_ILi128EEENS7_ILi64EEENS7_ILi256EEEEEELi256ENS_10bfloat16_tEfNS_4arch4Sm90ELb0ELb1ELb1ELb0ELb0ELb0ELb0ELb1ELb1ELb1ELb0ELb0EEENS1_21CollectiveEpilogueFwdINS6_IJSA_SC_SB_EEES9_SE_SG_Li256ELb0ELb1ELb0ELb0EEENS1_30DynamicPersistentTileSchedulerILi256ELi128ELb0ELb1ELb1EEEEEEEEEvNT_6ParamsE,"a",@progbits
	.sectionflags	@""
	.align	4
.nv.constant0._ZN7cutlass13device_kernelIN5flash11enable_sm90INS1_16FlashAttnFwdSm90INS1_25CollectiveMainloopFwdSm90ILi2EN4cute5tupleIJNS5_1CILi1EEES8_S8_EEENS6_IJNS7_ILi128EEENS7_ILi64EEENS7_ILi256EEEEEELi256ENS_10bfloat16_tEfNS_4arch4Sm90ELb0ELb1ELb1ELb0ELb0ELb0ELb0ELb1ELb1ELb1ELb0ELb0EEENS1_21CollectiveEpilogueFwdINS6_IJSA_SC_SB_EEES9_SE_SG_Li256ELb0ELb1ELb0ELb0EEENS1_30DynamicPersistentTileSchedulerILi256ELi128ELb0ELb1ELb1EEEEEEEEEvNT_6ParamsE:
	.zero		3584


//--------------------- .nv.constant0._ZN7cutlass13device_kernelIN5flash11enable_sm90INS1_16FlashAttnFwdSm90INS1_25CollectiveMainloopFwdSm90ILi2EN4cute5tupleIJNS5_1CILi1EEES8_S8_EEENS6_IJNS7_ILi128EEENS7_ILi64EEENS7_ILi256EEEEEELi256ENS_10bfloat16_tEfNS_4arch4Sm90ELb0ELb1ELb1ELb1ELb0ELb0ELb0ELb1ELb1ELb1ELb0ELb0EEENS1_21CollectiveEpilogueFwdINS6_IJSA_SC_SB_EEES9_SE_SG_Li256ELb1ELb1ELb0ELb0EEENS1_36VarlenDynamicPersistentTileSchedulerILi128ELi64ELi256ELi128ELb0ELb1ELb1ELb1ELb0ELb1EEEEEEEEEvNT_6ParamsE --------------------------
	.section	.nv.constant0._ZN7cutlass13device_kernelIN5flash11enable_sm90INS1_16FlashAttnFwdSm90INS1_25CollectiveMainloopFwdSm90ILi2EN4cute5tupleIJNS5_1CILi1EEES8_S8_EEENS6_IJNS7_ILi128EEENS7_ILi64EEENS7_ILi256EEEEEELi256ENS_10bfloat16_tEfNS_4arch4Sm90ELb0ELb1ELb1ELb1ELb0ELb0ELb0ELb1ELb1ELb1ELb0ELb0EEENS1_21CollectiveEpilogueFwdINS6_IJSA_SC_SB_EEES9_SE_SG_Li256ELb1ELb1ELb0ELb0EEENS1_36VarlenDynamicPersistentTileSchedulerILi128ELi64ELi256ELi128ELb0ELb1ELb1ELb1ELb0ELb1EEEEEEEEEvNT_6ParamsE,"a",@progbits
	.sectionflags	@""
	.align	4
.nv.constant0._ZN7cutlass13device_kernelIN5flash11enable_sm90INS1_16FlashAttnFwdSm90INS1_25CollectiveMainloopFwdSm90ILi2EN4cute5tupleIJNS5_1CILi1EEES8_S8_EEENS6_IJNS7_ILi128EEENS7_ILi64EEENS7_ILi256EEEEEELi256ENS_10bfloat16_tEfNS_4arch4Sm90ELb0ELb1ELb1ELb1ELb0ELb0ELb0ELb1ELb1ELb1ELb0ELb0EEENS1_21CollectiveEpilogueFwdINS6_IJSA_SC_SB_EEES9_SE_SG_Li256ELb1ELb1ELb0ELb0EEENS1_36VarlenDynamicPersistentTileSchedulerILi128ELi64ELi256ELi128ELb0ELb1ELb1ELb1ELb0ELb1EEEEEEEEEvNT_6ParamsE:
	.zero		3584


//--------------------- .nv.constant0._ZN7cutlass13device_kernelIN5flash11enable_sm90INS1_16FlashAttnFwdSm90INS1_25CollectiveMainloopFwdSm90ILi2EN4cute5tupleIJNS5_1CILi1EEES8_S8_EEENS6_IJNS7_ILi128EEENS7_ILi64EEENS7_ILi256EEEEEELi256ENS_10bfloat16_tEfNS_4arch4Sm90ELb0ELb1ELb1ELb1ELb0ELb1ELb0ELb1ELb1ELb1ELb0ELb0EEENS1_21CollectiveEpilogueFwdINS6_IJSA_SC_SB_EEES9_SE_SG_Li256ELb1ELb1ELb0ELb0EEENS1_36VarlenDynamicPersistentTileSchedulerILi128ELi64ELi256ELi128ELb0ELb1ELb1ELb1ELb0ELb1EEEEEEEEEvNT_6ParamsE --------------------------
	.section	.nv.constant0._ZN7cutlass13device_kernelIN5flash11enable_sm90INS1_16FlashAttnFwdSm90INS1_25CollectiveMainloopFwdSm90ILi2EN4cute5tupleIJNS5_1CILi1EEES8_S8_EEENS6_IJNS7_ILi128EEENS7_ILi64EEENS7_ILi256EEEEEELi256ENS_10bfloat16_tEfNS_4arch4Sm90ELb0ELb1ELb1ELb1ELb0ELb1ELb0ELb1ELb1ELb1ELb0ELb0EEENS1_21CollectiveEpilogueFwdINS6_IJSA_SC_SB_EEES9_SE_SG_Li256ELb1ELb1ELb0ELb0EEENS1_36VarlenDynamicPersistentTileSchedulerILi128ELi64ELi256ELi128ELb0ELb1ELb1ELb1ELb0ELb1EEEEEEEEEvNT_6ParamsE,"a",@progbits
	.sectionflags	@""
	.align	4
.nv.constant0._ZN7cutlass13device_kernelIN5flash11enable_sm90INS1_16FlashAttnFwdSm90INS1_25CollectiveMainloopFwdSm90ILi2EN4cute5tupleIJNS5_1CILi1EEES8_S8_EEENS6_IJNS7_ILi128EEENS7_ILi64EEENS7_ILi256EEEEEELi256ENS_10bfloat16_tEfNS_4arch4Sm90ELb0ELb1ELb1ELb1ELb0ELb1ELb0ELb1ELb1ELb1ELb0ELb0EEENS1_21CollectiveEpilogueFwdINS6_IJSA_SC_SB_EEES9_SE_SG_Li256ELb1ELb1ELb0ELb0EEENS1_36VarlenDynamicPersistentTileSchedulerILi128ELi64ELi256ELi128ELb0ELb1ELb1ELb1ELb0ELb1EEEEEEEEEvNT_6ParamsE:
	.zero		3584


//--------------------- .nv.constant0._ZN7cutlass13device_kernelIN5flash11enable_sm90INS1_16FlashAttnFwdSm90INS1_25CollectiveMainloopFwdSm90ILi2EN4cute5tupleIJNS5_1CILi1EEES8_S8_EEENS6_IJNS7_ILi128EEENS7_ILi80EEENS7_ILi256EEEEEELi256ENS_10bfloat16_tEfNS_4arch4Sm90ELb1ELb0ELb1ELb0ELb0ELb0ELb0ELb1ELb1ELb1ELb0ELb0EEENS1_21CollectiveEpilogueFwdINS6_IJSA_SC_SB_EEES9_SE_SG_Li256ELb0ELb1ELb0ELb0EEENS1_30DynamicPersistentTileSchedulerILi256ELi128ELb0ELb1ELb1EEEEEEEEEvNT_6ParamsE --------------------------
	.section	.nv.constant0._ZN7cutlass13device_kernelIN5flash11enable_sm90INS1_16FlashAttnFwdSm90INS1_25CollectiveMainloopFwdSm90ILi2EN4cute5tupleIJNS5_1CILi1EEES8_S8_EEENS6_IJNS7_ILi128EEENS7_ILi80EEENS7_ILi256EEEEEELi256ENS_10bfloat16_tEfNS_4arch4Sm90ELb1ELb0ELb1ELb0ELb0ELb0ELb0ELb1ELb1ELb1ELb0ELb0EEENS1_21CollectiveEpilogueFwdINS6_IJSA_SC_SB_EEES9_SE_SG_Li256ELb0ELb1ELb0ELb0EEENS1_30DynamicPersistentTileSchedulerILi256ELi128ELb0ELb1ELb1EEEEEEEEEvNT_6ParamsE,"a",@progbits
	.sectionflags	@""
	.align	4
.nv.constant0._ZN7cutlass13device_kernelIN5flash11enable_sm90INS1_16FlashAttnFwdSm90INS1_25CollectiveMainloopFwdSm90ILi2EN4cute5tupleIJNS5_1CILi1EEES8_S8_EEENS6_IJNS7_ILi128EEENS7_ILi80EEENS7_ILi256EEEEEELi256ENS_10bfloat16_tEfNS_4arch4Sm90ELb1ELb0ELb1ELb0ELb0ELb0ELb0ELb1ELb1ELb1ELb0ELb0EEENS1_21CollectiveEpilogueFwdINS6_IJSA_SC_SB_EEES9_SE_SG_Li256ELb0ELb1ELb0ELb0EEENS1_30DynamicPersistentTileSchedulerILi256ELi128ELb0ELb1ELb1EEEEEEEEEvNT_6ParamsE:
	.zero		3584


//--------------------- .nv.constant0._ZN7cutlass13device_kernelIN5flash11enable_sm90INS1_16FlashAttnFwdSm90INS1_25CollectiveMainloopFwdSm90ILi2EN4cute5tupleIJNS5_1CILi1EEES8_S8_EEENS6_IJNS7_ILi128EEENS7_ILi80EEENS7_ILi256EEEEEELi256ENS_10bfloat16_tEfNS_4arch4Sm90ELb1ELb0ELb1ELb1ELb0ELb0ELb0ELb1ELb1ELb1ELb0ELb0EEENS1_21CollectiveEpilogueFwdINS6_IJSA_SC_SB_EEES9_SE_SG_Li256ELb1ELb1ELb0ELb0EEENS1_36VarlenDynamicPersistentTileSchedulerILi128ELi80ELi256ELi128ELb0ELb1ELb1ELb1ELb1ELb1EEEEEEEEEvNT_6ParamsE --------------------------
	.section	.nv.constant0._ZN7cutlass13device_kernelIN5flash11enable_sm90INS1_16FlashAttnFwdSm90INS1_25CollectiveMainloopFwdSm90ILi2EN4cute5tupleIJNS5_1CILi1EEES8_S8_EEENS6_IJNS7_ILi128EEENS7_ILi80EEENS7_ILi256EEEEEELi256ENS_10bfloat16_tEfNS_4arch4Sm90ELb1ELb0ELb1ELb1ELb0ELb0ELb0ELb1ELb1ELb1ELb0ELb0EEENS1_21CollectiveEpilogueFwdINS6_IJSA_SC_SB_EEES9_SE_SG_Li256ELb1ELb1ELb0ELb0EEENS1_36VarlenDynamicPersistentTileSchedulerILi128ELi80ELi256ELi128ELb0ELb1ELb1ELb1ELb1ELb1EEEEEEEEEvNT_6ParamsE,"a",@progbits
	.sectionflags	@""
	.align	4
.nv.constant0._ZN7cutlass13device_kernelIN5flash11enable_sm90INS1_16FlashAttnFwdSm90INS1_25CollectiveMainloopFwdSm90ILi2EN4cute5tupleIJNS5_1CILi1EEES8_S8_EEENS6_IJNS7_ILi128EEENS7_ILi80EEENS7_ILi256EEEEEELi256ENS_10bfloat16_tEfNS_4arch4Sm90ELb1ELb0ELb1ELb1ELb0ELb0ELb0ELb1ELb1ELb1ELb0ELb0EEENS1_21CollectiveEpilogueFwdINS6_IJSA_SC_SB_EEES9_SE_SG_Li256ELb1ELb1ELb0ELb0EEENS1_36VarlenDynamicPersistentTileSchedulerILi128ELi80ELi256ELi128ELb0ELb1ELb1ELb1ELb1ELb1EEEEEEEEEvNT_6ParamsE:
	.zero		3584


//--------------------- .nv.constant0._ZN7cutlass13device_kernelIN5flash11enable_sm90INS1_16FlashAttnFwdSm90INS1_25CollectiveMainloopFwdSm90ILi2EN4cute5tupleIJNS5_1CILi1EEES8_S8_EEENS6_IJNS7_ILi128EEENS7_ILi80EEENS7_ILi256EEEEEELi256ENS_10bfloat16_tEfNS_4arch4Sm90ELb1ELb0ELb1ELb1ELb0ELb1ELb0ELb1ELb1ELb1ELb0ELb0EEENS1_21CollectiveEpilogueFwdINS6_IJSA_SC_SB_EEES9_SE_SG_Li256ELb1ELb1ELb0ELb0EEENS1_36VarlenDynamicPersistentTileSchedulerILi128ELi80ELi256ELi128ELb0ELb1ELb1ELb1ELb1ELb1EEEEEEEEEvNT_6ParamsE --------------------------
	.section	.nv.constant0._ZN7cutlass13device_kernelIN5flash11enable_sm90INS1_16FlashAttnFwdSm90INS1_25CollectiveMainloopFwdSm90ILi2EN4cute5tupleIJNS5_1CILi1EEES8_S8_EEENS6_IJNS7_ILi128EEENS7_ILi80EEENS7_ILi256EEEEEELi256ENS_10bfloat16_tEfNS_4arch4Sm90ELb1ELb0ELb1ELb1ELb0ELb1ELb0ELb1ELb1ELb1ELb0ELb0EEENS1_21CollectiveEpilogueFwdINS6_IJSA_SC_SB_EEES9_SE_SG_Li256ELb1ELb1ELb0ELb0EEENS1_36VarlenDynamicPersistentTileSchedulerILi128ELi80ELi256ELi128ELb0ELb1ELb1ELb1ELb1ELb1EEEEEEEEEvNT_6ParamsE,"a",@progbits
	.sectionflags	@""
	.align	4
.nv.constant0._ZN7cutlass13device_kernelIN5flash11enable_sm90INS1_16FlashAttnFwdSm90INS1_25CollectiveMainloopFwdSm90ILi2EN4cute5tupleIJNS5_1CILi1EEES8_S8_EEENS6_IJNS7_ILi128EEENS7_ILi80EEENS7_ILi256EEEEEELi256ENS_10bfloat16_tEfNS_4arch4Sm90ELb1ELb0ELb1ELb1ELb0ELb1ELb0ELb1ELb1ELb1ELb0ELb0EEENS1_21CollectiveEpilogueFwdINS6_IJSA_SC_SB_EEES9_SE_SG_Li256ELb1ELb1ELb0ELb0EEENS1_36VarlenDynamicPersistentTileSchedulerILi128ELi80ELi256ELi128ELb0ELb1ELb1ELb1ELb1ELb1EEEEEEEEEvNT_6ParamsE:
	.zero		3584


//--------------------- .nv.constant0._ZN7cutlass13device_kernelIN5flash11enable_sm90INS1_16FlashAttnFwdSm90INS1_25CollectiveMainloopFwdSm90ILi2EN4cute5tupleIJNS5_1CILi1EEES8_S8_EEENS6_IJNS7_ILi128EEENS7_ILi112EEENS7_ILi192EEEEEELi192ENS_10bfloat16_tEfNS_4arch4Sm90ELb0ELb0ELb1ELb0ELb0ELb0ELb0ELb1ELb1ELb1ELb0ELb0EEENS1_21CollectiveEpilogueFwdINS6_IJSA_SC_SB_EEES9_SE_SG_Li256ELb0ELb1ELb0ELb0EEENS1_29StaticPersistentTileSchedulerILb0EEEEEEEEEvNT_6ParamsE --------------------------
	.section	.nv.constant0._ZN7cutlass13device_kernelIN5flash11enable_sm90INS1_16FlashAttnFwdSm90INS1_25CollectiveMainloopFwdSm90ILi2EN4cute5tupleIJNS5_1CILi1EEES8_S8_EEENS6_IJNS7_ILi128EEENS7_ILi112EEENS7_ILi192EEEEEELi192ENS_10bfloat16_tEfNS_4arch4Sm90ELb0ELb0ELb1ELb0ELb0ELb0ELb0ELb1ELb1ELb1ELb0ELb0EEENS1_21CollectiveEpilogueFwdINS6_IJSA_SC_SB_EEES9_SE_SG_Li256ELb0ELb1ELb0ELb0EEENS1_29StaticPersistentTileSchedulerILb0EEEEEEEEEvNT_6ParamsE,"a",@progbits
	.sectionflags	@""
	.align	4
.nv.constant0._ZN7cutlass13device_kernelIN5flash11enable_sm90INS1_16FlashAttnFwdSm90INS1_25CollectiveMainloopFwdSm90ILi2EN4cute5tupleIJNS5_1CILi1EEES8_S8_EEENS6_IJNS7_ILi128EEENS7_ILi112EEENS7_ILi192EEEEEELi192ENS_10bfloat16_tEfNS_4arch4Sm90ELb0ELb0ELb1ELb0ELb0ELb0ELb0ELb1ELb1ELb1ELb0ELb0EEENS1_21CollectiveEpilogueFwdINS6_IJSA_SC_SB_EEES9_SE_SG_Li256ELb0ELb1ELb0ELb0EEENS1_29StaticPersistentTileSchedulerILb0EEEEEEEEEvNT_6ParamsE:
	.zero		3456


//--------------------- .nv.constant0._ZN7cutlass13device_kernelIN5flash11enable_sm90INS1_16FlashAttnFwdSm90INS1_25CollectiveMainloopFwdSm90ILi2EN4cute5tupleIJNS5_1CILi2EEENS7_ILi1EEES9_EEENS6_IJNS7_ILi128EEENS7_ILi112EEENS7_ILi192EEEEEELi192ENS_10bfloat16_tEfNS_4arch4Sm90ELb0ELb0ELb1ELb0ELb0ELb0ELb0ELb1ELb1ELb1ELb0ELb0EEENS1_21CollectiveEpilogueFwdINS6_IJSB_SD_SC_EEESA_SF_SH_Li256ELb0ELb1ELb0ELb0EEENS1_29StaticPersistentTileSchedulerILb0EEEEEEEEEvNT_6ParamsE --------------------------
	.section	.nv.constant0._ZN7cutlass13device_kernelIN5flash11enable_sm90INS1_16FlashAttnFwdSm90INS1_25CollectiveMainloopFwdSm90ILi2EN4cute5tupleIJNS5_1CILi2EEENS7_ILi1EEES9_EEENS6_IJNS7_ILi128EEENS7_ILi112EEENS7_ILi192EEEEEELi192ENS_10bfloat16_tEfNS_4arch4Sm90ELb0ELb0ELb1ELb0ELb0ELb0ELb0ELb1ELb1ELb1ELb0ELb0EEENS1_21CollectiveEpilogueFwdINS6_IJSB_SD_SC_EEESA_SF_SH_Li256ELb0ELb1ELb0ELb0EEENS1_29StaticPersistentTileSchedulerILb0EEEEEEEEEvNT_6ParamsE,"a",@progbits
	.sectionflags	@""
	.align	4
.nv.constant0._ZN7cutlass13device_kernelIN5flash11enable_sm90INS1_16FlashAttnFwdSm90INS1_25CollectiveMainloopFwdSm90ILi2EN4cute5tupleIJNS5_1CILi2EEENS7_ILi1EEES9_EEENS6_IJNS7_ILi128EEENS7_ILi112EEENS7_ILi192EEEEEELi192ENS_10bfloat16_tEfNS_4arch4Sm90ELb0ELb0ELb1ELb0ELb0ELb0ELb0ELb1ELb1ELb1ELb0ELb0EEENS1_21CollectiveEpilogueFwdINS6_IJSB_SD_SC_EEESA_SF_SH_Li256ELb0ELb1ELb0ELb0EEENS1_29StaticPersistentTileSchedulerILb0EEEEEEEEEvNT_6ParamsE:
	.zero		3456


//--------------------- .nv.constant0._ZN7cutlass13device_kernelIN5flash11enable_sm90INS1_16FlashAttnFwdSm90INS1_25CollectiveMainloopFwdSm90ILi2EN4cute5tupleIJNS5_1CILi1EEES8_S8_EEENS6_IJNS7_ILi128EEENS7_ILi112EEENS7_ILi192EEEEEELi192ENS_10bfloat16_tEfNS_4arch4Sm90ELb0ELb0ELb1ELb1ELb0ELb0ELb0ELb1ELb1ELb1ELb0ELb0EEENS1_21CollectiveEpilogueFwdINS6_IJSA_SC_SB_EEES9_SE_SG_Li256ELb1ELb1ELb0ELb0EEENS1_36VarlenDynamicPersistentTileSchedulerILi128ELi112ELi256ELi128ELb0ELb1ELb1ELb0ELb1ELb1EEEEEEEEEvNT_6ParamsE --------------------------
	.section	.nv.constant0._ZN7cutlass13device_kernelIN5flash11enable_sm90INS1_16FlashAttnFwdSm90INS1_25CollectiveMainloopFwdSm90ILi2EN4cute5tupleIJNS5_1CILi1EEES8_S8_EEENS6_IJNS7_ILi128EEENS7_ILi112EEENS7_ILi192EEEEEELi192ENS_10bfloat16_tEfNS_4arch4Sm90ELb0ELb0ELb1ELb1ELb0ELb0ELb0ELb1ELb1ELb1ELb0ELb0EEENS1_21CollectiveEpilogueFwdINS6_IJSA_SC_SB_EEES9_SE_SG_Li256ELb1ELb1ELb0ELb0EEENS1_36VarlenDynamicPersistentTileSchedulerILi128ELi112ELi256ELi128ELb0ELb1ELb1ELb0ELb1ELb1EEEEEEEEEvNT_6ParamsE,"a",@progbits
	.sectionflags	@""
	.align	4
.nv.constant0._ZN7cutlass13device_kernelIN5flash11enable_sm90INS1_16FlashAttnFwdSm90INS1_25CollectiveMainloopFwdSm90ILi2EN4cute5tupleIJNS5_1CILi1EEES8_S8_EEENS6_IJNS7_ILi128EEENS7_ILi112EEENS7_ILi192EEEEEELi192ENS_10bfloat16_tEfNS_4arch4Sm90ELb0ELb0ELb1ELb1ELb0ELb0ELb0ELb1ELb1ELb1ELb0ELb0EEENS1_21CollectiveEpilogueFwdINS6_IJSA_SC_SB_EEES9_SE_SG_Li256ELb1ELb1ELb0ELb0EEENS1_36VarlenDynamicPersistentTileSchedulerILi128ELi112ELi256ELi128ELb0ELb1ELb1ELb0ELb1ELb1EEEEEEEEEvNT_6ParamsE:
	.zero		3584


//--------------------- .nv.constant0._ZN7cutlass13device_kernelIN5flash11enable_sm90INS1_16FlashAttnFwdSm90INS1_25CollectiveMainloopFwdSm90ILi2EN4cute5tupleIJNS5_1CILi1EEES8_S8_EEENS6_IJNS7_ILi128EEENS7_ILi112EEENS7_ILi192EEEEEELi192ENS_10bfloat16_tEfNS_4arch4Sm90ELb0ELb0ELb1ELb1ELb0ELb1ELb0ELb1ELb1ELb1ELb0ELb0EEENS1_21CollectiveEpilogueFwdINS6_IJSA_SC_SB_EEES9_SE_SG_Li256ELb1ELb1ELb0ELb0EEENS1_36VarlenDynamicPersistentTileSchedulerILi128ELi112ELi256ELi128ELb0ELb1ELb1ELb0ELb1ELb1EEEEEEEEEvNT_6ParamsE --------------------------
	.section	.nv.constant0._ZN7cutlass13device_kernelIN5flash11enable_sm90INS1_16FlashAttnFwdSm90INS1_25CollectiveMainloopFwdSm90ILi2EN4cute5tupleIJNS5_1CILi1EEES8_S8_EEENS6_IJNS7_ILi128EEENS7_ILi112EEENS7_ILi192EEEEEELi192ENS_10bfloat16_tEfNS_4arch4Sm90ELb0ELb0ELb1ELb1ELb0ELb1ELb0ELb1ELb1ELb1ELb0ELb0EEENS1_21CollectiveEpilogueFwdINS6_IJSA_SC_SB_EEES9_SE_SG_Li256ELb1ELb1ELb0ELb0EEENS1_36VarlenDynamicPersistentTileSchedulerILi128ELi112ELi256ELi128ELb0ELb1ELb1ELb0ELb1ELb1EEEEEEEEEvNT_6ParamsE,"a",@progbits
	.sectionflags	@""
	.align	4
.nv.constant0._ZN7cutlass13device_kernelIN5flash11enable_sm90INS1_16FlashAttnFwdSm90INS1_25CollectiveMainloopFwdSm90ILi2EN4cute5tupleIJNS5_1CILi1EEES8_S8_EEENS6_IJNS7_ILi128EEENS7_ILi112EEENS7_ILi192EEEEEELi192ENS_10bfloat16_tEfNS_4arch4Sm90ELb0ELb0ELb1ELb1ELb0ELb1ELb0ELb1ELb1ELb1ELb0ELb0EEENS1_21CollectiveEpilogueFwdINS6_IJSA_SC_SB_EEES9_SE_SG_Li256ELb1ELb1ELb0ELb0EEENS1_36VarlenDynamicPersistentTileSchedulerILi128ELi112ELi256ELi128ELb0ELb1ELb1ELb0ELb1ELb1EEEEEEEEEvNT_6ParamsE:
	.zero		3584


//--------------------- .nv.constant0._ZN7cutlass13device_kernelIN5flash11enable_sm90INS1_16FlashAttnFwdSm90INS1_25CollectiveMainloopFwdSm90ILi2EN4cute5tupleIJNS5_1CILi1EEES8_S8_EEENS6_IJNS7_ILi128EEENS7_ILi96EEENS7_ILi192EEEEEELi192ENS_10bfloat16_tEfNS_4arch4Sm90ELb0ELb1ELb1ELb0ELb0ELb0ELb0ELb1ELb1ELb1ELb0ELb0EEENS1_21CollectiveEpilogueFwdINS6_IJSA_SC_SB_EEES9_SE_SG_Li256ELb0ELb1ELb0ELb0EEENS1_30DynamicPersistentTileSchedulerILi256ELi128ELb0ELb1ELb1EEEEEEEEEvNT_6ParamsE --------------------------
	.section	.nv.constant0._ZN7cutlass13device_kernelIN5flash11enable_sm90INS1_16FlashAttnFwdSm90INS1_25CollectiveMainloopFwdSm90ILi2EN4cute5tupleIJNS5_1CILi1EEES8_S8_EEENS6_IJNS7_ILi128EEENS7_ILi96EEENS7_ILi192EEEEEELi192ENS_10bfloat16_tEfNS_4arch4Sm90ELb0ELb1ELb1ELb0ELb0ELb0ELb0ELb1ELb1ELb1ELb0ELb0EEENS1_21CollectiveEpilogueFwdINS6_IJSA_SC_SB_EEES9_SE_SG_Li256ELb0ELb1ELb0ELb0EEENS1_30DynamicPersistentTileSchedulerILi256ELi128ELb0ELb1ELb1EEEEEEEEEvNT_6ParamsE,"a",@progbits
	.sectionflags	@""
	.align	4
.nv.constant0._ZN7cutlass13device_kernelIN5flash11enable_sm90INS1_16FlashAttnFwdSm90INS1_25CollectiveMainloopFwdSm90ILi2EN4cute5tupleIJNS5_1CILi1EEES8_S8_EEENS6_IJNS7_ILi128EEENS7_ILi96EEENS7_ILi192EEEEEELi192ENS_10bfloat16_tEfNS_4arch4Sm90ELb0ELb1ELb1ELb0ELb0ELb0ELb0ELb1ELb1ELb1ELb0ELb0EEENS1_21CollectiveEpilogueFwdINS6_IJSA_SC_SB_EEES9_SE_SG_Li256ELb0ELb1ELb0ELb0EEENS1_30DynamicPersistentTileSchedulerILi256ELi128ELb0ELb1ELb1EEEEEEEEEvNT_6ParamsE:
	.zero		3584


//--------------------- .nv.constant0._ZN7cutlass13device_kernelIN5flash11enable_sm90INS1_16FlashAttnFwdSm90INS1_25CollectiveMainloopFwdSm90ILi2EN4cute5tupleIJNS5_1CILi1EEES8_S8_EEENS6_IJNS7_ILi128EEENS7_ILi96EEENS7_ILi192EEEEEELi192ENS_10bfloat16_tEfNS_4arch4Sm90ELb0ELb1ELb1ELb1ELb0ELb0ELb0ELb1ELb1ELb1ELb0ELb0EEENS1_21CollectiveEpilogueFwdINS6_IJSA_SC_SB_EEES9_SE_SG_Li256ELb1ELb1ELb0ELb0EEENS1_36VarlenDynamicPersistentTileSchedulerILi128ELi96ELi256ELi128ELb0ELb1ELb1ELb1ELb0ELb1EEEEEEEEEvNT_6ParamsE --------------------------
	.section	.nv.constant0._ZN7cutlass13device_kernelIN5flash11enable_sm90INS1_16FlashAttnFwdSm90INS1_25CollectiveMainloopFwdSm90ILi2EN4cute5tupleIJNS5_1CILi1EEES8_S8_EEENS6_IJNS7_ILi128EEENS7_ILi96EEENS7_ILi192EEEEEELi192ENS_10bfloat16_tEfNS_4arch4Sm90ELb0ELb1ELb1ELb1ELb0ELb0ELb0ELb1ELb1ELb1ELb0ELb0EEENS1_21CollectiveEpilogueFwdINS6_IJSA_SC_SB_EEES9_SE_SG_Li256ELb1ELb1ELb0ELb0EEENS1_36VarlenDynamicPersistentTileSchedulerILi128ELi96ELi256ELi128ELb0ELb1ELb1ELb1ELb0ELb1EEEEEEEEEvNT_6ParamsE,"a",@progbits
	.sectionflags	@""
	.align	4
.nv.constant0._ZN7cutlass13device_kernelIN5flash11enable_sm90INS1_16FlashAttnFwdSm90INS1_25CollectiveMainloopFwdSm90ILi2EN4cute5tupleIJNS5_1CILi1EEES8_S8_EEENS6_IJNS7_ILi128EEENS7_ILi96EEENS7_ILi192EEEEEELi192ENS_10bfloat16_tEfNS_4arch4Sm90ELb0ELb1ELb1ELb1ELb0ELb0ELb0ELb1ELb1ELb1ELb0ELb0EEENS1_21CollectiveEpilogueFwdINS6_IJSA_SC_SB_EEES9_SE_SG_Li256ELb1ELb1ELb0ELb0EEENS1_36VarlenDynamicPersistentTileSchedulerILi128ELi96ELi256ELi128ELb0ELb1ELb1ELb1ELb0ELb1EEEEEEEEEvNT_6ParamsE:
	.zero		3584


//--------------------- .nv.constant0._ZN7cutlass13device_kernelIN5flash11enable_sm90INS1_16FlashAttnFwdSm90INS1_25CollectiveMainloopFwdSm90ILi2EN4cute5tupleIJNS5_1CILi1EEES8_S8_EEENS6_IJNS7_ILi128EEENS7_ILi96EEENS7_ILi192EEEEEELi192ENS_10bfloat16_tEfNS_4arch4Sm90ELb0ELb1ELb1ELb1ELb0ELb1ELb0ELb1ELb1ELb1ELb0ELb0EEENS1_21CollectiveEpilogueFwdINS6_IJSA_SC_SB_EEES9_SE_SG_Li256ELb1ELb1ELb0ELb0EEENS1_36VarlenDynamicPersistentTileSchedulerILi128ELi96ELi256ELi128ELb0ELb1ELb1ELb1ELb0ELb1EEEEEEEEEvNT_6ParamsE --------------------------
	.section	.nv.constant0._ZN7cutlass13device_kernelIN5flash11enable_sm90INS1_16FlashAttnFwdSm90INS1_25CollectiveMainloopFwdSm90ILi2EN4cute5tupleIJNS5_1CILi1EEES8_S8_EEENS6_IJNS7_ILi128EEENS7_ILi96EEENS7_ILi192EEEEEELi192ENS_10bfloat16_tEfNS_4arch4Sm90ELb0ELb1ELb1ELb1ELb0ELb1ELb0ELb1ELb1ELb1ELb0ELb0EEENS1_21CollectiveEpilogueFwdINS6_IJSA_SC_SB_EEES9_SE_SG_Li256ELb1ELb1ELb0ELb0EEENS1_36VarlenDynamicPersistentTileSchedulerILi128ELi96ELi256ELi128ELb0ELb1ELb1ELb1ELb0ELb1EEEEEEEEEvNT_6ParamsE,"a",@progbits
	.sectionflags	@""
	.align	4
.nv.constant0._ZN7cutlass13device_kernelIN5flash11enable_sm90INS1_16FlashAttnFwdSm90INS1_25CollectiveMainloopFwdSm90ILi2EN4cute5tupleIJNS5_1CILi1EEES8_S8_EEENS6_IJNS7_ILi128EEENS7_ILi96EEENS7_ILi192EEEEEELi192ENS_10bfloat16_tEfNS_4arch4Sm90ELb0ELb1ELb1ELb1ELb0ELb1ELb0ELb1ELb1ELb1ELb0ELb0EEENS1_21CollectiveEpilogueFwdINS6_IJSA_SC_SB_EEES9_SE_SG_Li256ELb1ELb1ELb0ELb0EEENS1_36VarlenDynamicPersistentTileSchedulerILi128ELi96ELi256ELi128ELb0ELb1ELb1ELb1ELb0ELb1EEEEEEEEEvNT_6ParamsE:
	.zero		3584


//--------------------- .nv.constant0._ZN7cutlass13device_kernelIN5flash11enable_sm90INS1_16FlashAttnFwdSm90INS1_25CollectiveMainloopFwdSm90ILi2EN4cute5tupleIJNS5_1CILi1EEES8_S8_EEENS6_IJNS7_ILi128EEENS7_ILi112EEENS7_ILi192EEEEEELi192ENS_10bfloat16_tEfNS_4arch4Sm90ELb1ELb0ELb1ELb0ELb0ELb0ELb0ELb1ELb1ELb1ELb0ELb0EEENS1_21CollectiveEpilogueFwdINS6_IJSA_SC_SB_EEES9_SE_SG_Li256ELb0ELb1ELb0ELb0EEENS1_30DynamicPersistentTileSchedulerILi256ELi128ELb0ELb1ELb1EEEEEEEEEvNT_6ParamsE --------------------------
	.section	.nv.constant0._ZN7cutlass13device_kernelIN5flash11enable_sm90INS1_16FlashAttnFwdSm90INS1_25CollectiveMainloopFwdSm90ILi2EN4cute5tupleIJNS5_1CILi1EEES8_S8_EEENS6_IJNS7_ILi128EEENS7_ILi112EEENS7_ILi192EEEEEELi192ENS_10bfloat16_tEfNS_4arch4Sm90ELb1ELb0ELb1ELb0ELb0ELb0ELb0ELb1ELb1ELb1ELb0ELb0EEENS1_21CollectiveEpilogueFwdINS6_IJSA_SC_SB_EEES9_SE_SG_Li256ELb0ELb1ELb0ELb0EEENS1_30DynamicPersistentTileSchedulerILi256ELi128ELb0ELb1ELb1EEEEEEEEEvNT_6ParamsE,"a",@progbits
	.sectionflags	@""
	.align	4
.nv.constant0._ZN7cutlass13device_kernelIN5flash11enable_sm90INS1_16FlashAttnFwdSm90INS1_25CollectiveMainloopFwdSm90ILi2EN4cute5tupleIJNS5_1CILi1EEES8_S8_EEENS6_IJNS7_ILi128EEENS7_ILi112EEENS7_ILi192EEEEEELi192ENS_10bfloat16_tEfNS_4arch4Sm90ELb1ELb0ELb1ELb0ELb0ELb0ELb0ELb1ELb1ELb1ELb0ELb0EEENS1_21CollectiveEpilogueFwdINS6_IJSA_SC_SB_EEES9_SE_SG_Li256ELb0ELb1ELb0ELb0EEENS1_30DynamicPersistentTileSchedulerILi256ELi128ELb0ELb1ELb1EEEEEEEEEvNT_6ParamsE:
	.zero		3584


//--------------------- .nv.constant0._ZN7cutlass13device_kernelIN5flash11enable_sm90INS1_16FlashAttnFwdSm90INS1_25CollectiveMainloopFwdSm90ILi2EN4cute5tupleIJNS5_1CILi1EEES8_S8_EEENS6_IJNS7_ILi128EEENS7_ILi112EEENS7_ILi192EEEEEELi192ENS_10bfloat16_tEfNS_4arch4Sm90ELb1ELb0ELb1ELb1ELb0ELb0ELb0ELb1ELb1ELb1ELb0ELb0EEENS1_21CollectiveEpilogueFwdINS6_IJSA_SC_SB_EEES9_SE_SG_Li256ELb1ELb1ELb0ELb0EEENS1_36VarlenDynamicPersistentTileSchedulerILi128ELi112ELi256ELi128ELb0ELb1ELb1ELb1ELb1ELb1EEEEEEEEEvNT_6ParamsE --------------------------
	.section	.nv.constant0._ZN7cutlass13device_kernelIN5flash11enable_sm90INS1_16FlashAttnFwdSm90INS1_25CollectiveMainloopFwdSm90ILi2EN4cute5tupleIJNS5_1CILi1EEES8_S8_EEENS6_IJNS7_ILi128EEENS7_ILi112EEENS7_ILi192EEEEEELi192ENS_10bfloat16_tEfNS_4arch4Sm90ELb1ELb0ELb1ELb1ELb0ELb0ELb0ELb1ELb1ELb1ELb0ELb0EEENS1_21CollectiveEpilogueFwdINS6_IJSA_SC_SB_EEES9_SE_SG_Li256ELb1ELb1ELb0ELb0EEENS1_36VarlenDynamicPersistentTileSchedulerILi128ELi112ELi256ELi128ELb0ELb1ELb1ELb1ELb1ELb1EEEEEEEEEvNT_6ParamsE,"a",@progbits
	.sectionflags	@""
	.align	4
.nv.constant0._ZN7cutlass13device_kernelIN5flash11enable_sm90INS1_16FlashAttnFwdSm90INS1_25CollectiveMainloopFwdSm90ILi2EN4cute5tupleIJNS5_1CILi1EEES8_S8_EEENS6_IJNS7_ILi128EEENS7_ILi112EEENS7_ILi192EEEEEELi192ENS_10bfloat16_tEfNS_4arch4Sm90ELb1ELb0ELb1ELb1ELb0ELb0ELb0ELb1ELb1ELb1ELb0ELb0EEENS1_21CollectiveEpilogueFwdINS6_IJSA_SC_SB_EEES9_SE_SG_Li256ELb1ELb1ELb0ELb0EEENS1_36VarlenDynamicPersistentTileSchedulerILi128ELi112ELi256ELi128ELb0ELb1ELb1ELb1ELb1ELb1EEEEEEEEEvNT_6ParamsE:
	.zero		3584


//--------------------- .nv.constant0._ZN7cutlass13device_kernelIN5flash11enable_sm90INS1_16FlashAttnFwdSm90INS1_25CollectiveMainloopFwdSm90ILi2EN4cute5tupleIJNS5_1CILi1EEES8_S8_EEENS6_IJNS7_ILi128EEENS7_ILi112EEENS7_ILi192EEEEEELi192ENS_10bfloat16_tEfNS_4arch4Sm90ELb1ELb0ELb1ELb1ELb0ELb1ELb0ELb1ELb1ELb1ELb0ELb0EEENS1_21CollectiveEpilogueFwdINS6_IJSA_SC_SB_EEES9_SE_SG_Li256ELb1ELb1ELb0ELb0EEENS1_36VarlenDynamicPersistentTileSchedulerILi128ELi112ELi256ELi128ELb0ELb1ELb1ELb1ELb1ELb1EEEEEEEEEvNT_6ParamsE --------------------------
	.section	.nv.constant0._ZN7cutlass13device_kernelIN5flash11enable_sm90INS1_16FlashAttnFwdSm90INS1_25CollectiveMainloopFwdSm90ILi2EN4cute5tupleIJNS5_1CILi1EEES8_S8_EEENS6_IJNS7_ILi128EEENS7_ILi112EEENS7_ILi192EEEEEELi192ENS_10bfloat16_tEfNS_4arch4Sm90ELb1ELb0ELb1ELb1ELb0ELb1ELb0ELb1ELb1ELb1ELb0ELb0EEENS1_21CollectiveEpilogueFwdINS6_IJSA_SC_SB_EEES9_SE_SG_Li256ELb1ELb1ELb0ELb0EEENS1_36VarlenDynamicPersistentTileSchedulerILi128ELi112ELi256ELi128ELb0ELb1ELb1ELb1ELb1ELb1EEEEEEEEEvNT_6ParamsE,"a",@progbits
	.sectionflags	@""
	.align	4
.nv.constant0._ZN7cutlass13device_kernelIN5flash11enable_sm90INS1_16FlashAttnFwdSm90INS1_25CollectiveMainloopFwdSm90ILi2EN4cute5tupleIJNS5_1CILi1EEES8_S8_EEENS6_IJNS7_ILi128EEENS7_ILi112EEENS7_ILi192EEEEEELi192ENS_10bfloat16_tEfNS_4arch4Sm90ELb1ELb0ELb1ELb1ELb0ELb1ELb0ELb1ELb1ELb1ELb0ELb0EEENS1_21CollectiveEpilogueFwdINS6_IJSA_SC_SB_EEES9_SE_SG_Li256ELb1ELb1ELb0ELb0EEENS1_36VarlenDynamicPersistentTileSchedulerILi128ELi112ELi256ELi128ELb0ELb1ELb1ELb1ELb1ELb1EEEEEEEEEvNT_6ParamsE:
	.zero		3584


//--------------------- .nv.constant0._ZN7cutlass13device_kernelIN5flash11enable_sm90INS1_16FlashAttnFwdSm90INS1_25CollectiveMainloopFwdSm90ILi2EN4cute5tupleIJNS5_1CILi1EEES8_S8_EEENS6_IJNS7_ILi128EEENS7_ILi176EEESA_EEELi128ENS_10bfloat16_tEfNS_4arch4Sm90ELb0ELb0ELb1ELb0ELb0ELb0ELb0ELb1ELb1ELb1ELb0ELb0EEENS1_21CollectiveEpilogueFwdINS6_IJSA_SA_SB_EEES9_SD_SF_Li256ELb0ELb1ELb0ELb0EEENS1_29StaticPersistentTileSchedulerILb0EEEEEEEEEvNT_6ParamsE --------------------------
	.section	.nv.constant0._ZN7cutlass13device_kernelIN5flash11enable_sm90INS1_16FlashAttnFwdSm90INS1_25CollectiveMainloopFwdSm90ILi2EN4cute5tupleIJNS5_1CILi1EEES8_S8_EEENS6_IJNS7_ILi128EEENS7_ILi176EEESA_EEELi128ENS_10bfloat16_tEfNS_4arch4Sm90ELb0ELb0ELb1ELb0ELb0ELb0ELb0ELb1ELb1ELb1ELb0ELb0EEENS1_21CollectiveEpilogueFwdINS6_IJSA_SA_SB_EEES9_SD_SF_Li256ELb0ELb1ELb0ELb0EEENS1_29StaticPersistentTileSchedulerILb0EEEEEEEEEvNT_6ParamsE,"a",@progbits
	.sectionflags	@""
	.align	4
.nv.constant0._ZN7cutlass13device_kernelIN5flash11enable_sm90INS1_16FlashAttnFwdSm90INS1_25CollectiveMainloopFwdSm90ILi2EN4cute5tupleIJNS5_1CILi1EEES8_S8_EEENS6_IJNS7_ILi128EEENS7_ILi176EEESA_EEELi128ENS_10bfloat16_tEfNS_4arch4Sm90ELb0ELb0ELb1ELb0ELb0ELb0ELb0ELb1ELb1ELb1ELb0ELb0EEENS1_21CollectiveEpilogueFwdINS6_IJSA_SA_SB_EEES9_SD_SF_Li256ELb0ELb1ELb0ELb0EEENS1_29StaticPersistentTileSchedulerILb0EEEEEEEEEvNT_6ParamsE:
	.zero		3456


//--------------------- .nv.constant0._ZN7cutlass13device_kernelIN5flash11enable_sm90INS1_16FlashAttnFwdSm90INS1_25CollectiveMainloopFwdSm90ILi2EN4cute5tupleIJNS5_1CILi2EEENS7_ILi1EEES9_EEENS6_IJNS7_ILi128EEENS7_ILi176EEESB_EEELi128ENS_10bfloat16_tEfNS_4arch4Sm90ELb0ELb0ELb1ELb0ELb0ELb0ELb0ELb1ELb1ELb1ELb0ELb0EEENS1_21CollectiveEpilogueFwdINS6_IJSB_SB_SC_EEESA_SE_SG_Li256ELb0ELb1ELb0ELb0EEENS1_29StaticPersistentTileSchedulerILb0EEEEEEEEEvNT_6ParamsE --------------------------
	.section	.nv.constant0._ZN7cutlass13device_kernelIN5flash11enable_sm90INS1_16FlashAttnFwdSm90INS1_25CollectiveMainloopFwdSm90ILi2EN4cute5tupleIJNS5_1CILi2EEENS7_ILi1EEES9_EEENS6_IJNS7_ILi128EEENS7_ILi176EEESB_EEELi128ENS_10bfloat16_tEfNS_4arch4Sm90ELb0ELb0ELb1ELb0ELb0ELb0ELb0ELb1ELb1ELb1ELb0ELb0EEENS1_21CollectiveEpilogueFwdINS6_IJSB_SB_SC_EEESA_SE_SG_Li256ELb0ELb1ELb0ELb0EEENS1_29StaticPersistentTileSchedulerILb0EEEEEEEEEvNT_6ParamsE,"a",@progbits
	.sectionflags	@""
	.align	4
.nv.constant0._ZN7cutlass13device_kernelIN5flash11enable_sm90INS1_16FlashAttnFwdSm90INS1_25CollectiveMainloopFwdSm90ILi2EN4cute5tupleIJNS5_1CILi2EEENS7_ILi1EEES9_EEENS6_IJNS7_ILi128EEENS7_ILi176EEESB_EEELi128ENS_10bfloat16_tEfNS_4arch4Sm90ELb0ELb0ELb1ELb0ELb0ELb0ELb0ELb1ELb1ELb1ELb0ELb0EEENS1_21CollectiveEpilogueFwdINS6_IJSB_SB_SC_EEESA_SE_SG_Li256ELb0ELb1ELb0ELb0EEENS1_29StaticPersistentTileSchedulerILb0EEEEEEEEEvNT_6ParamsE:
	.zero		3456


//--------------------- .nv.constant0._ZN7cutlass13device_kernelIN5flash11enable_sm90INS1_16FlashAttnFwdSm90INS1_25CollectiveMainloopFwdSm90ILi2EN4cute5tupleIJNS5_1CILi1EEES8_S8_EEENS6_IJNS7_ILi128EEENS7_ILi176EEESA_EEELi128ENS_10bfloat16_tEfNS_4arch4Sm90ELb0ELb0ELb1ELb1ELb0ELb0ELb0ELb1ELb1ELb1ELb0ELb0EEENS1_21CollectiveEpilogueFwdINS6_IJSA_SA_SB_EEES9_SD_SF_Li256ELb1ELb1ELb0ELb0EEENS1_36VarlenDynamicPersistentTileSchedulerILi128ELi176ELi256ELi128ELb0ELb1ELb1ELb0ELb1ELb1EEEEEEEEEvNT_6ParamsE --------------------------
	.section	.nv.constant0._ZN7cutlass13device_kernelIN5flash11enable_sm90INS1_16FlashAttnFwdSm90INS1_25CollectiveMainloopFwdSm90ILi2EN4cute5tupleIJNS5_1CILi1EEES8_S8_EEENS6_IJNS7_ILi128EEENS7_ILi176EEESA_EEELi128ENS_10bfloat16_tEfNS_4arch4Sm90ELb0ELb0ELb1ELb1ELb0ELb0ELb0ELb1ELb1ELb1ELb0ELb0EEENS1_21CollectiveEpilogueFwdINS6_IJSA_SA_SB_EEES9_SD_SF_Li256ELb1ELb1ELb0ELb0EEENS1_36VarlenDynamicPersistentTileSchedulerILi128ELi176ELi256ELi128ELb0ELb1ELb1ELb0ELb1ELb1EEEEEEEEEvNT_6ParamsE,"a",@progbits
	.sectionflags	@""
	.align	4
.nv.constant0._ZN7cutlass13device_kernelIN5flash11enable_sm90INS1_16FlashAttnFwdSm90INS1_25CollectiveMainloopFwdSm90ILi2EN4cute5tupleIJNS5_1CILi1EEES8_S8_EEENS6_IJNS7_ILi128EEENS7_ILi176EEESA_EEELi128ENS_10bfloat16_tEfNS_4arch4Sm90ELb0ELb0ELb1ELb1ELb0ELb0ELb0ELb1ELb1ELb1ELb0ELb0EEENS1_21CollectiveEpilogueFwdINS6_IJSA_SA_SB_EEES9_SD_SF_Li256ELb1ELb1ELb0ELb0EEENS1_36VarlenDynamicPersistentTileSchedulerILi128ELi176ELi256ELi128ELb0ELb1ELb1ELb0ELb1ELb1EEEEEEEEEvNT_6ParamsE:
	.zero		3584


//--------------------- .nv.constant0._ZN7cutlass13device_kernelIN5flash11enable_sm90INS1_16FlashAttnFwdSm90INS1_25CollectiveMainloopFwdSm90ILi2EN4cute5tupleIJNS5_1CILi1EEES8_S8_EEENS6_IJNS7_ILi128EEENS7_ILi176EEESA_EEELi128ENS_10bfloat16_tEfNS_4arch4Sm90ELb0ELb0ELb1ELb1ELb0ELb1ELb0ELb1ELb1ELb1ELb0ELb0EEENS1_21CollectiveEpilogueFwdINS6_IJSA_SA_SB_EEES9_SD_SF_Li256ELb1ELb1ELb0ELb0EEENS1_36VarlenDynamicPersistentTileSchedulerILi128ELi176ELi256ELi128ELb0ELb1ELb1ELb0ELb1ELb1EEEEEEEEEvNT_6ParamsE --------------------------
	.section	.nv.constant0._ZN7cutlass13device_kernelIN5flash11enable_sm90INS1_16FlashAttnFwdSm90INS1_25CollectiveMainloopFwdSm90ILi2EN4cute5tupleIJNS5_1CILi1EEES8_S8_EEENS6_IJNS7_ILi128EEENS7_ILi176EEESA_EEELi128ENS_10bfloat16_tEfNS_4arch4Sm90ELb0ELb0ELb1ELb1ELb0ELb1ELb0ELb1ELb1ELb1ELb0ELb0EEENS1_21CollectiveEpilogueFwdINS6_IJSA_SA_SB_EEES9_SD_SF_Li256ELb1ELb1ELb0ELb0EEENS1_36VarlenDynamicPersistentTileSchedulerILi128ELi176ELi256ELi128ELb0ELb1ELb1ELb0ELb1ELb1EEEEEEEEEvNT_6ParamsE,"a",@progbits
	.sectionflags	@""
	.align	4
.nv.constant0._ZN7cutlass13device_kernelIN5flash11enable_sm90INS1_16FlashAttnFwdSm90INS1_25CollectiveMainloopFwdSm90ILi2EN4cute5tupleIJNS5_1CILi1EEES8_S8_EEENS6_IJNS7_ILi128EEENS7_ILi176EEESA_EEELi128ENS_10bfloat16_tEfNS_4arch4Sm90ELb0ELb0ELb1ELb1ELb0ELb1ELb0ELb1ELb1ELb1ELb0ELb0EEENS1_21CollectiveEpilogueFwdINS6_IJSA_SA_SB_EEES9_SD_SF_Li256ELb1ELb1ELb0ELb0EEENS1_36VarlenDynamicPersistentTileSchedulerILi128ELi176ELi256ELi128ELb0ELb1ELb1ELb0ELb1ELb1EEEEEEEEEvNT_6ParamsE:
	.zero		3584


//--------------------- .nv.constant0._ZN7cutlass13device_kernelIN5flash11enable_sm90INS1_16FlashAttnFwdSm90INS1_25CollectiveMainloopFwdSm90ILi2EN4cute5tupleIJNS5_1CILi1EEES8_S8_EEENS6_IJNS7_ILi128EEESA_SA_EEELi128ENS_10bfloat16_tEfNS_4arch4Sm90ELb0ELb1ELb1ELb0ELb0ELb0ELb0ELb1ELb1ELb1ELb0ELb0EEENS1_21CollectiveEpilogueFwdISB_S9_SC_SE_Li256ELb0ELb1ELb0ELb0EEENS1_30DynamicPersistentTileSchedulerILi256ELi128ELb0ELb1ELb1EEEEEEEEEvNT_6ParamsE --------------------------
	.section	.nv.constant0._ZN7cutlass13device_kernelIN5flash11enable_sm90INS1_16FlashAttnFwdSm90INS1_25CollectiveMainloopFwdSm90ILi2EN4cute5tupleIJNS5_1CILi1EEES8_S8_EEENS6_IJNS7_ILi128EEESA_SA_EEELi128ENS_10bfloat16_tEfNS_4arch4Sm90ELb0ELb1ELb1ELb0ELb0ELb0ELb0ELb1ELb1ELb1ELb0ELb0EEENS1_21CollectiveEpilogueFwdISB_S9_SC_SE_Li256ELb0ELb1ELb0ELb0EEENS1_30DynamicPersistentTileSchedulerILi256ELi128ELb0ELb1ELb1EEEEEEEEEvNT_6ParamsE,"a",@progbits
	.sectionflags	@""
	.align	4
.nv.constant0._ZN7cutlass13device_kernelIN5flash11enable_sm90INS1_16FlashAttnFwdSm90INS1_25CollectiveMainloopFwdSm90ILi2EN4cute5tupleIJNS5_1CILi1EEES8_S8_EEENS6_IJNS7_ILi128EEESA_SA_EEELi128ENS_10bfloat16_tEfNS_4arch4Sm90ELb0ELb1ELb1ELb0ELb0ELb0ELb0ELb1ELb1ELb1ELb0ELb0EEENS1_21CollectiveEpilogueFwdISB_S9_SC_SE_Li256ELb0ELb1ELb0ELb0EEENS1_30DynamicPersistentTileSchedulerILi256ELi128ELb0ELb1ELb1EEEEEEEEEvNT_6ParamsE:
	.zero		3584


//--------------------- .nv.constant0._ZN7cutlass13device_kernelIN5flash11enable_sm90INS1_16FlashAttnFwdSm90INS1_25CollectiveMainloopFwdSm90ILi2EN4cute5tupleIJNS5_1CILi1EEES8_S8_EEENS6_IJNS7_ILi128EEESA_SA_EEELi128ENS_10bfloat16_tEfNS_4arch4Sm90ELb0ELb1ELb1ELb1ELb0ELb0ELb0ELb1ELb1ELb1ELb0ELb0EEENS1_21CollectiveEpilogueFwdISB_S9_SC_SE_Li256ELb1ELb1ELb0ELb0EEENS1_36VarlenDynamicPersistentTileSchedulerILi128ELi128ELi256ELi128ELb0ELb1ELb1ELb1ELb0ELb1EEEEEEEEEvNT_6ParamsE --------------------------
	.section	.nv.constant0._ZN7cutlass13device_kernelIN5flash11enable_sm90INS1_16FlashAttnFwdSm90INS1_25CollectiveMainloopFwdSm90ILi2EN4cute5tupleIJNS5_1CILi1EEES8_S8_EEENS6_IJNS7_ILi128EEESA_SA_EEELi128ENS_10bfloat16_tEfNS_4arch4Sm90ELb0ELb1ELb1ELb1ELb0ELb0ELb0ELb1ELb1ELb1ELb0ELb0EEENS1_21CollectiveEpilogueFwdISB_S9_SC_SE_Li256ELb1ELb1ELb0ELb0EEENS1_36VarlenDynamicPersistentTileSchedulerILi128ELi128ELi256ELi128ELb0ELb1ELb1ELb1ELb0ELb1EEEEEEEEEvNT_6ParamsE,"a",@progbits
	.sectionflags	@""
	.align	4
.nv.constant0._ZN7cutlass13device_kernelIN5flash11enable_sm90INS1_16FlashAttnFwdSm90INS1_25CollectiveMainloopFwdSm90ILi2EN4cute5tupleIJNS5_1CILi1EEES8_S8_EEENS6_IJNS7_ILi128EEESA_SA_EEELi128ENS_10bfloat16_tEfNS_4arch4Sm90ELb0ELb1ELb1ELb1ELb0ELb0ELb0ELb1ELb1ELb1ELb0ELb0EEENS1_21CollectiveEpilogueFwdISB_S9_SC_SE_Li256ELb1ELb1ELb0ELb0EEENS1_36VarlenDynamicPersistentTileSchedulerILi128ELi128ELi256ELi128ELb0ELb1ELb1ELb1ELb0ELb1EEEEEEEEEvNT_6ParamsE:
	.zero		3584


//--------------------- .nv.constant0._ZN7cutlass13device_kernelIN5flash11enable_sm90INS1_16FlashAttnFwdSm90INS1_25CollectiveMainloopFwdSm90ILi2EN4cute5tupleIJNS5_1CILi1EEES8_S8_EEENS6_IJNS7_ILi128EEESA_SA_EEELi128ENS_10bfloat16_tEfNS_4arch4Sm90ELb0ELb1ELb1ELb1ELb0ELb1ELb0ELb1ELb1ELb1ELb0ELb0EEENS1_21CollectiveEpilogueFwdISB_S9_SC_SE_Li256ELb1ELb1ELb0ELb0EEENS1_36VarlenDynamicPersistentTileSchedulerILi128ELi128ELi256ELi128ELb0ELb1ELb1ELb1ELb0ELb1EEEEEEEEEvNT_6ParamsE --------------------------
	.section	.nv.constant0._ZN7cutlass13device_kernelIN5flash11enable_sm90INS1_16FlashAttnFwdSm90INS1_25CollectiveMainloopFwdSm90ILi2EN4cute5tupleIJNS5_1CILi1EEES8_S8_EEENS6_IJNS7_ILi128EEESA_SA_EEELi128ENS_10bfloat16_tEfNS_4arch4Sm90ELb0ELb1ELb1ELb1ELb0ELb1ELb0ELb1ELb1ELb1ELb0ELb0EEENS1_21CollectiveEpilogueFwdISB_S9_SC_SE_Li256ELb1ELb1ELb0ELb0EEENS1_36VarlenDynamicPersistentTileSchedulerILi128ELi128ELi256ELi128ELb0ELb1ELb1ELb1ELb0ELb1EEEEEEEEEvNT_6ParamsE,"a",@progbits
	.sectionflags	@""
	.align	4
.nv.constant0._ZN7cutlass13device_kernelIN5flash11enable_sm90INS1_16FlashAttnFwdSm90INS1_25CollectiveMainloopFwdSm90ILi2EN4cute5tupleIJNS5_1CILi1EEES8_S8_EEENS6_IJNS7_ILi128EEESA_SA_EEELi128ENS_10bfloat16_tEfNS_4arch4Sm90ELb0ELb1ELb1ELb1ELb0ELb1ELb0ELb1ELb1ELb1ELb0ELb0EEENS1_21CollectiveEpilogueFwdISB_S9_SC_SE_Li256ELb1ELb1ELb0ELb0EEENS1_36VarlenDynamicPersistentTileSchedulerILi128ELi128ELi256ELi128ELb0ELb1ELb1ELb1ELb0ELb1EEEEEEEEEvNT_6ParamsE:
	.zero		3584


//--------------------- .nv.constant0._ZN7cutlass13device_kernelIN5flash11enable_sm90INS1_16FlashAttnFwdSm90INS1_25CollectiveMainloopFwdSm90ILi2EN4cute5tupleIJNS5_1CILi1EEES8_S8_EEENS6_IJNS7_ILi128EEESA_SA_EEELi128ENS_10bfloat16_tEfNS_4arch4Sm90ELb1ELb0ELb1ELb0ELb0ELb0ELb0ELb1ELb1ELb1ELb0ELb0EEENS1_21CollectiveEpilogueFwdISB_S9_SC_SE_Li256ELb0ELb1ELb0ELb0EEENS1_30DynamicPersistentTileSchedulerILi256ELi128ELb0ELb1ELb1EEEEEEEEEvNT_6ParamsE --------------------------
	.section	.nv.constant0._ZN7cutlass13device_kernelIN5flash11enable_sm90INS1_16FlashAttnFwdSm90INS1_25CollectiveMainloopFwdSm90ILi2EN4cute5tupleIJNS5_1CILi1EEES8_S8_EEENS6_IJNS7_ILi128EEESA_SA_EEELi128ENS_10bfloat16_tEfNS_4arch4Sm90ELb1ELb0ELb1ELb0ELb0ELb0ELb0ELb1ELb1ELb1ELb0ELb0EEENS1_21CollectiveEpilogueFwdISB_S9_SC_SE_Li256ELb0ELb1ELb0ELb0EEENS1_30DynamicPersistentTileSchedulerILi256ELi128ELb0ELb1ELb1EEEEEEEEEvNT_6ParamsE,"a",@progbits
	.sectionflags	@""
	.align	4
.nv.constant0._ZN7cutlass13device_kernelIN5flash11enable_sm90INS1_16FlashAttnFwdSm90INS1_25CollectiveMainloopFwdSm90ILi2EN4cute5tupleIJNS5_1CILi1EEES8_S8_EEENS6_IJNS7_ILi128EEESA_SA_EEELi128ENS_10bfloat16_tEfNS_4arch4Sm90ELb1ELb0ELb1ELb0ELb0ELb0ELb0ELb1ELb1ELb1ELb0ELb0EEENS1_21CollectiveEpilogueFwdISB_S9_SC_SE_Li256ELb0ELb1ELb0ELb0EEENS1_30DynamicPersistentTileSchedulerILi256ELi128ELb0ELb1ELb1EEEEEEEEEvNT_6ParamsE:
	.zero		3584


//--------------------- .nv.constant0._ZN7cutlass13device_kernelIN5flash11enable_sm90INS1_16FlashAttnFwdSm90INS1_25CollectiveMainloopFwdSm90ILi2EN4cute5tupleIJNS5_1CILi1EEES8_S8_EEENS6_IJNS7_ILi128EEESA_SA_EEELi128ENS_10bfloat16_tEfNS_4arch4Sm90ELb1ELb0ELb1ELb1ELb0ELb0ELb0ELb1ELb1ELb1ELb0ELb0EEENS1_21CollectiveEpilogueFwdISB_S9_SC_SE_Li256ELb1ELb1ELb0ELb0EEENS1_36VarlenDynamicPersistentTileSchedulerILi128ELi128ELi256ELi128ELb0ELb1ELb1ELb1ELb1ELb1EEEEEEEEEvNT_6ParamsE --------------------------
	.section	.nv.constant0._ZN7cutlass13device_kernelIN5flash11enable_sm90INS1_16FlashAttnFwdSm90INS1_25CollectiveMainloopFwdSm90ILi2EN4cute5tupleIJNS5_1CILi1EEES8_S8_EEENS6_IJNS7_ILi128EEESA_SA_EEELi128ENS_10bfloat16_tEfNS_4arch4Sm90ELb1ELb0ELb1ELb1ELb0ELb0ELb0ELb1ELb1ELb1ELb0ELb0EEENS1_21CollectiveEpilogueFwdISB_S9_SC_SE_Li256ELb1ELb1ELb0ELb0EEENS1_36VarlenDynamicPersistentTileSchedulerILi128ELi128ELi256ELi128ELb0ELb1ELb1ELb1ELb1ELb1EEEEEEEEEvNT_6ParamsE,"a",@progbits
	.sectionflags	@""
	.align	4
.nv.constant0._ZN7cutlass13device_kernelIN5flash11enable_sm90INS1_16FlashAttnFwdSm90INS1_25CollectiveMainloopFwdSm90ILi2EN4cute5tupleIJNS5_1CILi1EEES8_S8_EEENS6_IJNS7_ILi128EEESA_SA_EEELi128ENS_10bfloat16_tEfNS_4arch4Sm90ELb1ELb0ELb1ELb1ELb0ELb0ELb0ELb1ELb1ELb1ELb0ELb0EEENS1_21CollectiveEpilogueFwdISB_S9_SC_SE_Li256ELb1ELb1ELb0ELb0EEENS1_36VarlenDynamicPersistentTileSchedulerILi128ELi128ELi256ELi128ELb0ELb1ELb1ELb1ELb1ELb1EEEEEEEEEvNT_6ParamsE:
	.zero		3584


//--------------------- .nv.constant0._ZN7cutlass13device_kernelIN5flash11enable_sm90INS1_16FlashAttnFwdSm90INS1_25CollectiveMainloopFwdSm90ILi2EN4cute5tupleIJNS5_1CILi1EEES8_S8_EEENS6_IJNS7_ILi128EEESA_SA_EEELi128ENS_10bfloat16_tEfNS_4arch4Sm90ELb1ELb0ELb1ELb1ELb0ELb1ELb0ELb1ELb1ELb1ELb0ELb0EEENS1_21CollectiveEpilogueFwdISB_S9_SC_SE_Li256ELb1ELb1ELb0ELb0EEENS1_36VarlenDynamicPersistentTileSchedulerILi128ELi128ELi256ELi128ELb0ELb1ELb1ELb1ELb1ELb1EEEEEEEEEvNT_6ParamsE --------------------------
	.section	.nv.constant0._ZN7cutlass13device_kernelIN5flash11enable_sm90INS1_16FlashAttnFwdSm90INS1_25CollectiveMainloopFwdSm90ILi2EN4cute5tupleIJNS5_1CILi1EEES8_S8_EEENS6_IJNS7_ILi128EEESA_SA_EEELi128ENS_10bfloat16_tEfNS_4arch4Sm90ELb1ELb0ELb1ELb1ELb0ELb1ELb0ELb1ELb1ELb1ELb0ELb0EEENS1_21CollectiveEpilogueFwdISB_S9_SC_SE_Li256ELb1ELb1ELb0ELb0EEENS1_36VarlenDynamicPersistentTileSchedulerILi128ELi128ELi256ELi128ELb0ELb1ELb1ELb1ELb1ELb1EEEEEEEEEvNT_6ParamsE,"a",@progbits
	.sectionflags	@""
	.align	4
.nv.constant0._ZN7cutlass13device_kernelIN5flash11enable_sm90INS1_16FlashAttnFwdSm90INS1_25CollectiveMainloopFwdSm90ILi2EN4cute5tupleIJNS5_1CILi1EEES8_S8_EEENS6_IJNS7_ILi128EEESA_SA_EEELi128ENS_10bfloat16_tEfNS_4arch4Sm90ELb1ELb0ELb1ELb1ELb0ELb1ELb0ELb1ELb1ELb1ELb0ELb0EEENS1_21CollectiveEpilogueFwdISB_S9_SC_SE_Li256ELb1ELb1ELb0ELb0EEENS1_36VarlenDynamicPersistentTileSchedulerILi128ELi128ELi256ELi128ELb0ELb1ELb1ELb1ELb1ELb1EEEEEEEEEvNT_6ParamsE:
	.zero		3584


//--------------------- .nv.constant0._ZN7cutlass13device_kernelIN5flash11enable_sm90INS1_16FlashAttnFwdSm90INS1_25CollectiveMainloopFwdSm90ILi2EN4cute5tupleIJNS5_1CILi1EEES8_S8_EEENS6_IJNS7_ILi192EEENS7_ILi144EEENS7_ILi96EEEEEELi96ENS_10bfloat16_tEfNS_4arch4Sm90ELb0ELb0ELb1ELb0ELb0ELb0ELb0ELb0ELb1ELb1ELb0ELb0EEENS1_21CollectiveEpilogueFwdINS6_IJSA_SC_SB_EEES9_SE_SG_Li384ELb0ELb1ELb0ELb0EEENS1_29StaticPersistentTileSchedulerILb0EEEEEEEEEvNT_6ParamsE --------------------------
	.section	.nv.constant0._ZN7cutlass13device_kernelIN5flash11enable_sm90INS1_16FlashAttnFwdSm90INS1_25CollectiveMainloopFwdSm90ILi2EN4cute5tupleIJNS5_1CILi1EEES8_S8_EEENS6_IJNS7_ILi192EEENS7_ILi144EEENS7_ILi96EEEEEELi96ENS_10bfloat16_tEfNS_4arch4Sm90ELb0ELb0ELb1ELb0ELb0ELb0ELb0ELb0ELb1ELb1ELb0ELb0EEENS1_21CollectiveEpilogueFwdINS6_IJSA_SC_SB_EEES9_SE_SG_Li384ELb0ELb1ELb0ELb0EEENS1_29StaticPersistentTileSchedulerILb0EEEEEEEEEvNT_6ParamsE,"a",@progbits
	.sectionflags	@""
	.align	4
.nv.constant0._ZN7cutlass13device_kernelIN5flash11enable_sm90INS1_16FlashAttnFwdSm90INS1_25CollectiveMainloopFwdSm90ILi2EN4cute5tupleIJNS5_1CILi1EEES8_S8_EEENS6_IJNS7_ILi192EEENS7_ILi144EEENS7_ILi96EEEEEELi96ENS_10bfloat16_tEfNS_4arch4Sm90ELb0ELb0ELb1ELb0ELb0ELb0ELb0ELb0ELb1ELb1ELb0ELb0EEENS1_21CollectiveEpilogueFwdINS6_IJSA_SC_SB_EEES9_SE_SG_Li384ELb0ELb1ELb0ELb0EEENS1_29StaticPersistentTileSchedulerILb0EEEEEEEEEvNT_6ParamsE:
	.zero		3456


//--------------------- .nv.constant0._ZN7cutlass13device_kernelIN5flash11enable_sm90INS1_16FlashAttnFwdSm90INS1_25CollectiveMainloopFwdSm90ILi2EN4cute5tupleIJNS5_1CILi1EEES8_S8_EEENS6_IJNS7_ILi192EEENS7_ILi144EEENS7_ILi96EEEEEELi96ENS_10bfloat16_tEfNS_4arch4Sm90ELb0ELb0ELb1ELb1ELb0ELb0ELb0ELb0ELb1ELb1ELb0ELb0EEENS1_21CollectiveEpilogueFwdINS6_IJSA_SC_SB_EEES9_SE_SG_Li384ELb1ELb1ELb0ELb0EEENS1_36VarlenDynamicPersistentTileSchedulerILi192ELi144ELi384ELi128ELb0ELb1ELb1ELb0ELb1ELb1EEEEEEEEEvNT_6ParamsE --------------------------
	.section	.nv.constant0._ZN7cutlass13device_kernelIN5flash11enable_sm90INS1_16FlashAttnFwdSm90INS1_25CollectiveMainloopFwdSm90ILi2EN4cute5tupleIJNS5_1CILi1EEES8_S8_EEENS6_IJNS7_ILi192EEENS7_ILi144EEENS7_ILi96EEEEEELi96ENS_10bfloat16_tEfNS_4arch4Sm90ELb0ELb0ELb1ELb1ELb0ELb0ELb0ELb0ELb1ELb1ELb0ELb0EEENS1_21CollectiveEpilogueFwdINS6_IJSA_SC_SB_EEES9_SE_SG_Li384ELb1ELb1ELb0ELb0EEENS1_36VarlenDynamicPersistentTileSchedulerILi192ELi144ELi384ELi128ELb0ELb1ELb1ELb0ELb1ELb1EEEEEEEEEvNT_6ParamsE,"a",@progbits
	.sectionflags	@""
	.align	4
.nv.constant0._ZN7cutlass13device_kernelIN5flash11enable_sm90INS1_16FlashAttnFwdSm90INS1_25CollectiveMainloopFwdSm90ILi2EN4cute5tupleIJNS5_1CILi1EEES8_S8_EEENS6_IJNS7_ILi192EEENS7_ILi144EEENS7_ILi96EEEEEELi96ENS_10bfloat16_tEfNS_4arch4Sm90ELb0ELb0ELb1ELb1ELb0ELb0ELb0ELb0ELb1ELb1ELb0ELb0EEENS1_21CollectiveEpilogueFwdINS6_IJSA_SC_SB_EEES9_SE_SG_Li384ELb1ELb1ELb0ELb0EEENS1_36VarlenDynamicPersistentTileSchedulerILi192ELi144ELi384ELi128ELb0ELb1ELb1ELb0ELb1ELb1EEEEEEEEEvNT_6ParamsE:
	.zero		3584


//--------------------- .nv.constant0._ZN7cutlass13device_kernelIN5flash11enable_sm90INS1_16FlashAttnFwdSm90INS1_25CollectiveMainloopFwdSm90ILi2EN4cute5tupleIJNS5_1CILi1EEES8_S8_EEENS6_IJNS7_ILi192EEENS7_ILi144EEENS7_ILi96EEEEEELi96ENS_10bfloat16_tEfNS_4arch4Sm90ELb0ELb0ELb1ELb1ELb0ELb1ELb0ELb0ELb1ELb1ELb0ELb0EEENS1_21CollectiveEpilogueFwdINS6_IJSA_SC_SB_EEES9_SE_SG_Li384ELb1ELb1ELb0ELb0EEENS1_36VarlenDynamicPersistentTileSchedulerILi192ELi144ELi384ELi128ELb0ELb1ELb1ELb0ELb1ELb1EEEEEEEEEvNT_6ParamsE --------------------------
	.section	.nv.constant0._ZN7cutlass13device_kernelIN5flash11enable_sm90INS1_16FlashAttnFwdSm90INS1_25CollectiveMainloopFwdSm90ILi2EN4cute5tupleIJNS5_1CILi1EEES8_S8_EEENS6_IJNS7_ILi192EEENS7_ILi144EEENS7_ILi96EEEEEELi96ENS_10bfloat16_tEfNS_4arch4Sm90ELb0ELb0ELb1ELb1ELb0ELb1ELb0ELb0ELb1ELb1ELb0ELb0EEENS1_21CollectiveEpilogueFwdINS6_IJSA_SC_SB_EEES9_SE_SG_Li384ELb1ELb1ELb0ELb0EEENS1_36VarlenDynamicPersistentTileSchedulerILi192ELi144ELi384ELi128ELb0ELb1ELb1ELb0ELb1ELb1EEEEEEEEEvNT_6ParamsE,"a",@progbits
	.sectionflags	@""
	.align	4
.nv.constant0._ZN7cutlass13device_kernelIN5flash11enable_sm90INS1_16FlashAttnFwdSm90INS1_25CollectiveMainloopFwdSm90ILi2EN4cute5tupleIJNS5_1CILi1EEES8_S8_EEENS6_IJNS7_ILi192EEENS7_ILi144EEENS7_ILi96EEEEEELi96ENS_10bfloat16_tEfNS_4arch4Sm90ELb0ELb0ELb1ELb1ELb0ELb1ELb0ELb0ELb1ELb1ELb0ELb0EEENS1_21CollectiveEpilogueFwdINS6_IJSA_SC_SB_EEES9_SE_SG_Li384ELb1ELb1ELb0ELb0EEENS1_36VarlenDynamicPersistentTileSchedulerILi192ELi144ELi384ELi128ELb0ELb1ELb1ELb0ELb1ELb1EEEEEEEEEvNT_6ParamsE:
	.zero		3584


//--------------------- .nv.constant0._ZN7cutlass13device_kernelIN5flash11enable_sm90INS1_16FlashAttnFwdSm90INS1_25CollectiveMainloopFwdSm90ILi2EN4cute5tupleIJNS5_1CILi1EEES8_S8_EEENS6_IJNS7_ILi192EEENS7_ILi128EEENS7_ILi96EEEEEELi96ENS_10bfloat16_tEfNS_4arch4Sm90ELb0ELb1ELb1ELb0ELb0ELb0ELb0ELb0ELb1ELb1ELb0ELb0EEENS1_21CollectiveEpilogueFwdINS6_IJSA_SC_SB_EEES9_SE_SG_Li384ELb0ELb1ELb0ELb0EEENS1_30DynamicPersistentTileSchedulerILi384ELi128ELb0ELb1ELb1EEEEEEEEEvNT_6ParamsE --------------------------
	.section	.nv.constant0._ZN7cutlass13device_kernelIN5flash11enable_sm90INS1_16FlashAttnFwdSm90INS1_25CollectiveMainloopFwdSm90ILi2EN4cute5tupleIJNS5_1CILi1EEES8_S8_EEENS6_IJNS7_ILi192EEENS7_ILi128EEENS7_ILi96EEEEEELi96ENS_10bfloat16_tEfNS_4arch4Sm90ELb0ELb1ELb1ELb0ELb0ELb0ELb0ELb0ELb1ELb1ELb0ELb0EEENS1_21CollectiveEpilogueFwdINS6_IJSA_SC_SB_EEES9_SE_SG_Li384ELb0ELb1ELb0ELb0EEENS1_30DynamicPersistentTileSchedulerILi384ELi128ELb0ELb1ELb1EEEEEEEEEvNT_6ParamsE,"a",@progbits
	.sectionflags	@""
	.align	4
.nv.constant0._ZN7cutlass13device_kernelIN5flash11enable_sm90INS1_16FlashAttnFwdSm90INS1_25CollectiveMainloopFwdSm90ILi2EN4cute5tupleIJNS5_1CILi1EEES8_S8_EEENS6_IJNS7_ILi192EEENS7_ILi128EEENS7_ILi96EEEEEELi96ENS_10bfloat16_tEfNS_4arch4Sm90ELb0ELb1ELb1ELb0ELb0ELb0ELb0ELb0ELb1ELb1ELb0ELb0EEENS1_21CollectiveEpilogueFwdINS6_IJSA_SC_SB_EEES9_SE_SG_Li384ELb0ELb1ELb0ELb0EEENS1_30DynamicPersistentTileSchedulerILi384ELi128ELb0ELb1ELb1EEEEEEEEEvNT_6ParamsE:
	.zero		3584


//--------------------- .nv.constant0._ZN7cutlass13device_kernelIN5flash11enable_sm90INS1_16FlashAttnFwdSm90INS1_25CollectiveMainloopFwdSm90ILi2EN4cute5tupleIJNS5_1CILi1EEES8_S8_EEENS6_IJNS7_ILi192EEENS7_ILi128EEENS7_ILi96EEEEEELi96ENS_10bfloat16_tEfNS_4arch4Sm90ELb0ELb1ELb1ELb1ELb0ELb0ELb0ELb0ELb1ELb1ELb0ELb0EEENS1_21CollectiveEpilogueFwdINS6_IJSA_SC_SB_EEES9_SE_SG_Li384ELb1ELb1ELb0ELb0EEENS1_36VarlenDynamicPersistentTileSchedulerILi192ELi128ELi384ELi128ELb0ELb1ELb1ELb1ELb0ELb1EEEEEEEEEvNT_6ParamsE --------------------------
	.section	.nv.constant0._ZN7cutlass13device_kernelIN5flash11enable_sm90INS1_16FlashAttnFwdSm90INS1_25CollectiveMainloopFwdSm90ILi2EN4cute5tupleIJNS5_1CILi1EEES8_S8_EEENS6_IJNS7_ILi192EEENS7_ILi128EEENS7_ILi96EEEEEELi96ENS_10bfloat16_tEfNS_4arch4Sm90ELb0ELb1ELb1ELb1ELb0ELb0ELb0ELb0ELb1ELb1ELb0ELb0EEENS1_21CollectiveEpilogueFwdINS6_IJSA_SC_SB_EEES9_SE_SG_Li384ELb1ELb1ELb0ELb0EEENS1_36VarlenDynamicPersistentTileSchedulerILi192ELi128ELi384ELi128ELb0ELb1ELb1ELb1ELb0ELb1EEEEEEEEEvNT_6ParamsE,"a",@progbits
	.sectionflags	@""
	.align	4
.nv.constant0._ZN7cutlass13device_kernelIN5flash11enable_sm90INS1_16FlashAttnFwdSm90INS1_25CollectiveMainloopFwdSm90ILi2EN4cute5tupleIJNS5_1CILi1EEES8_S8_EEENS6_IJNS7_ILi192EEENS7_ILi128EEENS7_ILi96EEEEEELi96ENS_10bfloat16_tEfNS_4arch4Sm90ELb0ELb1ELb1ELb1ELb0ELb0ELb0ELb0ELb1ELb1ELb0ELb0EEENS1_21CollectiveEpilogueFwdINS6_IJSA_SC_SB_EEES9_SE_SG_Li384ELb1ELb1ELb0ELb0EEENS1_36VarlenDynamicPersistentTileSchedulerILi192ELi128ELi384ELi128ELb0ELb1ELb1ELb1ELb0ELb1EEEEEEEEEvNT_6ParamsE:
	.zero		3584


//--------------------- .nv.constant0._ZN7cutlass13device_kernelIN5flash11enable_sm90INS1_16FlashAttnFwdSm90INS1_25CollectiveMainloopFwdSm90ILi2EN4cute5tupleIJNS5_1CILi1EEES8_S8_EEENS6_IJNS7_ILi192EEENS7_ILi128EEENS7_ILi96EEEEEELi96ENS_10bfloat16_tEfNS_4arch4Sm90ELb0ELb1ELb1ELb1ELb0ELb1ELb0ELb0ELb1ELb1ELb0ELb0EEENS1_21CollectiveEpilogueFwdINS6_IJSA_SC_SB_EEES9_SE_SG_Li384ELb1ELb1ELb0ELb0EEENS1_36VarlenDynamicPersistentTileSchedulerILi192ELi128ELi384ELi128ELb0ELb1ELb1ELb1ELb0ELb1EEEEEEEEEvNT_6ParamsE --------------------------
	.section	.nv.constant0._ZN7cutlass13device_kernelIN5flash11enable_sm90INS1_16FlashAttnFwdSm90INS1_25CollectiveMainloopFwdSm90ILi2EN4cute5tupleIJNS5_1CILi1EEES8_S8_EEENS6_IJNS7_ILi192EEENS7_ILi128EEENS7_ILi96EEEEEELi96ENS_10bfloat16_tEfNS_4arch4Sm90ELb0ELb1ELb1ELb1ELb0ELb1ELb0ELb0ELb1ELb1ELb0ELb0EEENS1_21CollectiveEpilogueFwdINS6_IJSA_SC_SB_EEES9_SE_SG_Li384ELb1ELb1ELb0ELb0EEENS1_36VarlenDynamicPersistentTileSchedulerILi192ELi128ELi384ELi128ELb0ELb1ELb1ELb1ELb0ELb1EEEEEEEEEvNT_6ParamsE,"a",@progbits
	.sectionflags	@""
	.align	4
.nv.constant0._ZN7cutlass13device_kernelIN5flash11enable_sm90INS1_16FlashAttnFwdSm90INS1_25CollectiveMainloopFwdSm90ILi2EN4cute5tupleIJNS5_1CILi1EEES8_S8_EEENS6_IJNS7_ILi192EEENS7_ILi128EEENS7_ILi96EEEEEELi96ENS_10bfloat16_tEfNS_4arch4Sm90ELb0ELb1ELb1ELb1ELb0ELb1ELb0ELb0ELb1ELb1ELb0ELb0EEENS1_21CollectiveEpilogueFwdINS6_IJSA_SC_SB_EEES9_SE_SG_Li384ELb1ELb1ELb0ELb0EEENS1_36VarlenDynamicPersistentTileSchedulerILi192ELi128ELi384ELi128ELb0ELb1ELb1ELb1ELb0ELb1EEEEEEEEEvNT_6ParamsE:
	.zero		3584


//--------------------- .nv.constant0._ZN7cutlass13device_kernelIN5flash11enable_sm90INS1_16FlashAttnFwdSm90INS1_25CollectiveMainloopFwdSm90ILi2EN4cute5tupleIJNS5_1CILi1EEES8_S8_EEENS6_IJNS7_ILi192EEENS7_ILi144EEENS7_ILi96EEEEEELi96ENS_10bfloat16_tEfNS_4arch4Sm90ELb1ELb0ELb1ELb0ELb0ELb0ELb0ELb0ELb1ELb1ELb0ELb0EEENS1_21CollectiveEpilogueFwdINS6_IJSA_SC_SB_EEES9_SE_SG_Li384ELb0ELb1ELb0ELb0EEENS1_30DynamicPersistentTileSchedulerILi384ELi128ELb0ELb1ELb1EEEEEEEEEvNT_6ParamsE --------------------------
	.section	.nv.constant0._ZN7cutlass13device_kernelIN5flash11enable_sm90INS1_16FlashAttnFwdSm90INS1_25CollectiveMainloopFwdSm90ILi2EN4cute5tupleIJNS5_1CILi1EEES8_S8_EEENS6_IJNS7_ILi192EEENS7_ILi144EEENS7_ILi96EEEEEELi96ENS_10bfloat16_tEfNS_4arch4Sm90ELb1ELb0ELb1ELb0ELb0ELb0ELb0ELb0ELb1ELb1ELb0ELb0EEENS1_21CollectiveEpilogueFwdINS6_IJSA_SC_SB_EEES9_SE_SG_Li384ELb0ELb1ELb0ELb0EEENS1_30DynamicPersistentTileSchedulerILi384ELi128ELb0ELb1ELb1EEEEEEEEEvNT_6ParamsE,"a",@progbits
	.sectionflags	@""
	.align	4
.nv.constant0._ZN7cutlass13device_kernelIN5flash11enable_sm90INS1_16FlashAttnFwdSm90INS1_25CollectiveMainloopFwdSm90ILi2EN4cute5tupleIJNS5_1CILi1EEES8_S8_EEENS6_IJNS7_ILi192EEENS7_ILi144EEENS7_ILi96EEEEEELi96ENS_10bfloat16_tEfNS_4arch4Sm90ELb1ELb0ELb1ELb0ELb0ELb0ELb0ELb0ELb1ELb1ELb0ELb0EEENS1_21CollectiveEpilogueFwdINS6_IJSA_SC_SB_EEES9_SE_SG_Li384ELb0ELb1ELb0ELb0EEENS1_30DynamicPersistentTileSchedulerILi384ELi128ELb0ELb1ELb1EEEEEEEEEvNT_6ParamsE:
	.zero		3584


//--------------------- .nv.constant0._ZN7cutlass13device_kernelIN5flash11enable_sm90INS1_16FlashAttnFwdSm90INS1_25CollectiveMainloopFwdSm90ILi2EN4cute5tupleIJNS5_1CILi1EEES8_S8_EEENS6_IJNS7_ILi192EEENS7_ILi144EEENS7_ILi96EEEEEELi96ENS_10bfloat16_tEfNS_4arch4Sm90ELb1ELb0ELb1ELb1ELb0ELb0ELb0ELb0ELb1ELb1ELb0ELb0EEENS1_21CollectiveEpilogueFwdINS6_IJSA_SC_SB_EEES9_SE_SG_Li384ELb1ELb1ELb0ELb0EEENS1_36VarlenDynamicPersistentTileSchedulerILi192ELi144ELi384ELi128ELb0ELb1ELb1ELb1ELb1ELb1EEEEEEEEEvNT_6ParamsE --------------------------
	.section	.nv.constant0._ZN7cutlass13device_kernelIN5flash11enable_sm90INS1_16FlashAttnFwdSm90INS1_25CollectiveMainloopFwdSm90ILi2EN4cute5tupleIJNS5_1CILi1EEES8_S8_EEENS6_IJNS7_ILi192EEENS7_ILi144EEENS7_ILi96EEEEEELi96ENS_10bfloat16_tEfNS_4arch4Sm90ELb1ELb0ELb1ELb1ELb0ELb0ELb0ELb0ELb1ELb1ELb0ELb0EEENS1_21CollectiveEpilogueFwdINS6_IJSA_SC_SB_EEES9_SE_SG_Li384ELb1ELb1ELb0ELb0EEENS1_36VarlenDynamicPersistentTileSchedulerILi192ELi144ELi384ELi128ELb0ELb1ELb1ELb1ELb1ELb1EEEEEEEEEvNT_6ParamsE,"a",@progbits
	.sectionflags	@""
	.align	4
.nv.constant0._ZN7cutlass13device_kernelIN5flash11enable_sm90INS1_16FlashAttnFwdSm90INS1_25CollectiveMainloopFwdSm90ILi2EN4cute5tupleIJNS5_1CILi1EEES8_S8_EEENS6_IJNS7_ILi192EEENS7_ILi144EEENS7_ILi96EEEEEELi96ENS_10bfloat16_tEfNS_4arch4Sm90ELb1ELb0ELb1ELb1ELb0ELb0ELb0ELb0ELb1ELb1ELb0ELb0EEENS1_21CollectiveEpilogueFwdINS6_IJSA_SC_SB_EEES9_SE_SG_Li384ELb1ELb1ELb0ELb0EEENS1_36VarlenDynamicPersistentTileSchedulerILi192ELi144ELi384ELi128ELb0ELb1ELb1ELb1ELb1ELb1EEEEEEEEEvNT_6ParamsE:
	.zero		3584


//--------------------- .nv.constant0._ZN7cutlass13device_kernelIN5flash11enable_sm90INS1_16FlashAttnFwdSm90INS1_25CollectiveMainloopFwdSm90ILi2EN4cute5tupleIJNS5_1CILi1EEES8_S8_EEENS6_IJNS7_ILi192EEENS7_ILi144EEENS7_ILi96EEEEEELi96ENS_10bfloat16_tEfNS_4arch4Sm90ELb1ELb0ELb1ELb1ELb0ELb1ELb0ELb0ELb1ELb1ELb0ELb0EEENS1_21CollectiveEpilogueFwdINS6_IJSA_SC_SB_EEES9_SE_SG_Li384ELb1ELb1ELb0ELb0EEENS1_36VarlenDynamicPersistentTileSchedulerILi192ELi144ELi384ELi128ELb0ELb1ELb1ELb1ELb1ELb1EEEEEEEEEvNT_6ParamsE --------------------------
	.section	.nv.constant0._ZN7cutlass13device_kernelIN5flash11enable_sm90INS1_16FlashAttnFwdSm90INS1_25CollectiveMainloopFwdSm90ILi2EN4cute5tupleIJNS5_1CILi1EEES8_S8_EEENS6_IJNS7_ILi192EEENS7_ILi144EEENS7_ILi96EEEEEELi96ENS_10bfloat16_tEfNS_4arch4Sm90ELb1ELb0ELb1ELb1ELb0ELb1ELb0ELb0ELb1ELb1ELb0ELb0EEENS1_21CollectiveEpilogueFwdINS6_IJSA_SC_SB_EEES9_SE_SG_Li384ELb1ELb1ELb0ELb0EEENS1_36VarlenDynamicPersistentTileSchedulerILi192ELi144ELi384ELi128ELb0ELb1ELb1ELb1ELb1ELb1EEEEEEEEEvNT_6ParamsE,"a",@progbits
	.sectionflags	@""
	.align	4
.nv.constant0._ZN7cutlass13device_kernelIN5flash11enable_sm90INS1_16FlashAttnFwdSm90INS1_25CollectiveMainloopFwdSm90ILi2EN4cute5tupleIJNS5_1CILi1EEES8_S8_EEENS6_IJNS7_ILi192EEENS7_ILi144EEENS7_ILi96EEEEEELi96ENS_10bfloat16_tEfNS_4arch4Sm90ELb1ELb0ELb1ELb1ELb0ELb1ELb0ELb0ELb1ELb1ELb0ELb0EEENS1_21CollectiveEpilogueFwdINS6_IJSA_SC_SB_EEES9_SE_SG_Li384ELb1ELb1ELb0ELb0EEENS1_36VarlenDynamicPersistentTileSchedulerILi192ELi144ELi384ELi128ELb0ELb1ELb1ELb1ELb1ELb1EEEEEEEEEvNT_6ParamsE:
	.zero		3584


//--------------------- .nv.constant0._ZN7cutlass13device_kernelIN5flash11enable_sm90INS1_16FlashAttnFwdSm90INS1_25CollectiveMainloopFwdSm90ILi2EN4cute5tupleIJNS5_1CILi1EEES8_S8_EEENS6_IJNS7_ILi192EEESA_NS7_ILi64EEEEEELi64ENS_10bfloat16_tEfNS_4arch4Sm90ELb0ELb0ELb1ELb0ELb0ELb0ELb0ELb0ELb1ELb1ELb0ELb0EEENS1_21CollectiveEpilogueFwdINS6_IJSA_SB_SA_EEES9_SD_SF_Li384ELb0ELb1ELb0ELb0EEENS1_29StaticPersistentTileSchedulerILb0EEEEEEEEEvNT_6ParamsE --------------------------
	.section	.nv.constant0._ZN7cutlass13device_kernelIN5flash11enable_sm90INS1_16FlashAttnFwdSm90INS1_25CollectiveMainloopFwdSm90ILi2EN4cute5tupleIJNS5_1CILi1EEES8_S8_EEENS6_IJNS7_ILi192EEESA_NS7_ILi64EEEEEELi64ENS_10bfloat16_tEfNS_4arch4Sm90ELb0ELb0ELb1ELb0ELb0ELb0ELb0ELb0ELb1ELb1ELb0ELb0EEENS1_21CollectiveEpilogueFwdINS6_IJSA_SB_SA_EEES9_SD_SF_Li384ELb0ELb1ELb0ELb0EEENS1_29StaticPersistentTileSchedulerILb0EEEEEEEEEvNT_6ParamsE,"a",@progbits
	.sectionflags	@""
	.align	4
.nv.constant0._ZN7cutlass13device_kernelIN5flash11enable_sm90INS1_16FlashAttnFwdSm90INS1_25CollectiveMainloopFwdSm90ILi2EN4cute5tupleIJNS5_1CILi1EEES8_S8_EEENS6_IJNS7_ILi192EEESA_NS7_ILi64EEEEEELi64ENS_10bfloat16_tEfNS_4arch4Sm90ELb0ELb0ELb1ELb0ELb0ELb0ELb0ELb0ELb1ELb1ELb0ELb0EEENS1_21CollectiveEpilogueFwdINS6_IJSA_SB_SA_EEES9_SD_SF_Li384ELb0ELb1ELb0ELb0EEENS1_29StaticPersistentTileSchedulerILb0EEEEEEEEEvNT_6ParamsE:
	.zero		3456


//--------------------- .nv.constant0._ZN7cutlass13device_kernelIN5flash11enable_sm90INS1_16FlashAttnFwdSm90INS1_25CollectiveMainloopFwdSm90ILi2EN4cute5tupleIJNS5_1CILi1EEES8_S8_EEENS6_IJNS7_ILi192EEESA_NS7_ILi64EEEEEELi64ENS_10bfloat16_tEfNS_4arch4Sm90ELb0ELb0ELb1ELb1ELb0ELb0ELb0ELb0ELb1ELb1ELb0ELb0EEENS1_21CollectiveEpilogueFwdINS6_IJSA_SB_SA_EEES9_SD_SF_Li384ELb1ELb1ELb0ELb0EEENS1_36VarlenDynamicPersistentTileSchedulerILi192ELi192ELi384ELi128ELb0ELb1ELb1ELb0ELb1ELb1EEEEEEEEEvNT_6ParamsE --------------------------
	.section	.nv.constant0._ZN7cutlass13device_kernelIN5flash11enable_sm90INS1_16FlashAttnFwdSm90INS1_25CollectiveMainloopFwdSm90ILi2EN4cute5tupleIJNS5_1CILi1EEES8_S8_EEENS6_IJNS7_ILi192EEESA_NS7_ILi64EEEEEELi64ENS_10bfloat16_tEfNS_4arch4Sm90ELb0ELb0ELb1ELb1ELb0ELb0ELb0ELb0ELb1ELb1ELb0ELb0EEENS1_21CollectiveEpilogueFwdINS6_IJSA_SB_SA_EEES9_SD_SF_Li384ELb1ELb1ELb0ELb0EEENS1_36VarlenDynamicPersistentTileSchedulerILi192ELi192ELi384ELi128ELb0ELb1ELb1ELb0ELb1ELb1EEEEEEEEEvNT_6ParamsE,"a",@progbits
	.sectionflags	@""
	.align	4
.nv.constant0._ZN7cutlass13device_kernelIN5flash11enable_sm90INS1_16FlashAttnFwdSm90INS1_25CollectiveMainloopFwdSm90ILi2EN4cute5tupleIJNS5_1CILi1EEES8_S8_EEENS6_IJNS7_ILi192EEESA_NS7_ILi64EEEEEELi64ENS_10bfloat16_tEfNS_4arch4Sm90ELb0ELb0ELb1ELb1ELb0ELb0ELb0ELb0ELb1ELb1ELb0ELb0EEENS1_21CollectiveEpilogueFwdINS6_IJSA_SB_SA_EEES9_SD_SF_Li384ELb1ELb1ELb0ELb0EEENS1_36VarlenDynamicPersistentTileSchedulerILi192ELi192ELi384ELi128ELb0ELb1ELb1ELb0ELb1ELb1EEEEEEEEEvNT_6ParamsE:
	.zero		3584


//--------------------- .nv.constant0._ZN7cutlass13device_kernelIN5flash11enable_sm90INS1_16FlashAttnFwdSm90INS1_25CollectiveMainloopFwdSm90ILi2EN4cute5tupleIJNS5_1CILi1EEES8_S8_EEENS6_IJNS7_ILi192EEESA_NS7_ILi64EEEEEELi64ENS_10bfloat16_tEfNS_4arch4Sm90ELb0ELb0ELb1ELb1ELb0ELb1ELb0ELb0ELb1ELb1ELb0ELb0EEENS1_21CollectiveEpilogueFwdINS6_IJSA_SB_SA_EEES9_SD_SF_Li384ELb1ELb1ELb0ELb0EEENS1_36VarlenDynamicPersistentTileSchedulerILi192ELi192ELi384ELi128ELb0ELb1ELb1ELb0ELb1ELb1EEEEEEEEEvNT_6ParamsE --------------------------
	.section	.nv.constant0._ZN7cutlass13device_kernelIN5flash11enable_sm90INS1_16FlashAttnFwdSm90INS1_25CollectiveMainloopFwdSm90ILi2EN4cute5tupleIJNS5_1CILi1EEES8_S8_EEENS6_IJNS7_ILi192EEESA_NS7_ILi64EEEEEELi64ENS_10bfloat16_tEfNS_4arch4Sm90ELb0ELb0ELb1ELb1ELb0ELb1ELb0ELb0ELb1ELb1ELb0ELb0EEENS1_21CollectiveEpilogueFwdINS6_IJSA_SB_SA_EEES9_SD_SF_Li384ELb1ELb1ELb0ELb0EEENS1_36VarlenDynamicPersistentTileSchedulerILi192ELi192ELi384ELi128ELb0ELb1ELb1ELb0ELb1ELb1EEEEEEEEEvNT_6ParamsE,"a",@progbits
	.sectionflags	@""
	.align	4
.nv.constant0._ZN7cutlass13device_kernelIN5flash11enable_sm90INS1_16FlashAttnFwdSm90INS1_25CollectiveMainloopFwdSm90ILi2EN4cute5tupleIJNS5_1CILi1EEES8_S8_EEENS6_IJNS7_ILi192EEESA_NS7_ILi64EEEEEELi64ENS_10bfloat16_tEfNS_4arch4Sm90ELb0ELb0ELb1ELb1ELb0ELb1ELb0ELb0ELb1ELb1ELb0ELb0EEENS1_21CollectiveEpilogueFwdINS6_IJSA_SB_SA_EEES9_SD_SF_Li384ELb1ELb1ELb0ELb0EEENS1_36VarlenDynamicPersistentTileSchedulerILi192ELi192ELi384ELi128ELb0ELb1ELb1ELb0ELb1ELb1EEEEEEEEEvNT_6ParamsE:
	.zero		3584


//--------------------- .nv.constant0._ZN7cutlass13device_kernelIN5flash11enable_sm90INS1_16FlashAttnFwdSm90INS1_25CollectiveMainloopFwdSm90ILi2EN4cute5tupleIJNS5_1CILi1EEES8_S8_EEENS6_IJNS7_ILi192EEENS7_ILi128EEENS7_ILi64EEEEEELi64ENS_10bfloat16_tEfNS_4arch4Sm90ELb0ELb1ELb1ELb0ELb0ELb0ELb0ELb1ELb1ELb1ELb0ELb0EEENS1_21CollectiveEpilogueFwdINS6_IJSA_SC_SB_EEES9_SE_SG_Li384ELb0ELb1ELb0ELb0EEENS1_30DynamicPersistentTileSchedulerILi384ELi128ELb0ELb1ELb1EEEEEEEEEvNT_6ParamsE --------------------------
	.section	.nv.constant0._ZN7cutlass13device_kernelIN5flash11enable_sm90INS1_16FlashAttnFwdSm90INS1_25CollectiveMainloopFwdSm90ILi2EN4cute5tupleIJNS5_1CILi1EEES8_S8_EEENS6_IJNS7_ILi192EEENS7_ILi128EEENS7_ILi64EEEEEELi64ENS_10bfloat16_tEfNS_4arch4Sm90ELb0ELb1ELb1ELb0ELb0ELb0ELb0ELb1ELb1ELb1ELb0ELb0EEENS1_21CollectiveEpilogueFwdINS6_IJSA_SC_SB_EEES9_SE_SG_Li384ELb0ELb1ELb0ELb0EEENS1_30DynamicPersistentTileSchedulerILi384ELi128ELb0ELb1ELb1EEEEEEEEEvNT_6ParamsE,"a",@progbits
	.sectionflags	@""
	.align	4
.nv.constant0._ZN7cutlass13device_kernelIN5flash11enable_sm90INS1_16FlashAttnFwdSm90INS1_25CollectiveMainloopFwdSm90ILi2EN4cute5tupleIJNS5_1CILi1EEES8_S8_EEENS6_IJNS7_ILi192EEENS7_ILi128EEENS7_ILi64EEEEEELi64ENS_10bfloat16_tEfNS_4arch4Sm90ELb0ELb1ELb1ELb0ELb0ELb0ELb0ELb1ELb1ELb1ELb0ELb0EEENS1_21CollectiveEpilogueFwdINS6_IJSA_SC_SB_EEES9_SE_SG_Li384ELb0ELb1ELb0ELb0EEENS1_30DynamicPersistentTileSchedulerILi384ELi128ELb0ELb1ELb1EEEEEEEEEvNT_6ParamsE:
	.zero		3584


//--------------------- .nv.constant0._ZN7cutlass13device_kernelIN5flash11enable_sm90INS1_16FlashAttnFwdSm90INS1_25CollectiveMainloopFwdSm90ILi2EN4cute5tupleIJNS5_1CILi1EEES8_S8_EEENS6_IJNS7_ILi192EEENS7_ILi128EEENS7_ILi64EEEEEELi64ENS_10bfloat16_tEfNS_4arch4Sm90ELb0ELb1ELb1ELb1ELb0ELb0ELb0ELb1ELb1ELb1ELb0ELb0EEENS1_21CollectiveEpilogueFwdINS6_IJSA_SC_SB_EEES9_SE_SG_Li384ELb1ELb1ELb0ELb0EEENS1_36VarlenDynamicPersistentTileSchedulerILi192ELi128ELi384ELi128ELb0ELb1ELb1ELb1ELb0ELb1EEEEEEEEEvNT_6ParamsE --------------------------
	.section	.nv.constant0._ZN7cutlass13device_kernelIN5flash11enable_sm90INS1_16FlashAttnFwdSm90INS1_25CollectiveMainloopFwdSm90ILi2EN4cute5tupleIJNS5_1CILi1EEES8_S8_EEENS6_IJNS7_ILi192EEENS7_ILi128EEENS7_ILi64EEEEEELi64ENS_10bfloat16_tEfNS_4arch4Sm90ELb0ELb1ELb1ELb1ELb0ELb0ELb0ELb1ELb1ELb1ELb0ELb0EEENS1_21CollectiveEpilogueFwdINS6_IJSA_SC_SB_EEES9_SE_SG_Li384ELb1ELb1ELb0ELb0EEENS1_36VarlenDynamicPersistentTileSchedulerILi192ELi128ELi384ELi128ELb0ELb1ELb1ELb1ELb0ELb1EEEEEEEEEvNT_6ParamsE,"a",@progbits
	.sectionflags	@""
	.align	4
.nv.constant0._ZN7cutlass13device_kernelIN5flash11enable_sm90INS1_16FlashAttnFwdSm90INS1_25CollectiveMainloopFwdSm90ILi2EN4cute5tupleIJNS5_1CILi1EEES8_S8_EEENS6_IJNS7_ILi192EEENS7_ILi128EEENS7_ILi64EEEEEELi64ENS_10bfloat16_tEfNS_4arch4Sm90ELb0ELb1ELb1ELb1ELb0ELb0ELb0ELb1ELb1ELb1ELb0ELb0EEENS1_21CollectiveEpilogueFwdINS6_IJSA_SC_SB_EEES9_SE_SG_Li384ELb1ELb1ELb0ELb0EEENS1_36VarlenDynamicPersistentTileSchedulerILi192ELi128ELi384ELi128ELb0ELb1ELb1ELb1ELb0ELb1EEEEEEEEEvNT_6ParamsE:
	.zero		3584


//--------------------- .nv.constant0._ZN7cutlass13device_kernelIN5flash11enable_sm90INS1_16FlashAttnFwdSm90INS1_25CollectiveMainloopFwdSm90ILi2EN4cute5tupleIJNS5_1CILi1EEES8_S8_EEENS6_IJNS7_ILi192EEENS7_ILi128EEENS7_ILi64EEEEEELi64ENS_10bfloat16_tEfNS_4arch4Sm90ELb0ELb1ELb1ELb1ELb0ELb1ELb0ELb1ELb1ELb1ELb0ELb0EEENS1_21CollectiveEpilogueFwdINS6_IJSA_SC_SB_EEES9_SE_SG_Li384ELb1ELb1ELb0ELb0EEENS1_36VarlenDynamicPersistentTileSchedulerILi192ELi128ELi384ELi128ELb0ELb1ELb1ELb1ELb0ELb1EEEEEEEEEvNT_6ParamsE --------------------------
	.section	.nv.constant0._ZN7cutlass13device_kernelIN5flash11enable_sm90INS1_16FlashAttnFwdSm90INS1_25CollectiveMainloopFwdSm90ILi2EN4cute5tupleIJNS5_1CILi1EEES8_S8_EEENS6_IJNS7_ILi192EEENS7_ILi128EEENS7_ILi64EEEEEELi64ENS_10bfloat16_tEfNS_4arch4Sm90ELb0ELb1ELb1ELb1ELb0ELb1ELb0ELb1ELb1ELb1ELb0ELb0EEENS1_21CollectiveEpilogueFwdINS6_IJSA_SC_SB_EEES9_SE_SG_Li384ELb1ELb1ELb0ELb0EEENS1_36VarlenDynamicPersistentTileSchedulerILi192ELi128ELi384ELi128ELb0ELb1ELb1ELb1ELb0ELb1EEEEEEEEEvNT_6ParamsE,"a",@progbits
	.sectionflags	@""
	.align	4
.nv.constant0._ZN7cutlass13device_kernelIN5flash11enable_sm90INS1_16FlashAttnFwdSm90INS1_25CollectiveMainloopFwdSm90ILi2EN4cute5tupleIJNS5_1CILi1EEES8_S8_EEENS6_IJNS7_ILi192EEENS7_ILi128EEENS7_ILi64EEEEEELi64ENS_10bfloat16_tEfNS_4arch4Sm90ELb0ELb1ELb1ELb1ELb0ELb1ELb0ELb1ELb1ELb1ELb0ELb0EEENS1_21CollectiveEpilogueFwdINS6_IJSA_SC_SB_EEES9_SE_SG_Li384ELb1ELb1ELb0ELb0EEENS1_36VarlenDynamicPersistentTileSchedulerILi192ELi128ELi384ELi128ELb0ELb1ELb1ELb1ELb0ELb1EEEEEEEEEvNT_6ParamsE:
	.zero		3584


//--------------------- .nv.constant0._ZN7cutlass13device_kernelIN5flash11enable_sm90INS1_16FlashAttnFwdSm90INS1_25CollectiveMainloopFwdSm90ILi2EN4cute5tupleIJNS5_1CILi1EEES8_S8_EEENS6_IJNS7_ILi192EEENS7_ILi128EEENS7_ILi64EEEEEELi64ENS_10bfloat16_tEfNS_4arch4Sm90ELb1ELb0ELb1ELb0ELb0ELb0ELb0ELb1ELb1ELb1ELb0ELb0EEENS1_21CollectiveEpilogueFwdINS6_IJSA_SC_SB_EEES9_SE_SG_Li384ELb0ELb1ELb0ELb0EEENS1_30DynamicPersistentTileSchedulerILi384ELi128ELb0ELb1ELb1EEEEEEEEEvNT_6ParamsE --------------------------
	.section	.nv.constant0._ZN7cutlass13device_kernelIN5flash11enable_sm90INS1_16FlashAttnFwdSm90INS1_25CollectiveMainloopFwdSm90ILi2EN4cute5tupleIJNS5_1CILi1EEES8_S8_EEENS6_IJNS7_ILi192EEENS7_ILi128EEENS7_ILi64EEEEEELi64ENS_10bfloat16_tEfNS_4arch4Sm90ELb1ELb0ELb1ELb0ELb0ELb0ELb0ELb1ELb1ELb1ELb0ELb0EEENS1_21CollectiveEpilogueFwdINS6_IJSA_SC_SB_EEES9_SE_SG_Li384ELb0ELb1ELb0ELb0EEENS1_30DynamicPersistentTileSchedulerILi384ELi128ELb0ELb1ELb1EEEEEEEEEvNT_6ParamsE,"a",@progbits
	.sectionflags	@""
	.align	4
.nv.constant0._ZN7cutlass13device_kernelIN5flash11enable_sm90INS1_16FlashAttnFwdSm90INS1_25CollectiveMainloopFwdSm90ILi2EN4cute5tupleIJNS5_1CILi1EEES8_S8_EEENS6_IJNS7_ILi192EEENS7_ILi128EEENS7_ILi64EEEEEELi64ENS_10bfloat16_tEfNS_4arch4Sm90ELb1ELb0ELb1ELb0ELb0ELb0ELb0ELb1ELb1ELb1ELb0ELb0EEENS1_21CollectiveEpilogueFwdINS6_IJSA_SC_SB_EEES9_SE_SG_Li384ELb0ELb1ELb0ELb0EEENS1_30DynamicPersistentTileSchedulerILi384ELi128ELb0ELb1ELb1EEEEEEEEEvNT_6ParamsE:
	.zero		3584


//--------------------- .nv.constant0._ZN7cutlass13device_kernelIN5flash11enable_sm90INS1_16FlashAttnFwdSm90INS1_25CollectiveMainloopFwdSm90ILi2EN4cute5tupleIJNS5_1CILi1EEES8_S8_EEENS6_IJNS7_ILi192EEENS7_ILi128EEENS7_ILi64EEEEEELi64ENS_10bfloat16_tEfNS_4arch4Sm90ELb1ELb0ELb1ELb1ELb0ELb0ELb0ELb1ELb1ELb1ELb0ELb0EEENS1_21CollectiveEpilogueFwdINS6_IJSA_SC_SB_EEES9_SE_SG_Li384ELb1ELb1ELb0ELb0EEENS1_36VarlenDynamicPersistentTileSchedulerILi192ELi128ELi384ELi128ELb0ELb1ELb1ELb1ELb1ELb1EEEEEEEEEvNT_6ParamsE --------------------------
	.section	.nv.constant0._ZN7cutlass13device_kernelIN5flash11enable_sm90INS1_16FlashAttnFwdSm90INS1_25CollectiveMainloopFwdSm90ILi2EN4cute5tupleIJNS5_1CILi1EEES8_S8_EEENS6_IJNS7_ILi192EEENS7_ILi128EEENS7_ILi64EEEEEELi64ENS_10bfloat16_tEfNS_4arch4Sm90ELb1ELb0ELb1ELb1ELb0ELb0ELb0ELb1ELb1ELb1ELb0ELb0EEENS1_21CollectiveEpilogueFwdINS6_IJSA_SC_SB_EEES9_SE_SG_Li384ELb1ELb1ELb0ELb0EEENS1_36VarlenDynamicPersistentTileSchedulerILi192ELi128ELi384ELi128ELb0ELb1ELb1ELb1ELb1ELb1EEEEEEEEEvNT_6ParamsE,"a",@progbits
	.sectionflags	@""
	.align	4
.nv.constant0._ZN7cutlass13device_kernelIN5flash11enable_sm90INS1_16FlashAttnFwdSm90INS1_25CollectiveMainloopFwdSm90ILi2EN4cute5tupleIJNS5_1CILi1EEES8_S8_EEENS6_IJNS7_ILi192EEENS7_ILi128EEENS7_ILi64EEEEEELi64ENS_10bfloat16_tEfNS_4arch4Sm90ELb1ELb0ELb1ELb1ELb0ELb0ELb0ELb1ELb1ELb1ELb0ELb0EEENS1_21CollectiveEpilogueFwdINS6_IJSA_SC_SB_EEES9_SE_SG_Li384ELb1ELb1ELb0ELb0EEENS1_36VarlenDynamicPersistentTileSchedulerILi192ELi128ELi384ELi128ELb0ELb1ELb1ELb1ELb1ELb1EEEEEEEEEvNT_6ParamsE:
	.zero		3584


//--------------------- .nv.constant0._ZN7cutlass13device_kernelIN5flash11enable_sm90INS1_16FlashAttnFwdSm90INS1_25CollectiveMainloopFwdSm90ILi2EN4cute5tupleIJNS5_1CILi1EEES8_S8_EEENS6_IJNS7_ILi192EEENS7_ILi128EEENS7_ILi64EEEEEELi64ENS_10bfloat16_tEfNS_4arch4Sm90ELb1ELb0ELb1ELb1ELb0ELb1ELb0ELb1ELb1ELb1ELb0ELb0EEENS1_21CollectiveEpilogueFwdINS6_IJSA_SC_SB_EEES9_SE_SG_Li384ELb1ELb1ELb0ELb0EEENS1_36VarlenDynamicPersistentTileSchedulerILi192ELi128ELi384ELi128ELb0ELb1ELb1ELb1ELb1ELb1EEEEEEEEEvNT_6ParamsE --------------------------
	.section	.nv.constant0._ZN7cutlass13device_kernelIN5flash11enable_sm90INS1_16FlashAttnFwdSm90INS1_25CollectiveMainloopFwdSm90ILi2EN4cute5tupleIJNS5_1CILi1EEES8_S8_EEENS6_IJNS7_ILi192EEENS7_ILi128EEENS7_ILi64EEEEEELi64ENS_10bfloat16_tEfNS_4arch4Sm90ELb1ELb0ELb1ELb1ELb0ELb1ELb0ELb1ELb1ELb1ELb0ELb0EEENS1_21CollectiveEpilogueFwdINS6_IJSA_SC_SB_EEES9_SE_SG_Li384ELb1ELb1ELb0ELb0EEENS1_36VarlenDynamicPersistentTileSchedulerILi192ELi128ELi384ELi128ELb0ELb1ELb1ELb1ELb1ELb1EEEEEEEEEvNT_6ParamsE,"a",@progbits
	.sectionflags	@""
	.align	4
.nv.constant0._ZN7cutlass13device_kernelIN5flash11enable_sm90INS1_16FlashAttnFwdSm90INS1_25CollectiveMainloopFwdSm90ILi2EN4cute5tupleIJNS5_1CILi1EEES8_S8_EEENS6_IJNS7_ILi192EEENS7_ILi128EEENS7_ILi64EEEEEELi64ENS_10bfloat16_tEfNS_4arch4Sm90ELb1ELb0ELb1ELb1ELb0ELb1ELb0ELb1ELb1ELb1ELb0ELb0EEENS1_21CollectiveEpilogueFwdINS6_IJSA_SC_SB_EEES9_SE_SG_Li384ELb1ELb1ELb0ELb0EEENS1_36VarlenDynamicPersistentTileSchedulerILi192ELi128ELi384ELi128ELb0ELb1ELb1ELb1ELb1ELb1EEEEEEEEEvNT_6ParamsE:
	.zero		3584


//--------------------- SYMBOLS --------------------------

	.type		.nv.reservedSmem.offset0,@object
	.size		.nv.reservedSmem.offset0,0x4
